def attn_fwd(
    Q,
    K,
    V,
    Out,
    Lse,
    sm_scale,
    stride_qz,
    stride_qh,
    stride_qm,
    stride_qk,
    stride_kz,
    stride_kh,
    stride_kn,
    stride_kk,
    stride_vz,
    stride_vh,
    stride_vn,
    stride_vk,
    stride_oz,
    stride_oh,
    stride_om,
    stride_ok,
    seqlen_q,
    seqlen_k,
    BLOCK_M: tl.constexpr,
    BLOCK_N: tl.constexpr,
    HEAD_DIM: tl.constexpr,
    CAUSAL: tl.constexpr,
):
    start_m = tl.program_id(0)
    off_hz = tl.program_id(1)
    q_off = off_hz * stride_qh
    k_off = off_hz * stride_kh
    v_off = off_hz * stride_vh
    offs_m = start_m * BLOCK_M + tl.arange(0, BLOCK_M)
    offs_d = tl.arange(0, HEAD_DIM)
    offs_n = tl.arange(0, BLOCK_N)
    q_ptrs = Q + q_off + offs_m[:, None] * stride_qm + offs_d[None, :] * stride_qk
    k_ptrs = K + k_off + offs_d[:, None] * stride_kk + offs_n[None, :] * stride_kn
    v_ptrs = V + v_off + offs_n[:, None] * stride_vn + offs_d[None, :] * stride_vk
    m_i = tl.full([BLOCK_M], float("-inf"), dtype=tl.float32)
    l_i = tl.zeros([BLOCK_M], dtype=tl.float32) + 1.0
    acc = tl.zeros([BLOCK_M, HEAD_DIM], dtype=tl.float32)
    q = tl.load(q_ptrs)
    acc, l_i, m_i = _attn_fwd_inner(
        acc,
        l_i,
        m_i,
        q,
        k_ptrs,
        v_ptrs,
        sm_scale,
        stride_kn,
        stride_vn,
        start_m,
        seqlen_k,
        BLOCK_M,
        BLOCK_N,
        HEAD_DIM,
        CAUSAL,
    )
    acc = acc / l_i[:, None]
    lse = m_i + tl.math.log2(l_i) / 1.4426950408889634
    o_ptrs = (
        Out
        + off_hz * stride_oh
        + offs_m[:, None] * stride_om
        + offs_d[None, :] * stride_ok
    )
    tl.store(o_ptrs, acc.to(Out.dtype.element_ty))
    tl.store(Lse + off_hz * seqlen_q + offs_m, lse)

# config = {"BLOCK_M": 128, "BLOCK_N": 64, "HEAD_DIM": 256, "arch": "sm_80", "causal": true, "dtype": "fp16", "num_stages": 2, "num_warps": 8}
# arch = sm_80


// ===== COMPILED SASS (sm_80) =====

	.target	sm_80

	.elftype	@"ET_EXEC"


//--------------------- .note.nv.tkinfo           --------------------------
	.section	.note.nv.tkinfo,"",@"SHT_NOTE"
	.sectionflags	@"SHF_NOTE_NV_TKINFO"
	.tkinfo
        /*0018*/ 	.word	0x00000002
        /*0030*/ 	.string	""
        /*0030*/ 	.string	"ptxas"
        /*0030*/ 	.string	"Cuda compilation tools, release 13.0, V13.0.88"
        /*0030*/ 	.string	"Build cuda_13.0.r13.0/compiler.36424714_0"
        /*0030*/ 	.string	"-v  -suppress-debug-info  -lineinfo  -arch sm_80 "



//--------------------- .note.nv.cuinfo           --------------------------
	.section	.note.nv.cuinfo,"",@"SHT_NOTE"
	.sectionflags	@"SHF_NOTE_NV_CUINFO"
        /*0018*/ 	.short	0x0002
        /*001a*/ 	.short	0x0050
        /*001c*/ 	.short	0x0082
	.zero		2


//--------------------- .nv.info                  --------------------------
	.section	.nv.info,"",@"SHT_CUDA_INFO"
	.align	4


	//----- nvinfo : EIATTR_REGCOUNT
	.align		4
        /*0000*/ 	.byte	0x04, 0x2f
        /*0002*/ 	.short	(.L_2 - .L_1)
	.align		4
.L_1:
        /*0004*/ 	.word	index@(attn_fwd)
        /*0008*/ 	.word	0x000000ff


	//----- nvinfo : EIATTR_FRAME_SIZE
	.align		4
.L_2:
        /*000c*/ 	.byte	0x04, 0x11
        /*000e*/ 	.short	(.L_4 - .L_3)
	.align		4
.L_3:
        /*0010*/ 	.word	index@(attn_fwd)
        /*0014*/ 	.word	0x000004b8


	//----- nvinfo : EIATTR_MIN_STACK_SIZE
	.align		4
.L_4:
        /*0018*/ 	.byte	0x04, 0x12
        /*001a*/ 	.short	(.L_6 - .L_5)
	.align		4
.L_5:
        /*001c*/ 	.word	index@(attn_fwd)
        /*0020*/ 	.word	0x000004b8
.L_6:


//--------------------- .nv.info.attn_fwd         --------------------------
	.section	.nv.info.attn_fwd,"",@"SHT_CUDA_INFO"
	.sectionflags	@""
	.align	4


	//----- nvinfo : EIATTR_CUDA_API_VERSION
	.align		4
        /*0000*/ 	.byte	0x04, 0x37
        /*0002*/ 	.short	(.L_8 - .L_7)
.L_7:
        /*0004*/ 	.word	0x00000082


	//----- nvinfo : EIATTR_SW2861232_WAR
	.align		4
.L_8:
        /*0008*/ 	.byte	0x01, 0x35
	.zero		2


	//----- nvinfo : EIATTR_PARAM_CBANK
	.align		4
        /*000c*/ 	.byte	0x04, 0x0a
        /*000e*/ 	.short	(.L_10 - .L_9)
	.align		4
.L_9:
        /*0010*/ 	.word	index@(.nv.constant0.attn_fwd)
        /*0014*/ 	.short	0x0160
        /*0016*/ 	.short	0x0088


	//----- nvinfo : EIATTR_CBANK_PARAM_SIZE
	.align		4
.L_10:
        /*0018*/ 	.byte	0x03, 0x19
        /*001a*/ 	.short	0x0088


	//----- nvinfo : EIATTR_KPARAM_INFO
	.align		4
        /*001c*/ 	.byte	0x04, 0x17
        /*001e*/ 	.short	(.L_12 - .L_11)
.L_11:
        /*0020*/ 	.word	0x00000000
        /*0024*/ 	.short	0x0019
        /*0026*/ 	.short	0x0080
        /*0028*/ 	.byte	0x00, 0xf4, 0x21, 0x00


	//----- nvinfo : EIATTR_KPARAM_INFO
	.align		4
.L_12:
        /*002c*/ 	.byte	0x04, 0x17
        /*002e*/ 	.short	(.L_14 - .L_13)
.L_13:
        /*0030*/ 	.word	0x00000000
        /*0034*/ 	.short	0x0018
        /*0036*/ 	.short	0x0078
        /*0038*/ 	.byte	0x00, 0xf4, 0x21, 0x00


	//----- nvinfo : EIATTR_KPARAM_INFO
	.align		4
.L_14:
        /*003c*/ 	.byte	0x04, 0x17
        /*003e*/ 	.short	(.L_16 - .L_15)
.L_15:
        /*0040*/ 	.word	0x00000000
        /*0044*/ 	.short	0x0017
        /*0046*/ 	.short	0x0070
        /*0048*/ 	.byte	0x00, 0xf0, 0x11, 0x00


	//----- nvinfo : EIATTR_KPARAM_INFO
	.align		4
.L_16:
        /*004c*/ 	.byte	0x04, 0x17
        /*004e*/ 	.short	(.L_18 - .L_17)
.L_17:
        /*0050*/ 	.word	0x00000000
        /*0054*/ 	.short	0x0016
        /*0056*/ 	.short	0x006c
        /*0058*/ 	.byte	0x00, 0xf0, 0x11, 0x00


	//----- nvinfo : EIATTR_KPARAM_INFO
	.align		4
.L_18:
        /*005c*/ 	.byte	0x04, 0x17
        /*005e*/ 	.short	(.L_20 - .L_19)
.L_19:
        /*0060*/ 	.word	0x00000000
        /*0064*/ 	.short	0x0015
        /*0066*/ 	.short	0x0068
        /*0068*/ 	.byte	0x00, 0xf0, 0x11, 0x00


	//----- nvinfo : EIATTR_KPARAM_INFO
	.align		4
.L_20:
        /*006c*/ 	.byte	0x04, 0x17
        /*006e*/ 	.short	(.L_22 - .L_21)
.L_21:
        /*0070*/ 	.word	0x00000000
        /*0074*/ 	.short	0x0014
        /*0076*/ 	.short	0x0064
        /*0078*/ 	.byte	0x00, 0xf0, 0x11, 0x00


	//----- nvinfo : EIATTR_KPARAM_INFO
	.align		4
.L_22:
        /*007c*/ 	.byte	0x04, 0x17
        /*007e*/ 	.short	(.L_24 - .L_23)
.L_23:
        /*0080*/ 	.word	0x00000000
        /*0084*/ 	.short	0x0013
        /*0086*/ 	.short	0x0060
        /*0088*/ 	.byte	0x00, 0xf0, 0x11, 0x00


	//----- nvinfo : EIATTR_KPARAM_INFO
	.align		4
.L_24:
        /*008c*/ 	.byte	0x04, 0x17
        /*008e*/ 	.short	(.L_26 - .L_25)
.L_25:
        /*0090*/ 	.word	0x00000000
        /*0094*/ 	.short	0x0012
        /*0096*/ 	.short	0x005c
        /*0098*/ 	.byte	0x00, 0xf0, 0x11, 0x00


	//----- nvinfo : EIATTR_KPARAM_INFO
	.align		4
.L_26:
        /*009c*/ 	.byte	0x04, 0x17
        /*009e*/ 	.short	(.L_28 - .L_27)
.L_27:
        /*00a0*/ 	.word	0x00000000
        /*00a4*/ 	.short	0x0011
        /*00a6*/ 	.short	0x0058
        /*00a8*/ 	.byte	0x00, 0xf0, 0x11, 0x00


	//----- nvinfo : EIATTR_KPARAM_INFO
	.align		4
.L_28:
        /*00ac*/ 	.byte	0x04, 0x17
        /*00ae*/ 	.short	(.L_30 - .L_29)
.L_29:
        /*00b0*/ 	.word	0x00000000
        /*00b4*/ 	.short	0x0010
        /*00b6*/ 	.short	0x0054
        /*00b8*/ 	.byte	0x00, 0xf0, 0x11, 0x00


	//----- nvinfo : EIATTR_KPARAM_INFO
	.align		4
.L_30:
        /*00bc*/ 	.byte	0x04, 0x17
        /*00be*/ 	.short	(.L_32 - .L_31)
.L_31:
        /*00c0*/ 	.word	0x00000000
        /*00c4*/ 	.short	0x000f
        /*00c6*/ 	.short	0x0050
        /*00c8*/ 	.byte	0x00, 0xf0, 0x11, 0x00


	//----- nvinfo : EIATTR_KPARAM_INFO
	.align		4
.L_32:
        /*00cc*/ 	.byte	0x04, 0x17
        /*00ce*/ 	.short	(.L_34 - .L_33)
.L_33:
        /*00d0*/ 	.word	0x00000000
        /*00d4*/ 	.short	0x000e
        /*00d6*/ 	.short	0x004c
        /*00d8*/ 	.byte	0x00, 0xf0, 0x11, 0x00


	//----- nvinfo : EIATTR_KPARAM_INFO
	.align		4
.L_34:
        /*00dc*/ 	.byte	0x04, 0x17
        /*00de*/ 	.short	(.L_36 - .L_35)
.L_35:
        /*00e0*/ 	.word	0x00000000
        /*00e4*/ 	.short	0x000d
        /*00e6*/ 	.short	0x0048
        /*00e8*/ 	.byte	0x00, 0xf0, 0x11, 0x00


	//----- nvinfo : EIATTR_KPARAM_INFO
	.align		4
.L_36:
        /*00ec*/ 	.byte	0x04, 0x17
        /*00ee*/ 	.short	(.L_38 - .L_37)
.L_37:
        /*00f0*/ 	.word	0x00000000
        /*00f4*/ 	.short	0x000c
        /*00f6*/ 	.short	0x0044
        /*00f8*/ 	.byte	0x00, 0xf0, 0x11, 0x00


	//----- nvinfo : EIATTR_KPARAM_INFO
	.align		4
.L_38:
        /*00fc*/ 	.byte	0x04, 0x17
        /*00fe*/ 	.short	(.L_40 - .L_39)
.L_39:
        /*0100*/ 	.word	0x00000000
        /*0104*/ 	.short	0x000b
        /*0106*/ 	.short	0x0040
        /*0108*/ 	.byte	0x00, 0xf0, 0x11, 0x00


	//----- nvinfo : EIATTR_KPARAM_INFO
	.align		4
.L_40:
        /*010c*/ 	.byte	0x04, 0x17
        /*010e*/ 	.short	(.L_42 - .L_41)
.L_41:
        /*0110*/ 	.word	0x00000000
        /*0114*/ 	.short	0x000a
        /*0116*/ 	.short	0x003c
        /*0118*/ 	.byte	0x00, 0xf0, 0x11, 0x00


	//----- nvinfo : EIATTR_KPARAM_INFO
	.align		4
.L_42:
        /*011c*/ 	.byte	0x04, 0x17
        /*011e*/ 	.short	(.L_44 - .L_43)
.L_43:
        /*0120*/ 	.word	0x00000000
        /*0124*/ 	.short	0x0009
        /*0126*/ 	.short	0x0038
        /*0128*/ 	.byte	0x00, 0xf0, 0x11, 0x00


	//----- nvinfo : EIATTR_KPARAM_INFO
	.align		4
.L_44:
        /*012c*/ 	.byte	0x04, 0x17
        /*012e*/ 	.short	(.L_46 - .L_45)
.L_45:
        /*0130*/ 	.word	0x00000000
        /*0134*/ 	.short	0x0008
        /*0136*/ 	.short	0x0034
        /*0138*/ 	.byte	0x00, 0xf0, 0x11, 0x00


	//----- nvinfo : EIATTR_KPARAM_INFO
	.align		4
.L_46:
        /*013c*/ 	.byte	0x04, 0x17
        /*013e*/ 	.short	(.L_48 - .L_47)
.L_47:
        /*0140*/ 	.word	0x00000000
        /*0144*/ 	.short	0x0007
        /*0146*/ 	.short	0x0030
        /*0148*/ 	.byte	0x00, 0xf0, 0x11, 0x00


	//----- nvinfo : EIATTR_KPARAM_INFO
	.align		4
.L_48:
        /*014c*/ 	.byte	0x04, 0x17
        /*014e*/ 	.short	(.L_50 - .L_49)
.L_49:
        /*0150*/ 	.word	0x00000000
        /*0154*/ 	.short	0x0006
        /*0156*/ 	.short	0x002c
        /*0158*/ 	.byte	0x00, 0xf0, 0x11, 0x00


	//----- nvinfo : EIATTR_KPARAM_INFO
	.align		4
.L_50:
        /*015c*/ 	.byte	0x04, 0x17
        /*015e*/ 	.short	(.L_52 - .L_51)
.L_51:
        /*0160*/ 	.word	0x00000000
        /*0164*/ 	.short	0x0005
        /*0166*/ 	.short	0x0028
        /*0168*/ 	.byte	0x00, 0xf0, 0x11, 0x00


	//----- nvinfo : EIATTR_KPARAM_INFO
	.align		4
.L_52:
        /*016c*/ 	.byte	0x04, 0x17
        /*016e*/ 	.short	(.L_54 - .L_53)
.L_53:
        /*0170*/ 	.word	0x00000000
        /*0174*/ 	.short	0x0004
        /*0176*/ 	.short	0x0020
        /*0178*/ 	.byte	0x00, 0xf4, 0x21, 0x00


	//----- nvinfo : EIATTR_KPARAM_INFO
	.align		4
.L_54:
        /*017c*/ 	.byte	0x04, 0x17
        /*017e*/ 	.short	(.L_56 - .L_55)
.L_55:
        /*0180*/ 	.word	0x00000000
        /*0184*/ 	.short	0x0003
        /*0186*/ 	.short	0x0018
        /*0188*/ 	.byte	0x00, 0xf4, 0x21, 0x00


	//----- nvinfo : EIATTR_KPARAM_INFO
	.align		4
.L_56:
        /*018c*/ 	.byte	0x04, 0x17
        /*018e*/ 	.short	(.L_58 - .L_57)
.L_57:
        /*0190*/ 	.word	0x00000000
        /*0194*/ 	.short	0x0002
        /*0196*/ 	.short	0x0010
        /*0198*/ 	.byte	0x00, 0xf4, 0x21, 0x00


	//----- nvinfo : EIATTR_KPARAM_INFO
	.align		4
.L_58:
        /*019c*/ 	.byte	0x04, 0x17
        /*019e*/ 	.short	(.L_60 - .L_59)
.L_59:
        /*01a0*/ 	.word	0x00000000
        /*01a4*/ 	.short	0x0001
        /*01a6*/ 	.short	0x0008
        /*01a8*/ 	.byte	0x00, 0xf4, 0x21, 0x00


	//----- nvinfo : EIATTR_KPARAM_INFO
	.align		4
.L_60:
        /*01ac*/ 	.byte	0x04, 0x17
        /*01ae*/ 	.short	(.L_62 - .L_61)
.L_61:
        /*01b0*/ 	.word	0x00000000
        /*01b4*/ 	.short	0x0000
        /*01b6*/ 	.short	0x0000
        /*01b8*/ 	.byte	0x00, 0xf4, 0x21, 0x00


	//----- nvinfo : EIATTR_MAXREG_COUNT
	.align		4
.L_62:
        /*01bc*/ 	.byte	0x03, 0x1b
        /*01be*/ 	.short	0x00ff


	//----- nvinfo : EIATTR_NUM_BARRIERS
	.align		4
        /*01c0*/ 	.byte	0x02, 0x4c
        /*01c2*/ 	.byte	0x01
	.zero		1


	//----- nvinfo : EIATTR_ANNOTATIONS
	.align		4
        /*01c4*/ 	.byte	0x04, 0x55
        /*01c6*/ 	.short	(.L_64 - .L_63)


	//   ....[0]....
.L_63:
        /*01c8*/ 	.word	0x00000001
        /*01cc*/ 	.byte	0xd0, 0x29, 0x00, 0x00, 0x01, 0x00, 0x00, 0x00, 0xf0, 0x29, 0x00, 0x00, 0x01, 0x00, 0x00, 0x00
        /* <DEDUP_REMOVED lines=175> */
        /*0ccc*/ 	.byte	0x10, 0xee, 0x00, 0x00, 0x01, 0x00, 0x00, 0x00, 0x20, 0xee, 0x00, 0x00


	//----- nvinfo : EIATTR_MERCURY_ISA_VERSION
	.align		4
.L_64:
        /*0cd8*/ 	.byte	0x03, 0x5f
        /*0cda*/ 	.short	0x0000


	//----- nvinfo : EIATTR_COOP_GROUP_MASK_REGIDS
	.align		4
        /*0cdc*/ 	.byte	0x04, 0x29
        /*0cde*/ 	.short	(.L_66 - .L_65)


	//   ....[0]....
.L_65:
        /*0ce0*/ 	.word	0xffffffff


	//   ....[1]....
        /*0ce4*/ 	.word	0xffffffff


	//   ....[2]....
        /*0ce8*/ 	.word	0xffffffff


	//   ....[3]....
        /*0cec*/ 	.word	0xffffffff


	//   ....[4]....
        /*0cf0*/ 	.word	0xffffffff


	//   ....[5]....
        /*0cf4*/ 	.word	0xffffffff


	//   ....[6]....
        /*0cf8*/ 	.word	0xffffffff


	//   ....[7]....
        /*0cfc*/ 	.word	0xffffffff


	//   ....[8]....
        /*0d00*/ 	.word	0xffffffff


	//   ....[9]....
        /*0d04*/ 	.word	0xffffffff


	//   ....[10]....
        /*0d08*/ 	.word	0xffffffff


	//   ....[11]....
        /*0d0c*/ 	.word	0xffffffff


	//   ....[12]....
        /*0d10*/ 	.word	0xffffffff


	//   ....[13]....
        /*0d14*/ 	.word	0xffffffff


	//   ....[14]....
        /*0d18*/ 	.word	0xffffffff


	//   ....[15]....
        /*0d1c*/ 	.word	0xffffffff


	//   ....[16]....
        /*0d20*/ 	.word	0xffffffff


	//   ....[17]....
        /*0d24*/ 	.word	0xffffffff


	//   ....[18]....
        /*0d28*/ 	.word	0xffffffff


	//   ....[19]....
        /*0d2c*/ 	.word	0xffffffff


	//   ....[20]....
        /*0d30*/ 	.word	0xffffffff


	//   ....[21]....
        /*0d34*/ 	.word	0xffffffff


	//   ....[22]....
        /*0d38*/ 	.word	0xffffffff


	//   ....[23]....
        /*0d3c*/ 	.word	0xffffffff


	//   ....[24]....
        /*0d40*/ 	.word	0xffffffff


	//   ....[25]....
        /*0d44*/ 	.word	0xffffffff


	//   ....[26]....
        /*0d48*/ 	.word	0xffffffff


	//   ....[27]....
        /*0d4c*/ 	.word	0xffffffff


	//   ....[28]....
        /*0d50*/ 	.word	0xffffffff


	//   ....[29]....
        /*0d54*/ 	.word	0xffffffff


	//   ....[30]....
        /*0d58*/ 	.word	0xffffffff


	//   ....[31]....
        /*0d5c*/ 	.word	0xffffffff


	//   ....[32]....
        /*0d60*/ 	.word	0xffffffff


	//   ....[33]....
        /*0d64*/ 	.word	0xffffffff


	//   ....[34]....
        /*0d68*/ 	.word	0xffffffff


	//   ....[35]....
        /*0d6c*/ 	.word	0xffffffff


	//   ....[36]....
        /*0d70*/ 	.word	0xffffffff


	//   ....[37]....
        /*0d74*/ 	.word	0xffffffff


	//   ....[38]....
        /*0d78*/ 	.word	0xffffffff


	//   ....[39]....
        /*0d7c*/ 	.word	0xffffffff


	//   ....[40]....
        /*0d80*/ 	.word	0xffffffff


	//   ....[41]....
        /*0d84*/ 	.word	0xffffffff


	//   ....[42]....
        /*0d88*/ 	.word	0xffffffff


	//   ....[43]....
        /*0d8c*/ 	.word	0xffffffff


	//   ....[44]....
        /*0d90*/ 	.word	0xffffffff


	//   ....[45]....
        /*0d94*/ 	.word	0xffffffff


	//   ....[46]....
        /*0d98*/ 	.word	0xffffffff


	//   ....[47]....
        /*0d9c*/ 	.word	0xffffffff


	//   ....[48]....
        /*0da0*/ 	.word	0xffffffff


	//   ....[49]....
        /*0da4*/ 	.word	0xffffffff


	//   ....[50]....
        /*0da8*/ 	.word	0xffffffff


	//   ....[51]....
        /*0dac*/ 	.word	0xffffffff


	//   ....[52]....
        /*0db0*/ 	.word	0xffffffff


	//   ....[53]....
        /*0db4*/ 	.word	0xffffffff


	//   ....[54]....
        /*0db8*/ 	.word	0xffffffff


	//   ....[55]....
        /*0dbc*/ 	.word	0xffffffff


	//   ....[56]....
        /*0dc0*/ 	.word	0xffffffff


	//   ....[57]....
        /*0dc4*/ 	.word	0xffffffff


	//   ....[58]....
        /*0dc8*/ 	.word	0xffffffff


	//   ....[59]....
        /*0dcc*/ 	.word	0xffffffff


	//   ....[60]....
        /*0dd0*/ 	.word	0xffffffff


	//   ....[61]....
        /*0dd4*/ 	.word	0xffffffff


	//   ....[62]....
        /*0dd8*/ 	.word	0xffffffff


	//   ....[63]....
        /*0ddc*/ 	.word	0xffffffff


	//   ....[64]....
        /*0de0*/ 	.word	0xffffffff


	//   ....[65]....
        /*0de4*/ 	.word	0xffffffff


	//   ....[66]....
        /*0de8*/ 	.word	0xffffffff


	//   ....[67]....
        /*0dec*/ 	.word	0xffffffff


	//   ....[68]....
        /*0df0*/ 	.word	0xffffffff


	//   ....[69]....
        /*0df4*/ 	.word	0xffffffff


	//   ....[70]....
        /*0df8*/ 	.word	0xffffffff


	//   ....[71]....
        /*0dfc*/ 	.word	0xffffffff


	//   ....[72]....
        /*0e00*/ 	.word	0xffffffff


	//   ....[73]....
        /*0e04*/ 	.word	0xffffffff


	//   ....[74]....
        /*0e08*/ 	.word	0xffffffff


	//   ....[75]....
        /*0e0c*/ 	.word	0xffffffff


	//   ....[76]....
        /*0e10*/ 	.word	0xffffffff


	//   ....[77]....
        /*0e14*/ 	.word	0xffffffff


	//   ....[78]....
        /*0e18*/ 	.word	0xffffffff


	//   ....[79]....
        /*0e1c*/ 	.word	0xffffffff


	//   ....[80]....
        /*0e20*/ 	.word	0xffffffff


	//   ....[81]....
        /*0e24*/ 	.word	0xffffffff


	//   ....[82]....
        /*0e28*/ 	.word	0xffffffff


	//   ....[83]....
        /*0e2c*/ 	.word	0xffffffff


	//   ....[84]....
        /*0e30*/ 	.word	0xffffffff


	//   ....[85]....
        /*0e34*/ 	.word	0xffffffff


	//   ....[86]....
        /*0e38*/ 	.word	0xffffffff


	//   ....[87]....
        /*0e3c*/ 	.word	0xffffffff


	//----- nvinfo : EIATTR_COOP_GROUP_INSTR_OFFSETS
	.align		4
.L_66:
        /*0e40*/ 	.byte	0x04, 0x28
        /*0e42*/ 	.short	(.L_68 - .L_67)


	//   ....[0]....
.L_67:
        /*0e44*/ 	.word	0x00008c00


	//   ....[1]....
        /*0e48*/ 	.word	0x00008c20


	//   ....[2]....
        /*0e4c*/ 	.word	0x00008f90


	//   ....[3]....
        /*0e50*/ 	.word	0x00008fa0


	//   ....[4]....
        /*0e54*/ 	.word	0x00008fb0


	//   ....[5]....
        /*0e58*/ 	.word	0x00008fc0


	//   ....[6]....
        /*0e5c*/ 	.word	0x00008fd0


	//   ....[7]....
        /*0e60*/ 	.word	0x00008fe0


	//   ....[8]....
        /*0e64*/ 	.word	0x00008ff0


	//   ....[9]....
        /*0e68*/ 	.word	0x00009000


	//   ....[10]....
        /*0e6c*/ 	.word	0x00009010


	//   ....[11]....
        /*0e70*/ 	.word	0x00009020


	//   ....[12]....
        /*0e74*/ 	.word	0x00009030


	//   ....[13]....
        /*0e78*/ 	.word	0x00009040


	//   ....[14]....
        /*0e7c*/ 	.word	0x00009050


	//   ....[15]....
        /*0e80*/ 	.word	0x00009060


	//   ....[16]....
        /*0e84*/ 	.word	0x00009070


	//   ....[17]....
        /*0e88*/ 	.word	0x00009080


	//   ....[18]....
        /*0e8c*/ 	.word	0x00009170


	//   ....[19]....
        /*0e90*/ 	.word	0x000091b0


	//   ....[20]....
        /*0e94*/ 	.word	0x000091c0


	//   ....[21]....
        /*0e98*/ 	.word	0x000091d0


	//   ....[22]....
        /*0e9c*/ 	.word	0x000091e0


	//   ....[23]....
        /*0ea0*/ 	.word	0x000091f0


	//   ....[24]....
        /*0ea4*/ 	.word	0x00009200


	//   ....[25]....
        /*0ea8*/ 	.word	0x00009210


	//   ....[26]....
        /*0eac*/ 	.word	0x00009220


	//   ....[27]....
        /*0eb0*/ 	.word	0x00009230


	//   ....[28]....
        /*0eb4*/ 	.word	0x00009240


	//   ....[29]....
        /*0eb8*/ 	.word	0x00009250


	//   ....[30]....
        /*0ebc*/ 	.word	0x00009260


	//   ....[31]....
        /*0ec0*/ 	.word	0x00009270


	//   ....[32]....
        /*0ec4*/ 	.word	0x00009fe0


	//   ....[33]....
        /*0ec8*/ 	.word	0x0000a010


	//   ....[34]....
        /*0ecc*/ 	.word	0x0000a020


	//   ....[35]....
        /*0ed0*/ 	.word	0x0000a050


	//   ....[36]....
        /*0ed4*/ 	.word	0x0000a070


	//   ....[37]....
        /*0ed8*/ 	.word	0x0000a080


	//   ....[38]....
        /*0edc*/ 	.word	0x0000a0c0


	//   ....[39]....
        /*0ee0*/ 	.word	0x0000a0d0


	//   ....[40]....
        /*0ee4*/ 	.word	0x0000a0e0


	//   ....[41]....
        /*0ee8*/ 	.word	0x0000a160


	//   ....[42]....
        /*0eec*/ 	.word	0x0000a180


	//   ....[43]....
        /*0ef0*/ 	.word	0x0000a1a0


	//   ....[44]....
        /*0ef4*/ 	.word	0x0000a510


	//   ....[45]....
        /*0ef8*/ 	.word	0x0000a5f0


	//   ....[46]....
        /*0efc*/ 	.word	0x0000a690


	//   ....[47]....
        /*0f00*/ 	.word	0x0000a750


	//   ....[48]....
        /*0f04*/ 	.word	0x0000a7f0


	//   ....[49]....
        /*0f08*/ 	.word	0x0000a820


	//   ....[50]....
        /*0f0c*/ 	.word	0x0000a880


	//   ....[51]....
        /*0f10*/ 	.word	0x0000a960


	//   ....[52]....
        /*0f14*/ 	.word	0x0000a9a0


	//   ....[53]....
        /*0f18*/ 	.word	0x0000a9e0


	//   ....[54]....
        /*0f1c*/ 	.word	0x0000aa80


	//   ....[55]....
        /*0f20*/ 	.word	0x0000aab0


	//   ....[56]....
        /*0f24*/ 	.word	0x0000ab10


	//   ....[57]....
        /*0f28*/ 	.word	0x0000abc0


	//   ....[58]....
        /*0f2c*/ 	.word	0x0000abf0


	//   ....[59]....
        /*0f30*/ 	.word	0x0000ac40


	//   ....[60]....
        /*0f34*/ 	.word	0x0000acf0


	//   ....[61]....
        /*0f38*/ 	.word	0x0000ad30


	//   ....[62]....
        /*0f3c*/ 	.word	0x0000ad60


	//   ....[63]....
        /*0f40*/ 	.word	0x0000ad80


	//   ....[64]....
        /*0f44*/ 	.word	0x0000add0


	//   ....[65]....
        /*0f48*/ 	.word	0x0000ae20


	//   ....[66]....
        /*0f4c*/ 	.word	0x0000ae50


	//   ....[67]....
        /*0f50*/ 	.word	0x0000ae80


	//   ....[68]....
        /*0f54*/ 	.word	0x0000aed0


	//   ....[69]....
        /*0f58*/ 	.word	0x0000af20


	//   ....[70]....
        /*0f5c*/ 	.word	0x0000af70


	//   ....[71]....
        /*0f60*/ 	.word	0x0000b010


	//   ....[72]....
        /*0f64*/ 	.word	0x0000b0b0


	//   ....[73]....
        /*0f68*/ 	.word	0x0000b100


	//   ....[74]....
        /*0f6c*/ 	.word	0x0000b1d0


	//   ....[75]....
        /*0f70*/ 	.word	0x0000b270


	//   ....[76]....
        /*0f74*/ 	.word	0x0000be50


	//   ....[77]....
        /*0f78*/ 	.word	0x0000be60


	//   ....[78]....
        /*0f7c*/ 	.word	0x0000be70


	//   ....[79]....
        /*0f80*/ 	.word	0x0000bea0


	//   ....[80]....
        /*0f84*/ 	.word	0x0000beb0


	//   ....[81]....
        /*0f88*/ 	.word	0x0000bed0


	//   ....[82]....
        /*0f8c*/ 	.word	0x0000bf00


	//   ....[83]....
        /*0f90*/ 	.word	0x0000bf20


	//   ....[84]....
        /*0f94*/ 	.word	0x0000bf30


	//   ....[85]....
        /*0f98*/ 	.word	0x0000bfb0


	//   ....[86]....
        /*0f9c*/ 	.word	0x0000bfd0


	//   ....[87]....
        /*0fa0*/ 	.word	0x0000bff0


	//----- nvinfo : EIATTR_EXIT_INSTR_OFFSETS
	.align		4
.L_68:
        /*0fa4*/ 	.byte	0x04, 0x1c
        /*0fa6*/ 	.short	(.L_70 - .L_69)


	//   ....[0]....
.L_69:
        /*0fa8*/ 	.word	0x00015800


	//   ....[1]....
        /*0fac*/ 	.word	0x000158a0


	//----- nvinfo : EIATTR_REQNTID
	.align		4
.L_70:
        /*0fb0*/ 	.byte	0x04, 0x10
        /*0fb2*/ 	.short	(.L_72 - .L_71)
.L_71:
        /*0fb4*/ 	.word	0x00000100
        /*0fb8*/ 	.word	0x00000001
        /*0fbc*/ 	.word	0x00000001


	//----- nvinfo : EIATTR_CRS_STACK_SIZE
	.align		4
.L_72:
        /*0fc0*/ 	.byte	0x04, 0x1e
        /*0fc2*/ 	.short	(.L_74 - .L_73)
.L_73:
        /*0fc4*/ 	.word	0x00000000
.L_74:


//--------------------- .nv.callgraph             --------------------------
	.section	.nv.callgraph,"",@"SHT_CUDA_CALLGRAPH"
	.align	4
	.sectionentsize	8
	.align		4
        /*0000*/ 	.word	0x00000000
	.align		4
        /*0004*/ 	.word	0xffffffff
	.align		4
        /*0008*/ 	.word	0x00000000
	.align		4
        /*000c*/ 	.word	0xfffffffe
	.align		4
        /*0010*/ 	.word	0x00000000
	.align		4
        /*0014*/ 	.word	0xfffffffd
	.align		4
        /*0018*/ 	.word	0x00000000
	.align		4
        /*001c*/ 	.word	0xfffffffc


//--------------------- .nv.rel.action            --------------------------
	.section	.nv.rel.action,"",@"SHT_CUDA_RELOCINFO"
	.align	8
	.sectionentsize	8
        /*0000*/ 	.byte	0x73, 0x00, 0x00, 0x00, 0x00, 0x00, 0x00, 0x00, 0x00, 0x00, 0x00, 0x11, 0x25, 0x00, 0x05, 0x36


//--------------------- .nv.constant4             --------------------------
	.section	.nv.constant4,"a",@progbits
	.align	8
	.align		8
.nv.constant4:
        /*0000*/ 	.dword	_$_str


//--------------------- .nv.constant0.attn_fwd    --------------------------
	.section	.nv.constant0.attn_fwd,"a",@progbits
	.sectionflags	@""
	.align	4
.nv.constant0.attn_fwd:
	.zero		488


//--------------------- .text.attn_fwd            --------------------------
	.section	.text.attn_fwd,"ax",@progbits
	.sectioninfo	@"SHI_REGISTERS=255"
	.align	128
        .global         attn_fwd
        .type           attn_fwd,@function
        .size           attn_fwd,(.L_x_37 - attn_fwd)
        .other          attn_fwd,@"STO_CUDA_ENTRY STV_DEFAULT"
attn_fwd:
.text.attn_fwd:
[----:B------:R-:W-:Y:S02]  /*0000*/  IMAD.MOV.U32 R1, RZ, RZ, c[0x0][0x28] ;  /* 0x00000a00ff017624 */ /* 0x000fe400078e00ff */
[----:B------:R-:W0:Y:S01]  /*0010*/  S2R R4, SR_CTAID.X ;  /* 0x0000000000047919 */ /* 0x000e220000002500 */
[----:B------:R-:W-:Y:S01]  /*0020*/  IMAD.MOV.U32 R12, RZ, RZ, c[0x0][0x198] ;  /* 0x00006600ff0c7624 */ /* 0x000fe200078e00ff */
[----:B------:R-:W-:Y:S01]  /*0030*/  ULDC.64 UR6, c[0x0][0x118] ;  /* 0x0000460000067ab9 */ /* 0x000fe20000000a00 */
[----:B------:R-:W-:Y:S01]  /*0040*/  IADD3 R1, R1, -0x4b8, RZ ;  /* 0xfffffb4801017810 */ /* 0x000fe20007ffe0ff */
[----:B------:R-:W1:Y:S04]  /*0050*/  S2R R245, SR_TID.X ;  /* 0x0000000000f57919 */ /* 0x000e680000002100 */
[----:B------:R-:W2:Y:S01]  /*0060*/  S2R R146, SR_CTAID.Y ;  /* 0x0000000000927919 */ /* 0x000ea20000002600 */
[----:B0-----:R-:W-:Y:S01]  /*0070*/  IMAD.SHL.U32 R4, R4, 0x80, RZ ;  /* 0x0000008004047824 */ /* 0x001fe200078e00ff */
[----:B-1----:R-:W-:-:S04]  /*0080*/  SHF.R.U32.HI R2, RZ, 0x7, R245 ;  /* 0x00000007ff027819 */ /* 0x002fc800000116f5 */
[----:B------:R-:W-:Y:S01]  /*0090*/  LOP3.LUT R3, R4, 0x7f, R245, 0xf8, !PT ;  /* 0x0000007f04037812 */ /* 0x000fe200078ef8f5 */
[----:B--2---:R-:W-:Y:S01]  /*00a0*/  IMAD R0, R146, c[0x0][0x190], RZ ;  /* 0x0000640092007a24 */ /* 0x004fe200078e02ff */
[----:B------:R-:W-:-:S03]  /*00b0*/  SGXT.U32 R6, R2, 0x1 ;  /* 0x000000010206781a */ /* 0x000fc60000000000 */
[----:B------:R-:W-:Y:S01]  /*00c0*/  IMAD R3, R3, c[0x0][0x194], RZ ;  /* 0x0000650003037a24 */ /* 0x000fe200078e02ff */
[----:B------:R-:W-:Y:S01]  /*00d0*/  SHF.L.U32 R2, R0, 0x1, RZ ;  /* 0x0000000100027819 */ /* 0x000fe200000006ff */
[----:B------:R-:W-:Y:S02]  /*00e0*/  IMAD R7, R6, c[0x0][0x198], RZ ;  /* 0x0000660006077a24 */ /* 0x000fe400078e02ff */
[----:B------:R-:W-:Y:S02]  /*00f0*/  IMAD.SHL.U32 R5, R3, 0x2, RZ ;  /* 0x0000000203057824 */ /* 0x000fe400078e00ff */
[----:B------:R-:W-:-:S03]  /*0100*/  IMAD.HI R0, R0, 0x2, RZ ;  /* 0x0000000200007827 */ /* 0x000fc600078e02ff */
[----:B------:R-:W-:Y:S01]  /*0110*/  IADD3 R2, P0, P1, R5, c[0x0][0x160], R2 ;  /* 0x0000580005027a10 */ /* 0x000fe2000791e002 */
[----:B------:R-:W-:-:S04]  /*0120*/  IMAD.HI R3, R3, 0x2, RZ ;  /* 0x0000000203037827 */ /* 0x000fc800078e02ff */
[C---:B------:R-:W-:Y:S01]  /*0130*/  IMAD R5, R12.reuse, 0x2, R7 ;  /* 0x000000020c057824 */ /* 0x040fe200078e0207 */
[----:B------:R-:W-:Y:S02]  /*0140*/  IADD3.X R0, R3, c[0x0][0x164], R0, P0, P1 ;  /* 0x0000590003007a10 */ /* 0x000fe400007e2400 */
[-C--:B------:R-:W-:Y:S01]  /*0150*/  LEA R8, P0, R7, R2.reuse, 0x1 ;  /* 0x0000000207087211 */ /* 0x080fe200078008ff */
[C---:B------:R-:W-:Y:S01]  /*0160*/  IMAD R13, R12.reuse, 0x2, R5 ;  /* 0x000000020c0d7824 */ /* 0x040fe200078e0205 */
[----:B------:R-:W-:Y:S02]  /*0170*/  LEA R10, P1, R5, R2, 0x1 ;  /* 0x00000002050a7211 */ /* 0x000fe400078208ff */
[----:B------:R-:W-:Y:S02]  /*0180*/  LEA.HI.X.SX32 R9, R7, R0, 0x1, P0 ;  /* 0x0000000007097211 */ /* 0x000fe400000f0eff */
[----:B------:R-:W-:Y:S02]  /*0190*/  LEA R7, R12, R13, 0x1 ;  /* 0x0000000d0c077211 */ /* 0x000fe400078e08ff */
[----:B------:R-:W-:Y:S01]  /*01a0*/  LEA R14, P0, R13, R2, 0x1 ;  /* 0x000000020d0e7211 */ /* 0x000fe200078008ff */
[----:B------:R0:W2:Y:S01]  /*01b0*/  LDG.E.U16 R3, [R8.64] ;  /* 0x0000000608037981 */ /* 0x0000a2000c1e1500 */
[----:B------:R-:W-:-:S02]  /*01c0*/  LEA.HI.X.SX32 R11, R5, R0, 0x1, P1 ;  /* 0x00000000050b7211 */ /* 0x000fc400008f0eff */
[----:B------:R-:W-:Y:S01]  /*01d0*/  LEA.HI.X.SX32 R15, R13, R0, 0x1, P0 ;  /* 0x000000000d0f7211 */ /* 0x000fe200000f0eff */
[C---:B------:R-:W-:Y:S01]  /*01e0*/  IMAD R13, R12.reuse, 0x2, R7 ;  /* 0x000000020c0d7824 */ /* 0x040fe200078e0207 */
[C---:B------:R-:W-:Y:S01]  /*01f0*/  LEA R16, P0, R7.reuse, R2, 0x1 ;  /* 0x0000000207107211 */ /* 0x040fe200078008ff */
[----:B------:R1:W3:Y:S02]  /*0200*/  LDG.E.U16 R5, [R10.64] ;  /* 0x000000060a057981 */ /* 0x0002e4000c1e1500 */
[C---:B------:R-:W-:Y:S01]  /*0210*/  IMAD R21, R12.reuse, 0x2, R13 ;  /* 0x000000020c157824 */ /* 0x040fe200078e020d */
[----:B------:R-:W-:Y:S01]  /*0220*/  LEA.HI.X.SX32 R17, R7, R0, 0x1, P0 ;  /* 0x0000000007117211 */ /* 0x000fe200000f0eff */
[----:B------:R4:W5:Y:S02]  /*0230*/  LDG.E.U16 R6, [R14.64] ;  /* 0x000000060e067981 */ /* 0x000964000c1e1500 */
[----:B0-----:R-:W-:Y:S01]  /*0240*/  IMAD R9, R12, 0x2, R21 ;  /* 0x000000020c097824 */ /* 0x001fe200078e0215 */
[-C--:B------:R-:W-:Y:S01]  /*0250*/  LEA R20, P0, R21, R2.reuse, 0x1 ;  /* 0x0000000215147211 */ /* 0x080fe200078008ff */
[----:B------:R0:W2:Y:S01]  /*0260*/  LDG.E.U16 R7, [R16.64] ;  /* 0x0000000610077981 */ /* 0x0000a2000c1e1500 */
[----:B------:R-:W-:-:S02]  /*0270*/  LEA R18, P1, R13, R2, 0x1 ;  /* 0x000000020d127211 */ /* 0x000fc400078208ff */
[C---:B-1----:R-:W-:Y:S02]  /*0280*/  LEA R11, R12.reuse, R9, 0x1 ;  /* 0x000000090c0b7211 */ /* 0x042fe400078e08ff */
[-C--:B------:R-:W-:Y:S02]  /*0290*/  LEA.HI.X.SX32 R21, R21, R0.reuse, 0x1, P0 ;  /* 0x0000000015157211 */ /* 0x080fe400000f0eff */
[----:B------:R-:W-:Y:S01]  /*02a0*/  LEA.HI.X.SX32 R19, R13, R0, 0x1, P1 ;  /* 0x000000000d137211 */ /* 0x000fe200008f0eff */
[----:B------:R-:W-:Y:S01]  /*02b0*/  IMAD R13, R12, 0x2, R11 ;  /* 0x000000020c0d7824 */ /* 0x000fe200078e020b */
[----:B------:R-:W-:-:S03]  /*02c0*/  LEA R22, P0, R9, R2, 0x1 ;  /* 0x0000000209167211 */ /* 0x000fc600078008ff */
[C---:B----4-:R-:W-:Y:S01]  /*02d0*/  IMAD R15, R12.reuse, 0x2, R13 ;  /* 0x000000020c0f7824 */ /* 0x050fe200078e020d */
[----:B------:R-:W-:Y:S01]  /*02e0*/  LEA.HI.X.SX32 R23, R9, R0, 0x1, P0 ;  /* 0x0000000009177211 */ /* 0x000fe200000f0eff */
[----:B------:R1:W4:Y:S01]  /*02f0*/  LDG.E.U16 R8, [R18.64] ;  /* 0x0000000612087981 */ /* 0x000322000c1e1500 */
[-C--:B------:R-:W-:Y:S01]  /*0300*/  LEA R24, P0, R11, R2.reuse, 0x1 ;  /* 0x000000020b187211 */ /* 0x080fe200078008ff */
[----:B0-----:R-:W-:Y:S01]  /*0310*/  IMAD R17, R12, 0x2, R15 ;  /* 0x000000020c117824 */ /* 0x001fe200078e020f */
[----:B------:R-:W-:Y:S01]  /*0320*/  LEA R26, P1, R13, R2, 0x1 ;  /* 0x000000020d1a7211 */ /* 0x000fe200078208ff */
[----:B------:R0:W2:Y:S01]  /*0330*/  LDG.E.U16 R9, [R20.64] ;  /* 0x0000000614097981 */ /* 0x0000a2000c1e1500 */
[----:B------:R-:W-:Y:S02]  /*0340*/  LEA.HI.X.SX32 R25, R11, R0, 0x1, P0 ;  /* 0x000000000b197211 */ /* 0x000fe400000f0eff */
[C---:B------:R-:W-:Y:S01]  /*0350*/  LEA R28, P0, R15.reuse, R2, 0x1 ;  /* 0x000000020f1c7211 */ /* 0x040fe200078008ff */
[----:B------:R0:W2:Y:S03]  /*0360*/  LDG.E.U16 R10, [R22.64] ;  /* 0x00000006160a7981 */ /* 0x0000a6000c1e1500 */
[----:B------:R-:W-:Y:S01]  /*0370*/  LEA.HI.X.SX32 R29, R15, R0, 0x1, P0 ;  /* 0x000000000f1d7211 */ /* 0x000fe200000f0eff */
[----:B------:R0:W2:Y:S01]  /*0380*/  LDG.E.U16 R11, [R24.64] ;  /* 0x00000006180b7981 */ /* 0x0000a2000c1e1500 */
[----:B-1----:R-:W-:-:S02]  /*0390*/  LEA R18, P0, R17, R2, 0x1 ;  /* 0x0000000211127211 */ /* 0x002fc400078008ff */
[----:B------:R-:W-:Y:S01]  /*03a0*/  LEA R15, R12, R17, 0x1 ;  /* 0x000000110c0f7211 */ /* 0x000fe200078e08ff */
[----:B------:R1:W2:Y:S01]  /*03b0*/  LDG.E.U16 R14, [R28.64] ;  /* 0x000000061c0e7981 */ /* 0x0002a2000c1e1500 */
[----:B------:R-:W-:-:S03]  /*03c0*/  LEA.HI.X.SX32 R19, R17, R0, 0x1, P0 ;  /* 0x0000000011137211 */ /* 0x000fc600000f0eff */
[----:B------:R-:W-:Y:S01]  /*03d0*/  IMAD R17, R12, 0x2, R15 ;  /* 0x000000020c117824 */ /* 0x000fe200078e020f */
[----:B------:R-:W-:-:S03]  /*03e0*/  LEA.HI.X.SX32 R27, R13, R0, 0x1, P1 ;  /* 0x000000000d1b7211 */ /* 0x000fc600008f0eff */
[C---:B------:R-:W-:Y:S01]  /*03f0*/  IMAD R31, R12.reuse, 0x2, R17 ;  /* 0x000000020c1f7824 */ /* 0x040fe200078e0211 */
[C---:B0-----:R-:W-:Y:S01]  /*0400*/  LEA R20, P0, R15.reuse, R2, 0x1 ;  /* 0x000000020f147211 */ /* 0x041fe200078008ff */
[----:B------:R0:W2:Y:S03]  /*0410*/  LDG.E.U16 R13, [R26.64] ;  /* 0x000000061a0d7981 */ /* 0x0000a6000c1e1500 */
[----:B------:R-:W-:Y:S02]  /*0420*/  LEA.HI.X.SX32 R21, R15, R0, 0x1, P0 ;  /* 0x000000000f157211 */ /* 0x000fe400000f0eff */
[-C--:B------:R-:W-:Y:S01]  /*0430*/  LEA R24, P0, R31, R2.reuse, 0x1 ;  /* 0x000000021f187211 */ /* 0x080fe200078008ff */
[----:B------:R1:W2:Y:S01]  /*0440*/  LDG.E.U16 R15, [R18.64] ;  /* 0x00000006120f7981 */ /* 0x0002a2000c1e1500 */
[----:B0-----:R-:W-:Y:S01]  /*0450*/  IMAD R27, R12, 0x2, R31 ;  /* 0x000000020c1b7824 */ /* 0x001fe200078e021f */
[----:B------:R-:W-:-:S02]  /*0460*/  LEA R22, P1, R17, R2, 0x1 ;  /* 0x0000000211167211 */ /* 0x000fc400078208ff */
[----:B------:R0:W2:Y:S02]  /*0470*/  LDG.E.U16 R16, [R20.64] ;  /* 0x0000000614107981 */ /* 0x0000a4000c1e1500 */
[----:B-1----:R-:W-:Y:S02]  /*0480*/  LEA R29, R12, R27, 0x1 ;  /* 0x0000001b0c1d7211 */ /* 0x002fe400078e08ff */
[----:B------:R-:W-:-:S03]  /*0490*/  LEA.HI.X.SX32 R25, R31, R0, 0x1, P0 ;  /* 0x000000001f197211 */ /* 0x000fc600000f0eff */
[C---:B------:R-:W-:Y:S01]  /*04a0*/  IMAD R31, R12.reuse, 0x2, R29 ;  /* 0x000000020c1f7824 */ /* 0x040fe200078e021d */
[----:B------:R-:W-:Y:S01]  /*04b0*/  LEA.HI.X.SX32 R23, R17, R0, 0x1, P1 ;  /* 0x0000000011177211 */ /* 0x000fe200008f0eff */
[----:B------:R1:W2:Y:S01]  /*04c0*/  LDG.E.U16 R18, [R24.64] ;  /* 0x0000000618127981 */ /* 0x0002a2000c1e1500 */
[C---:B------:R-:W-:Y:S01]  /*04d0*/  LEA R26, P0, R27.reuse, R2, 0x1 ;  /* 0x000000021b1a7211 */ /* 0x040fe200078008ff */
[C---:B------:R-:W-:Y:S02]  /*04e0*/  IMAD R33, R12.reuse, 0x2, R31 ;  /* 0x000000020c217824 */ /* 0x040fe400078e021f */
[----:B------:R0:W2:Y:S01]  /*04f0*/  LDG.E.U16 R17, [R22.64] ;  /* 0x0000000616117981 */ /* 0x0000a2000c1e1500 */
[----:B------:R-:W-:Y:S02]  /*0500*/  LEA.HI.X.SX32 R27, R27, R0, 0x1, P0 ;  /* 0x000000001b1b7211 */ /* 0x000fe400000f0eff */
[-C--:B------:R-:W-:Y:S02]  /*0510*/  LEA R28, P0, R29, R2.reuse, 0x1 ;  /* 0x000000021d1c7211 */ /* 0x080fe400078008ff */
[----:B------:R-:W-:Y:S01]  /*0520*/  LEA R30, P1, R31, R2, 0x1 ;  /* 0x000000021f1e7211 */ /* 0x000fe200078208ff */
[----:B------:R1:W2:Y:S01]  /*0530*/  LDG.E.U16 R19, [R26.64] ;  /* 0x000000061a137981 */ /* 0x0002a2000c1e1500 */
[----:B------:R-:W-:Y:S01]  /*0540*/  LEA.HI.X.SX32 R29, R29, R0, 0x1, P0 ;  /* 0x000000001d1d7211 */ /* 0x000fe200000f0eff */
[----:B0-----:R-:W-:Y:S01]  /*0550*/  IMAD R23, R12, 0x2, R33 ;  /* 0x000000020c177824 */ /* 0x001fe200078e0221 */
[----:B------:R-:W-:-:S03]  /*0560*/  LEA R32, P0, R33, R2, 0x1 ;  /* 0x0000000221207211 */ /* 0x000fc600078008ff */
[----:B------:R0:W2:Y:S01]  /*0570*/  LDG.E.U16 R20, [R28.64] ;  /* 0x000000061c147981 */ /* 0x0000a2000c1e1500 */
[C---:B-1----:R-:W-:Y:S02]  /*0580*/  LEA R25, R12.reuse, R23, 0x1 ;  /* 0x000000170c197211 */ /* 0x042fe400078e08ff */
[----:B------:R-:W-:Y:S02]  /*0590*/  LEA.HI.X.SX32 R33, R33, R0, 0x1, P0 ;  /* 0x0000000021217211 */ /* 0x000fe400000f0eff */
[----:B------:R-:W-:Y:S01]  /*05a0*/  LEA R34, P0, R23, R2, 0x1 ;  /* 0x0000000217227211 */ /* 0x000fe200078008ff */
[C---:B------:R-:W-:Y:S01]  /*05b0*/  IMAD R39, R12.reuse, 0x2, R25 ;  /* 0x000000020c277824 */ /* 0x040fe200078e0219 */
[-C--:B------:R-:W-:Y:S01]  /*05c0*/  LEA.HI.X.SX32 R31, R31, R0.reuse, 0x1, P1 ;  /* 0x000000001f1f7211 */ /* 0x080fe200008f0eff */
[----:B------:R1:W2:Y:S01]  /*05d0*/  LDG.E.U16 R22, [R32.64] ;  /* 0x0000000620167981 */ /* 0x0002a2000c1e1500 */
[----:B------:R-:W-:Y:S01]  /*05e0*/  LEA.HI.X.SX32 R35, R23, R0, 0x1, P0 ;  /* 0x0000000017237211 */ /* 0x000fe200000f0eff */
[C---:B------:R-:W-:Y:S01]  /*05f0*/  IMAD R27, R12.reuse, 0x2, R39 ;  /* 0x000000020c1b7824 */ /* 0x040fe200078e0227 */
[C---:B------:R-:W-:Y:S01]  /*0600*/  LEA R36, P0, R25.reuse, R2, 0x1 ;  /* 0x0000000219247211 */ /* 0x040fe200078008ff */
[----:B------:R1:W2:Y:S02]  /*0610*/  LDG.E.U16 R21, [R30.64] ;  /* 0x000000061e157981 */ /* 0x0002a4000c1e1500 */
[----:B0-----:R-:W-:Y:S01]  /*0620*/  IMAD R29, R12, 0x2, R27 ;  /* 0x000000020c1d7824 */ /* 0x001fe200078e021b */
[----:B------:R-:W-:Y:S01]  /*0630*/  LEA.HI.X.SX32 R37, R25, R0, 0x1, P0 ;  /* 0x0000000019257211 */ /* 0x000fe200000f0eff */
[----:B------:R0:W2:Y:S01]  /*0640*/  LDG.E.U16 R23, [R34.64] ;  /* 0x0000000622177981 */ /* 0x0000a2000c1e1500 */
[----:B------:R-:W-:-:S02]  /*0650*/  LEA R40, P0, R27, R2, 0x1 ;  /* 0x000000021b287211 */ /* 0x000fc400078008ff */
[----:B------:R-:W-:Y:S01]  /*0660*/  LEA R38, P1, R39, R2, 0x1 ;  /* 0x0000000227267211 */ /* 0x000fe200078208ff */
[----:B------:R0:W2:Y:S01]  /*0670*/  LDG.E.U16 R24, [R36.64] ;  /* 0x0000000624187981 */ /* 0x0000a2000c1e1500 */
[----:B------:R-:W-:Y:S02]  /*0680*/  LEA.HI.X.SX32 R41, R27, R0, 0x1, P0 ;  /* 0x000000001b297211 */ /* 0x000fe400000f0eff */
[C---:B-1----:R-:W-:Y:S02]  /*0690*/  LEA R30, P0, R29.reuse, R2, 0x1 ;  /* 0x000000021d1e7211 */ /* 0x042fe400078008ff */
[----:B------:R-:W-:Y:S01]  /*06a0*/  LEA R27, R12, R29, 0x1 ;  /* 0x0000001d0c1b7211 */ /* 0x000fe200078e08ff */
[----:B------:R1:W2:Y:S01]  /*06b0*/  LDG.E.U16 R26, [R40.64] ;  /* 0x00000006281a7981 */ /* 0x0002a2000c1e1500 */
[----:B------:R-:W-:-:S03]  /*06c0*/  LEA.HI.X.SX32 R31, R29, R0, 0x1, P0 ;  /* 0x000000001d1f7211 */ /* 0x000fc600000f0eff */
[----:B------:R-:W-:Y:S01]  /*06d0*/  IMAD R29, R12, 0x2, R27 ;  /* 0x000000020c1d7824 */ /* 0x000fe200078e021b */
[----:B------:R-:W-:-:S03]  /*06e0*/  LEA.HI.X.SX32 R39, R39, R0, 0x1, P1 ;  /* 0x0000000027277211 */ /* 0x000fc600008f0eff */
[C---:B------:R-:W-:Y:S01]  /*06f0*/  IMAD R43, R12.reuse, 0x2, R29 ;  /* 0x000000020c2b7824 */ /* 0x040fe200078e021d */
[C---:B------:R-:W-:Y:S01]  /*0700*/  LEA R32, P0, R27.reuse, R2, 0x1 ;  /* 0x000000021b207211 */ /* 0x040fe200078008ff */
[----:B------:R1:W2:Y:S03]  /*0710*/  LDG.E.U16 R25, [R38.64] ;  /* 0x0000000626197981 */ /* 0x0002a6000c1e1500 */
[----:B------:R-:W-:Y:S02]  /*0720*/  LEA.HI.X.SX32 R33, R27, R0, 0x1, P0 ;  /* 0x000000001b217211 */ /* 0x000fe400000f0eff */
[-C--:B0-----:R-:W-:Y:S01]  /*0730*/  LEA R36, P0, R43, R2.reuse, 0x1 ;  /* 0x000000022b247211 */ /* 0x081fe200078008ff */
[----:B------:R0:W2:Y:S01]  /*0740*/  LDG.E.U16 R27, [R30.64] ;  /* 0x000000061e1b7981 */ /* 0x0000a2000c1e1500 */
[----:B-1----:R-:W-:Y:S01]  /*0750*/  IMAD R39, R12, 0x2, R43 ;  /* 0x000000020c277824 */ /* 0x002fe200078e022b */
[----:B------:R-:W-:-:S02]  /*0760*/  LEA R34, P1, R29, R2, 0x1 ;  /* 0x000000021d227211 */ /* 0x000fc400078208ff */
[----:B------:R1:W2:Y:S02]  /*0770*/  LDG.E.U16 R28, [R32.64] ;  /* 0x00000006201c7981 */ /* 0x0002a4000c1e1500 */
[----:B------:R-:W-:Y:S02]  /*0780*/  LEA R41, R12, R39, 0x1 ;  /* 0x000000270c297211 */ /* 0x000fe400078e08ff */
[----:B------:R-:W-:-:S03]  /*0790*/  LEA.HI.X.SX32 R37, R43, R0, 0x1, P0 ;  /* 0x000000002b257211 */ /* 0x000fc600000f0eff */
[C---:B------:R-:W-:Y:S01]  /*07a0*/  IMAD R43, R12.reuse, 0x2, R41 ;  /* 0x000000020c2b7824 */ /* 0x040fe200078e0229 */
[----:B------:R-:W-:Y:S01]  /*07b0*/  LEA.HI.X.SX32 R35, R29, R0, 0x1, P1 ;  /* 0x000000001d237211 */ /* 0x000fe200008f0eff */
[----:B0-----:R0:W2:Y:S01]  /*07c0*/  LDG.E.U16 R30, [R36.64] ;  /* 0x00000006241e7981 */ /* 0x0010a2000c1e1500 */
        /* <DEDUP_REMOVED lines=10> */
[----:B-1----:R0:W2:Y:S01]  /*0870*/  LDG.E.U16 R32, [R40.64] ;  /* 0x0000000628207981 */ /* 0x0020a2000c1e1500 */
[C---:B------:R-:W-:Y:S02]  /*0880*/  LEA R37, R12.reuse, R35, 0x1 ;  /* 0x000000230c257211 */ /* 0x040fe400078e08ff */
        /* <DEDUP_REMOVED lines=21> */
[----:B------:R-:W-:-:S03]  /*09e0*/  LEA R44, P0, R39, R2, 0x1 ;  /* 0x00000002272c7211 */ /* 0x000fc600078008ff */
[----:B------:R-:W-:Y:S01]  /*09f0*/  IMAD R55, R12, 0x2, R41 ;  /* 0x000000020c377824 */ /* 0x000fe200078e0229 */
[----:B------:R-:W-:-:S03]  /*0a00*/  LEA.HI.X.SX32 R51, R51, R0, 0x1, P1 ;  /* 0x0000000033337211 */ /* 0x000fc600008f0eff */
[C---:B------:R-:W-:Y:S01]  /*0a10*/  IMAD R57, R12.reuse, 0x2, R55 ;  /* 0x000000020c397824 */ /* 0x040fe200078e0237 */
[----:B------:R-:W-:Y:S01]  /*0a20*/  LEA.HI.X.SX32 R45, R39, R0, 0x1, P0 ;  /* 0x00000000272d7211 */ /* 0x000fe200000f0eff */
[----:B------:R1:W2:Y:S01]  /*0a30*/  LDG.E.U16 R37, [R50.64] ;  /* 0x0000000632257981 */ /* 0x0002a2000c1e1500 */
[C---:B0-----:R-:W-:Y:S02]  /*0a40*/  LEA R48, P0, R55.reuse, R2, 0x1 ;  /* 0x0000000237307211 */ /* 0x041fe400078008ff */
[----:B------:R-:W-:Y:S01]  /*0a50*/  LEA R59, R12, R57, 0x1 ;  /* 0x000000390c3b7211 */ /* 0x000fe200078e08ff */
[----:B------:R0:W2:Y:S01]  /*0a60*/  LDG.E.U16 R39, [R42.64] ;  /* 0x000000062a277981 */ /* 0x0000a2000c1e1500 */
[----:B------:R-:W-:-:S03]  /*0a70*/  LEA.HI.X.SX32 R49, R55, R0, 0x1, P0 ;  /* 0x0000000037317211 */ /* 0x000fc600000f0eff */
[----:B------:R-:W-:Y:S01]  /*0a80*/  IMAD R55, R12, 0x2, R59 ;  /* 0x000000020c377824 */ /* 0x000fe200078e023b */
[----:B------:R0:W2:Y:S01]  /*0a90*/  LDG.E.U16 R40, [R44.64] ;  /* 0x000000062c287981 */ /* 0x0000a2000c1e1500 */
[----:B-1----:R-:W-:-:S04]  /*0aa0*/  LEA R50, P0, R57, R2, 0x1 ;  /* 0x0000000239327211 */ /* 0x002fc800078008ff */
[----:B------:R-:W-:Y:S01]  /*0ab0*/  LEA.HI.X.SX32 R51, R57, R0, 0x1, P0 ;  /* 0x0000000039337211 */ /* 0x000fe200000f0eff */
[C---:B------:R-:W-:Y:S01]  /*0ac0*/  IMAD R57, R12.reuse, 0x2, R55 ;  /* 0x000000020c397824 */ /* 0x040fe200078e0237 */
[----:B0-----:R0:W2:Y:S03]  /*0ad0*/  LDG.E.U16 R42, [R48.64] ;  /* 0x00000006302a7981 */ /* 0x0010a6000c1e1500 */
[C---:B------:R-:W-:Y:S01]  /*0ae0*/  IMAD R61, R12.reuse, 0x2, R57 ;  /* 0x000000020c3d7824 */ /* 0x040fe200078e0239 */
[----:B------:R1:W2:Y:S04]  /*0af0*/  LDG.E.U16 R43, [R50.64] ;  /* 0x00000006322b7981 */ /* 0x0002a8000c1e1500 */
[----:B------:R-:W-:-:S05]  /*0b00*/  LEA R63, R12, R61, 0x1 ;  /* 0x0000003d0c3f7211 */ /* 0x000fca00078e08ff */
[----:B------:R-:W-:-:S04]  /*0b10*/  IMAD R65, R12, 0x2, R63 ;  /* 0x000000020c417824 */ /* 0x000fc800078e023f */
[----:B0-----:R-:W-:Y:S01]  /*0b20*/  IMAD R49, R12, 0x2, R65 ;  /* 0x000000020c317824 */ /* 0x001fe200078e0241 */
[----:B------:R-:W-:-:S03]  /*0b30*/  LEA R52, P0, R59, R2, 0x1 ;  /* 0x000000023b347211 */ /* 0x000fc600078008ff */
[----:B-1----:R-:W-:Y:S01]  /*0b40*/  IMAD R51, R12, 0x2, R49 ;  /* 0x000000020c337824 */ /* 0x002fe200078e0231 */
[----:B------:R-:W-:-:S04]  /*0b50*/  LEA.HI.X.SX32 R53, R59, R0, 0x1, P0 ;  /* 0x000000003b357211 */ /* 0x000fc800000f0eff */
[C---:B------:R-:W-:Y:S01]  /*0b60*/  LEA R67, R12.reuse, R51, 0x1 ;  /* 0x000000330c437211 */ /* 0x040fe200078e08ff */
[----:B------:R0:W2:Y:S01]  /*0b70*/  LDG.E.U16 R44, [R52.64] ;  /* 0x00000006342c7981 */ /* 0x0000a2000c1e1500 */
[-C--:B------:R-:W-:Y:S02]  /*0b80*/  LEA R46, P1, R41, R2.reuse, 0x1 ;  /* 0x00000002292e7211 */ /* 0x080fe400078208ff */
[----:B------:R-:W-:Y:S01]  /*0b90*/  LEA R56, P0, R57, R2, 0x1 ;  /* 0x0000000239387211 */ /* 0x000fe200078008ff */
[----:B0-----:R-:W-:-:S04]  /*0ba0*/  IMAD R53, R12, 0x2, R67 ;  /* 0x000000020c357824 */ /* 0x001fc800078e0243 */
[----:B------:R-:W-:Y:S01]  /*0bb0*/  IMAD R69, R12, 0x2, R53 ;  /* 0x000000020c457824 */ /* 0x000fe200078e0235 */
[----:B------:R-:W-:-:S03]  /*0bc0*/  LEA.HI.X.SX32 R47, R41, R0, 0x1, P1 ;  /* 0x00000000292f7211 */ /* 0x000fc600008f0eff */
[C---:B------:R-:W-:Y:S01]  /*0bd0*/  IMAD R71, R12.reuse, 0x2, R69 ;  /* 0x000000020c477824 */ /* 0x040fe200078e0245 */
[----:B------:R-:W-:Y:S01]  /*0be0*/  LEA.HI.X.SX32 R57, R57, R0, 0x1, P0 ;  /* 0x0000000039397211 */ /* 0x000fe200000f0eff */
[----:B------:R0:W2:Y:S01]  /*0bf0*/  LDG.E.U16 R41, [R46.64] ;  /* 0x000000062e297981 */ /* 0x0000a2000c1e1500 */
[-C--:B------:R-:W-:Y:S02]  /*0c00*/  LEA R54, P1, R55, R2.reuse, 0x1 ;  /* 0x0000000237367211 */ /* 0x080fe400078208ff */
[----:B------:R-:W-:Y:S02]  /*0c10*/  LEA R58, P0, R61, R2, 0x1 ;  /* 0x000000023d3a7211 */ /* 0x000fe400078008ff */
[C---:B------:R-:W-:Y:S02]  /*0c20*/  LEA R73, R12.reuse, R71, 0x1 ;  /* 0x000000470c497211 */ /* 0x040fe400078e08ff */
[-C--:B------:R-:W-:Y:S02]  /*0c30*/  LEA.HI.X.SX32 R55, R55, R0.reuse, 0x1, P1 ;  /* 0x0000000037377211 */ /* 0x080fe400008f0eff */
[----:B------:R-:W-:Y:S01]  /*0c40*/  LEA.HI.X.SX32 R59, R61, R0, 0x1, P0 ;  /* 0x000000003d3b7211 */ /* 0x000fe200000f0eff */
[C---:B------:R-:W-:Y:S01]  /*0c50*/  IMAD R75, R12.reuse, 0x2, R73 ;  /* 0x000000020c4b7824 */ /* 0x040fe200078e0249 */
[C---:B------:R-:W-:Y:S01]  /*0c60*/  LEA R60, P0, R63.reuse, R2, 0x1 ;  /* 0x000000023f3c7211 */ /* 0x040fe200078008ff */
[----:B------:R1:W2:Y:S02]  /*0c70*/  LDG.E.U16 R45, [R54.64] ;  /* 0x00000006362d7981 */ /* 0x0002a4000c1e1500 */
[C---:B------:R-:W-:Y:S01]  /*0c80*/  IMAD R77, R12.reuse, 0x2, R75 ;  /* 0x000000020c4d7824 */ /* 0x040fe200078e024b */
[----:B------:R-:W-:Y:S01]  /*0c90*/  LEA.HI.X.SX32 R61, R63, R0, 0x1, P0 ;  /* 0x000000003f3d7211 */ /* 0x000fe200000f0eff */
[----:B0-----:R0:W2:Y:S02]  /*0ca0*/  LDG.E.U16 R46, [R56.64] ;  /* 0x00000006382e7981 */ /* 0x0010a4000c1e1500 */
[----:B------:R-:W-:Y:S01]  /*0cb0*/  IMAD R79, R12, 0x2, R77 ;  /* 0x000000020c4f7824 */ /* 0x000fe200078e024d */
[-C--:B------:R-:W-:Y:S01]  /*0cc0*/  LEA R62, P1, R65, R2.reuse, 0x1 ;  /* 0x00000002413e7211 */ /* 0x080fe200078208ff */
[----:B------:R3:W2:Y:S01]  /*0cd0*/  LDG.E.U16 R47, [R58.64] ;  /* 0x000000063a2f7981 */ /* 0x0006a2000c1e1500 */
[----:B-1----:R-:W-:-:S03]  /*0ce0*/  LEA R54, P0, R49, R2, 0x1 ;  /* 0x0000000231367211 */ /* 0x002fc600078008ff */
[----:B------:R1:W2:Y:S01]  /*0cf0*/  LDG.E.U16 R48, [R60.64] ;  /* 0x000000063c307981 */ /* 0x0002a2000c1e1500 */
[----:B------:R-:W-:Y:S02]  /*0d00*/  LEA.HI.X.SX32 R55, R49, R0, 0x1, P0 ;  /* 0x0000000031377211 */ /* 0x000fe400000f0eff */
[C---:B0-----:R-:W-:Y:S02]  /*0d10*/  LEA R56, P0, R51.reuse, R2, 0x1 ;  /* 0x0000000233387211 */ /* 0x041fe400078008ff */
[C---:B------:R-:W-:Y:S01]  /*0d20*/  LEA R81, R12.reuse, R79, 0x1 ;  /* 0x0000004f0c517211 */ /* 0x040fe200078e08ff */
[----:B------:R0:W2:Y:S01]  /*0d30*/  LDG.E.U16 R50, [R54.64] ;  /* 0x0000000636327981 */ /* 0x0000a2000c1e1500 */
[----:B------:R-:W-:Y:S02]  /*0d40*/  LEA.HI.X.SX32 R57, R51, R0, 0x1, P0 ;  /* 0x0000000033397211 */ /* 0x000fe400000f0eff */
[----:B---3--:R-:W-:Y:S01]  /*0d50*/  LEA R58, P0, R67, R2, 0x1 ;  /* 0x00000002433a7211 */ /* 0x008fe200078008ff */
[----:B------:R-:W-:Y:S01]  /*0d60*/  IMAD R83, R12, 0x2, R81 ;  /* 0x000000020c537824 */ /* 0x000fe200078e0251 */
[-C--:B------:R-:W-:Y:S01]  /*0d70*/  LEA.HI.X.SX32 R63, R65, R0.reuse, 0x1, P1 ;  /* 0x00000000413f7211 */ /* 0x080fe200008f0eff */
[----:B------:R3:W2:Y:S01]  /*0d80*/  LDG.E.U16 R51, [R56.64] ;  /* 0x0000000638337981 */ /* 0x0006a2000c1e1500 */
[----:B------:R-:W-:-:S02]  /*0d90*/  LEA.HI.X.SX32 R59, R67, R0, 0x1, P0 ;  /* 0x00000000433b7211 */ /* 0x000fc400000f0eff */
[-C--:B-1----:R-:W-:Y:S01]  /*0da0*/  LEA R60, P0, R69, R2.reuse, 0x1 ;  /* 0x00000002453c7211 */ /* 0x082fe200078008ff */
[C---:B------:R-:W-:Y:S01]  /*0db0*/  IMAD R85, R12.reuse, 0x2, R83 ;  /* 0x000000020c557824 */ /* 0x040fe200078e0253 */
[----:B------:R1:W2:Y:S01]  /*0dc0*/  LDG.E.U16 R49, [R62.64] ;  /* 0x000000063e317981 */ /* 0x0002a2000c1e1500 */
[----:B------:R-:W-:Y:S02]  /*0dd0*/  LEA R64, P1, R53, R2, 0x1 ;  /* 0x0000000235407211 */ /* 0x000fe400078208ff */
[-C--:B------:R-:W-:Y:S01]  /*0de0*/  LEA.HI.X.SX32 R61, R69, R0.reuse, 0x1, P0 ;  /* 0x00000000453d7211 */ /* 0x080fe200000f0eff */
[----:B------:R-:W-:Y:S01]  /*0df0*/  IMAD R87, R12, 0x2, R85 ;  /* 0x000000020c577824 */ /* 0x000fe200078e0255 */
[----:B------:R-:W-:Y:S01]  /*0e00*/  LEA.HI.X.SX32 R65, R53, R0, 0x1, P1 ;  /* 0x0000000035417211 */ /* 0x000fe200008f0eff */
[----:B------:R3:W2:Y:S01]  /*0e10*/  LDG.E.U16 R52, [R58.64] ;  /* 0x000000063a347981 */ /* 0x0006a2000c1e1500 */
[----:B-1----:R-:W-:-:S03]  /*0e20*/  LEA R62, P0, R71, R2, 0x1 ;  /* 0x00000002473e7211 */ /* 0x002fc600078008ff */
[----:B------:R1:W2:Y:S01]  /*0e30*/  LDG.E.U16 R53, [R64.64] ;  /* 0x0000000640357981 */ /* 0x0002a2000c1e1500 */
[----:B------:R-:W-:-:S03]  /*0e40*/  LEA.HI.X.SX32 R63, R71, R0, 0x1, P0 ;  /* 0x00000000473f7211 */ /* 0x000fc600000f0eff */
[----:B0-----:R0:W2:Y:S01]  /*0e50*/  LDG.E.U16 R54, [R60.64] ;  /* 0x000000063c367981 */ /* 0x0010a2000c1e1500 */
[C---:B------:R-:W-:Y:S02]  /*0e60*/  LEA R66, P0, R73.reuse, R2, 0x1 ;  /* 0x0000000249427211 */ /* 0x040fe400078008ff */
[C---:B------:R-:W-:Y:S01]  /*0e70*/  LEA R89, R12.reuse, R87, 0x1 ;  /* 0x000000570c597211 */ /* 0x040fe200078e08ff */
[----:B------:R0:W2:Y:S01]  /*0e80*/  LDG.E.U16 R55, [R62.64] ;  /* 0x000000063e377981 */ /* 0x0000a2000c1e1500 */
[----:B------:R-:W-:Y:S02]  /*0e90*/  LEA.HI.X.SX32 R67, R73, R0, 0x1, P0 ;  /* 0x0000000049437211 */ /* 0x000fe400000f0eff */
[-C--:B-1----:R-:W-:Y:S01]  /*0ea0*/  LEA R64, P0, R77, R2.reuse, 0x1 ;  /* 0x000000024d407211 */ /* 0x082fe200078008ff */
[C---:B------:R-:W-:Y:S01]  /*0eb0*/  IMAD R91, R12.reuse, 0x2, R89 ;  /* 0x000000020c5b7824 */ /* 0x040fe200078e0259 */
[----:B------:R-:W-:Y:S01]  /*0ec0*/  LEA R68, P1, R75, R2, 0x1 ;  /* 0x000000024b447211 */ /* 0x000fe200078208ff */
[----:B---3--:R1:W3:Y:S01]  /*0ed0*/  LDG.E.U16 R56, [R66.64] ;  /* 0x0000000642387981 */ /* 0x0082e2000c1e1500 */
[----:B------:R-:W-:Y:S01]  /*0ee0*/  LEA.HI.X.SX32 R65, R77, R0, 0x1, P0 ;  /* 0x000000004d417211 */ /* 0x000fe200000f0eff */
[----:B------:R-:W-:Y:S01]  /*0ef0*/  IMAD R93, R12, 0x2, R91 ;  /* 0x000000020c5d7824 */ /* 0x000fe200078e025b */
[----:B------:R-:W-:-:S02]  /*0f00*/  LEA R70, P0, R79, R2, 0x1 ;  /* 0x000000024f467211 */ /* 0x000fc400078008ff */
[-C--:B------:R-:W-:Y:S01]  /*0f10*/  LEA.HI.X.SX32 R69, R75, R0.reuse, 0x1, P1 ;  /* 0x000000004b457211 */ /* 0x080fe200008f0eff */
[----:B------:R0:W2:Y:S01]  /*0f20*/  LDG.E.U16 R58, [R64.64] ;  /* 0x00000006403a7981 */ /* 0x0000a2000c1e1500 */
[----:B------:R-:W-:Y:S01]  /*0f30*/  LEA.HI.X.SX32 R71, R79, R0, 0x1, P0 ;  /* 0x000000004f477211 */ /* 0x000fe200000f0eff */
[C---:B------:R-:W-:Y:S01]  /*0f40*/  IMAD R79, R12.reuse, 0x2, R93 ;  /* 0x000000020c4f7824 */ /* 0x040fe200078e025d */
[-C--:B------:R-:W-:Y:S01]  /*0f50*/  LEA R72, P0, R81, R2.reuse, 0x1 ;  /* 0x0000000251487211 */ /* 0x080fe200078008ff */
[----:B------:R0:W2:Y:S03]  /*0f60*/  LDG.E.U16 R57, [R68.64] ;  /* 0x0000000644397981 */ /* 0x0000a6000c1e1500 */
[----:B------:R-:W-:Y:S01]  /*0f70*/  LEA R95, R12, R79, 0x1 ;  /* 0x0000004f0c5f7211 */ /* 0x000fe200078e08ff */
[----:B------:R0:W2:Y:S01]  /*0f80*/  LDG.E.U16 R59, [R70.64] ;  /* 0x00000006463b7981 */ /* 0x0000a2000c1e1500 */
[----:B------:R-:W-:-:S02]  /*0f90*/  LEA R74, P1, R83, R2, 0x1 ;  /* 0x00000002534a7211 */ /* 0x000fc400078208ff */
[-C--:B------:R-:W-:Y:S01]  /*0fa0*/  LEA.HI.X.SX32 R73, R81, R0.reuse, 0x1, P0 ;  /* 0x0000000051497211 */ /* 0x080fe200000f0eff */
[C---:B------:R-:W-:Y:S01]  /*0fb0*/  IMAD R81, R12.reuse, 0x2, R95 ;  /* 0x000000020c517824 */ /* 0x040fe200078e025f */
[----:B------:R-:W-:Y:S02]  /*0fc0*/  LEA.HI.X.SX32 R75, R83, R0, 0x1, P1 ;  /* 0x00000000534b7211 */ /* 0x000fe400008f0eff */
[-C--:B-1----:R-:W-:Y:S01]  /*0fd0*/  LEA R66, P0, R85, R2.reuse, 0x1 ;  /* 0x0000000255427211 */ /* 0x082fe200078008ff */
[C---:B------:R-:W-:Y:S01]  /*0fe0*/  IMAD R83, R12.reuse, 0x2, R81 ;  /* 0x000000020c537824 */ /* 0x040fe200078e0251 */
[----:B------:R-:W-:Y:S01]  /*0ff0*/  LEA R76, P1, R91, R2, 0x1 ;  /* 0x000000025b4c7211 */ /* 0x000fe200078208ff */
[----:B0-----:R0:W2:Y:S01]  /*1000*/  LDG.E.U16 R60, [R72.64] ;  /* 0x00000006483c7981 */ /* 0x0010a2000c1e1500 */
[----:B------:R-:W-:Y:S01]  /*1010*/  LEA.HI.X.SX32 R67, R85, R0, 0x1, P0 ;  /* 0x0000000055437211 */ /* 0x000fe200000f0eff */
[C---:B------:R-:W-:Y:S01]  /*1020*/  IMAD R85, R12.reuse, 0x2, R83 ;  /* 0x000000020c557824 */ /* 0x040fe200078e0253 */
[C---:B------:R-:W-:Y:S01]  /*1030*/  LEA R68, P0, R87.reuse, R2, 0x1 ;  /* 0x0000000257447211 */ /* 0x040fe200078008ff */
[----:B------:R1:W2:Y:S03]  /*1040*/  LDG.E.U16 R61, [R74.64] ;  /* 0x000000064a3d7981 */ /* 0x0002a6000c1e1500 */
[----:B------:R-:W-:Y:S01]  /*1050*/  LEA R97, R12, R85, 0x1 ;  /* 0x000000550c617211 */ /* 0x000fe200078e08ff */
[----:B------:R0:W2:Y:S01]  /*1060*/  LDG.E.U16 R62, [R66.64] ;  /* 0x00000006423e7981 */ /* 0x0000a2000c1e1500 */
[----:B------:R-:W-:-:S03]  /*1070*/  LEA.HI.X.SX32 R69, R87, R0, 0x1, P0 ;  /* 0x0000000057457211 */ /* 0x000fc600000f0eff */
[C---:B------:R-:W-:Y:S01]  /*1080*/  IMAD R87, R12.reuse, 0x2, R97 ;  /* 0x000000020c577824 */ /* 0x040fe200078e0261 */
[C---:B------:R-:W-:Y:S01]  /*1090*/  LEA R70, P0, R89.reuse, R2, 0x1 ;  /* 0x0000000259467211 */ /* 0x040fe200078008ff */
[----:B------:R1:W2:Y:S02]  /*10a0*/  LDG.E.U16 R63, [R68.64] ;  /* 0x00000006443f7981 */ /* 0x0002a4000c1e1500 */
        /* <DEDUP_REMOVED lines=9> */
[C---:B------:R-:W-:Y:S01]  /*1140*/  IMAD R93, R12.reuse, 0x2, R91 ;  /* 0x000000020c5d7824 */ /* 0x040fe200078e025b */
[C---:B-1----:R-:W-:Y:S01]  /*1150*/  LEA R74, P0, R79.reuse, R2, 0x1 ;  /* 0x000000024f4a7211 */ /* 0x042fe200078008ff */
[----:B------:R1:W2:Y:S02]  /*1160*/  LDG.E.U16 R66, [R72.64] ;  /* 0x0000000648427981 */ /* 0x0002a4000c1e1500 */
[C---:B------:R-:W-:Y:S01]  /*1170*/  IMAD R101, R12.reuse, 0x2, R93 ;  /* 0x000000020c657824 */ /* 0x040fe200078e025d */
[----:B------:R-:W-:Y:S02]  /*1180*/  LEA.HI.X.SX32 R75, R79, R0, 0x1, P0 ;  /* 0x000000004f4b7211 */ /* 0x000fe400000f0eff */
[-C--:B------:R-:W-:Y:S01]  /*1190*/  LEA R78, P0, R95, R2.reuse, 0x1 ;  /* 0x000000025f4e7211 */ /* 0x080fe200078008ff */
[----:B------:R-:W-:Y:S01]  /*11a0*/  IMAD R103, R12, 0x2, R101 ;  /* 0x000000020c677824 */ /* 0x000fe200078e0265 */
[----:B------:R-:W-:Y:S01]  /*11b0*/  LEA R80, P1, R81, R2, 0x1 ;  /* 0x0000000251507211 */ /* 0x000fe200078208ff */
[----:B------:R1:W2:Y:S01]  /*11c0*/  LDG.E.U16 R67, [R74.64] ;  /* 0x000000064a437981 */ /* 0x0002a2000c1e1500 */
[----:B------:R-:W-:-:S02]  /*11d0*/  LEA.HI.X.SX32 R79, R95, R0, 0x1, P0 ;  /* 0x000000005f4f7211 */ /* 0x000fc400000f0eff */
[C---:B------:R-:W-:Y:S02]  /*11e0*/  LEA R95, R12.reuse, R103, 0x1 ;  /* 0x000000670c5f7211 */ /* 0x040fe400078e08ff */
[----:B0-----:R-:W-:Y:S01]  /*11f0*/  LEA R76, P0, R83, R2, 0x1 ;  /* 0x00000002534c7211 */ /* 0x001fe200078008ff */
[----:B------:R0:W2:Y:S02]  /*1200*/  LDG.E.U16 R68, [R78.64] ;  /* 0x000000064e447981 */ /* 0x0000a4000c1e1500 */
[----:B------:R-:W-:-:S04]  /*1210*/  IMAD R105, R12, 0x2, R95 ;  /* 0x000000020c697824 */ /* 0x000fc800078e025f */
[----:B------:R-:W-:-:S04]  /*1220*/  IMAD R107, R12, 0x2, R105 ;  /* 0x000000020c6b7824 */ /* 0x000fc800078e0269 */
[----:B------:R-:W-:-:S05]  /*1230*/  IMAD R109, R12, 0x2, R107 ;  /* 0x000000020c6d7824 */ /* 0x000fca00078e026b */
[----:B------:R-:W-:-:S05]  /*1240*/  LEA R111, R12, R109, 0x1 ;  /* 0x0000006d0c6f7211 */ /* 0x000fca00078e08ff */
[----:B------:R-:W-:Y:S01]  /*1250*/  IMAD R113, R12, 0x2, R111 ;  /* 0x000000020c717824 */ /* 0x000fe200078e026f */
[----:B------:R-:W-:-:S03]  /*1260*/  LEA.HI.X.SX32 R77, R83, R0, 0x1, P0 ;  /* 0x00000000534d7211 */ /* 0x000fc600000f0eff */
[C---:B------:R-:W-:Y:S01]  /*1270*/  IMAD R115, R12.reuse, 0x2, R113 ;  /* 0x000000020c737824 */ /* 0x040fe200078e0271 */
[C---:B------:R-:W-:Y:S01]  /*1280*/  LEA R82, P0, R85.reuse, R2, 0x1 ;  /* 0x0000000255527211 */ /* 0x040fe200078008ff */
[----:B----4-:R4:W2:Y:S02]  /*1290*/  LDG.E.U16 R70, [R76.64] ;  /* 0x000000064c467981 */ /* 0x0108a4000c1e1500 */
[C---:B------:R-:W-:Y:S01]  /*12a0*/  IMAD R117, R12.reuse, 0x2, R115 ;  /* 0x000000020c757824 */ /* 0x040fe200078e0273 */
[----:B------:R-:W-:Y:S02]  /*12b0*/  LEA.HI.X.SX32 R83, R85, R0, 0x1, P0 ;  /* 0x0000000055537211 */ /* 0x000fe400000f0eff */
[----:B------:R-:W-:Y:S02]  /*12c0*/  LEA R84, P0, R97, R2, 0x1 ;  /* 0x0000000261547211 */ /* 0x000fe400078008ff */
[----:B------:R-:W-:Y:S01]  /*12d0*/  LEA R119, R12, R117, 0x1 ;  /* 0x000000750c777211 */ /* 0x000fe200078e08ff */
[----:B------:R1:W2:Y:S01]  /*12e0*/  LDG.E.U16 R71, [R82.64] ;  /* 0x0000000652477981 */ /* 0x0002a2000c1e1500 */
[----:B------:R-:W-:-:S02]  /*12f0*/  LEA.HI.X.SX32 R81, R81, R0, 0x1, P1 ;  /* 0x0000000051517211 */ /* 0x000fc400008f0eff */
[----:B------:R-:W-:Y:S02]  /*1300*/  LEA.HI.X.SX32 R85, R97, R0, 0x1, P0 ;  /* 0x0000000061557211 */ /* 0x000fe400000f0eff */
[C---:B0-----:R-:W-:Y:S01]  /*1310*/  LEA R78, P0, R99.reuse, R2, 0x1 ;  /* 0x00000002634e7211 */ /* 0x041fe200078008ff */
[C---:B------:R-:W-:Y:S01]  /*1320*/  IMAD R121, R12.reuse, 0x2, R119 ;  /* 0x000000020c797824 */ /* 0x040fe200078e0277 */
[----:B------:R0:W2:Y:S02]  /*1330*/  LDG.E.U16 R69, [R80.64] ;  /* 0x0000000650457981 */ /* 0x0000a4000c1e1500 */
[----:B------:R-:W-:Y:S01]  /*1340*/  LEA.HI.X.SX32 R79, R99, R0, 0x1, P0 ;  /* 0x00000000634f7211 */ /* 0x000fe200000f0eff */
[C---:B------:R-:W-:Y:S01]  /*1350*/  IMAD R123, R12.reuse, 0x2, R121 ;  /* 0x000000020c7b7824 */ /* 0x040fe200078e0279 */
[----:B-1----:R1:W2:Y:S01]  /*1360*/  LDG.E.U16 R72, [R84.64] ;  /* 0x0000000654487981 */ /* 0x0022a2000c1e1500 */
[C---:B0-----:R-:W-:Y:S02]  /*1370*/  LEA R80, P0, R89.reuse, R2, 0x1 ;  /* 0x0000000259507211 */ /* 0x041fe400078008ff */
[----:B------:R-:W-:Y:S01]  /*1380*/  IMAD R125, R12, 0x2, R123 ;  /* 0x000000020c7d7824 */ /* 0x000fe200078e027b */
[----:B------:R0:W2:Y:S01]  /*1390*/  LDG.E.U16 R74, [R78.64] ;  /* 0x000000064e4a7981 */ /* 0x0000a2000c1e1500 */
[----:B------:R-:W-:-:S02]  /*13a0*/  LEA.HI.X.SX32 R81, R89, R0, 0x1, P0 ;  /* 0x0000000059517211 */ /* 0x000fc400000f0eff */
[C---:B------:R-:W-:Y:S02]  /*13b0*/  LEA R82, P0, R91.reuse, R2, 0x1 ;  /* 0x000000025b527211 */ /* 0x040fe400078008ff */
[C---:B------:R-:W-:Y:S01]  /*13c0*/  LEA R127, R12.reuse, R125, 0x1 ;  /* 0x0000007d0c7f7211 */ /* 0x040fe200078e08ff */
[----:B------:R5:W2:Y:S01]  /*13d0*/  LDG.E.U16 R75, [R80.64] ;  /* 0x00000006504b7981 */ /* 0x000aa2000c1e1500 */
[----:B------:R-:W-:Y:S02]  /*13e0*/  LEA.HI.X.SX32 R83, R91, R0, 0x1, P0 ;  /* 0x000000005b537211 */ /* 0x000fe400000f0eff */
[-C--:B-1----:R-:W-:Y:S02]  /*13f0*/  LEA R84, P0, R101, R2.reuse, 0x1 ;  /* 0x0000000265547211 */ /* 0x082fe400078008ff */
[----:B------:R-:W-:Y:S01]  /*1400*/  LEA R86, P1, R87, R2, 0x1 ;  /* 0x0000000257567211 */ /* 0x000fe200078208ff */
[----:B----4-:R1:W4:Y:S01]  /*1410*/  LDG.E.U16 R76, [R82.64] ;  /* 0x00000006524c7981 */ /* 0x010322000c1e1500 */
[----:B------:R-:W-:Y:S01]  /*1420*/  LEA.HI.X.SX32 R85, R101, R0, 0x1, P0 ;  /* 0x0000000065557211 */ /* 0x000fe200000f0eff */
[----:B------:R-:W-:Y:S01]  /*1430*/  IMAD R101, R12, 0x2, R127 ;  /* 0x000000020c657824 */ /* 0x000fe200078e027f */
[----:B0-----:R-:W-:-:S03]  /*1440*/  LEA R78, P0, R103, R2, 0x1 ;  /* 0x00000002674e7211 */ /* 0x001fc600078008ff */
[C---:B------:R-:W-:Y:S01]  /*1450*/  IMAD R129, R12.reuse, 0x2, R101 ;  /* 0x000000020c817824 */ /* 0x040fe200078e0265 */
[----:B------:R-:W-:Y:S01]  /*1460*/  LEA.HI.X.SX32 R79, R103, R0, 0x1, P0 ;  /* 0x00000000674f7211 */ /* 0x000fe200000f0eff */
[----:B------:R0:W3:Y:S01]  /*1470*/  LDG.E.U16 R88, [R84.64] ;  /* 0x0000000654587981 */ /* 0x0000e2000c1e1500 */
[----:B-----5:R-:W-:Y:S01]  /*1480*/  LEA R80, P0, R95, R2, 0x1 ;  /* 0x000000025f507211 */ /* 0x020fe200078008ff */
[C---:B------:R-:W-:Y:S01]  /*1490*/  IMAD R131, R12.reuse, 0x2, R129 ;  /* 0x000000020c837824 */ /* 0x040fe200078e0281 */
[-C--:B------:R-:W-:Y:S01]  /*14a0*/  LEA.HI.X.SX32 R87, R87, R0.reuse, 0x1, P1 ;  /* 0x0000000057577211 */ /* 0x080fe200008f0eff */
[----:B------:R5:W3:Y:S01]  /*14b0*/  LDG.E.U16 R89, [R78.64] ;  /* 0x000000064e597981 */ /* 0x000ae2000c1e1500 */
[----:B------:R-:W-:Y:S02]  /*14c0*/  LEA.HI.X.SX32 R81, R95, R0, 0x1, P0 ;  /* 0x000000005f517211 */ /* 0x000fe400000f0eff */
[----:B------:R-:W-:Y:S01]  /*14d0*/  LEA R95, R12, R131, 0x1 ;  /* 0x000000830c5f7211 */ /* 0x000fe200078e08ff */
[----:B------:R0:W3:Y:S01]  /*14e0*/  LDG.E.U16 R73, [R86.64] ;  /* 0x0000000656497981 */ /* 0x0000e2000c1e1500 */
[----:B------:R-:W-:-:S03]  /*14f0*/  LEA R90, P1, R93, R2, 0x1 ;  /* 0x000000025d5a7211 */ /* 0x000fc600078208ff */
[C---:B------:R-:W-:Y:S01]  /*1500*/  IMAD R133, R12.reuse, 0x2, R95 ;  /* 0x000000020c857824 */ /* 0x040fe200078e025f */
[----:B------:R-:W-:Y:S01]  /*1510*/  LEA.HI.X.SX32 R91, R93, R0, 0x1, P1 ;  /* 0x000000005d5b7211 */ /* 0x000fe200008f0eff */
[----:B------:R5:W3:Y:S02]  /*1520*/  LDG.E.U16 R92, [R80.64] ;  /* 0x00000006505c7981 */ /* 0x000ae4000c1e1500 */
[C---:B------:R-:W-:Y:S01]  /*1530*/  IMAD R135, R12.reuse, 0x2, R133 ;  /* 0x000000020c877824 */ /* 0x040fe200078e0285 */
[-C--:B0-----:R-:W-:Y:S01]  /*1540*/  LEA R86, P0, R107, R2.reuse, 0x1 ;  /* 0x000000026b567211 */ /* 0x081fe200078008ff */
[----:B------:R0:W3:Y:S01]  /*1550*/  LDG.E.U16 R77, [R90.64] ;  /* 0x000000065a4d7981 */ /* 0x0000e2000c1e1500 */
[----:B-1----:R-:W-:Y:S01]  /*1560*/  LEA R82, P1, R105, R2, 0x1 ;  /* 0x0000000269527211 */ /* 0x002fe200078208ff */
[----:B------:R-:W-:Y:S01]  /*1570*/  IMAD R137, R12, 0x2, R135 ;  /* 0x000000020c897824 */ /* 0x000fe200078e0287 */
[----:B------:R-:W-:Y:S02]  /*1580*/  LEA.HI.X.SX32 R87, R107, R0, 0x1, P0 ;  /* 0x000000006b577211 */ /* 0x000fe400000f0eff */
[----:B------:R-:W-:-:S02]  /*1590*/  LEA R84, P0, R109, R2, 0x1 ;  /* 0x000000026d547211 */ /* 0x000fc400078008ff */
[-C--:B------:R-:W-:Y:S01]  /*15a0*/  LEA.HI.X.SX32 R83, R105, R0.reuse, 0x1, P1 ;  /* 0x0000000069537211 */ /* 0x080fe200008f0eff */
[----:B------:R1:W3:Y:S01]  /*15b0*/  LDG.E.U16 R96, [R86.64] ;  /* 0x0000000656607981 */ /* 0x0002e2000c1e1500 */
[C---:B------:R-:W-:Y:S02]  /*15c0*/  LEA R105, R12.reuse, R137, 0x1 ;  /* 0x000000890c697211 */ /* 0x040fe400078e08ff */
[----:B------:R-:W-:Y:S01]  /*15d0*/  LEA.HI.X.SX32 R85, R109, R0, 0x1, P0 ;  /* 0x000000006d557211 */ /* 0x000fe200000f0eff */
[----:B------:R1:W3:Y:S01]  /*15e0*/  LDG.E.U16 R93, [R82.64] ;  /* 0x00000006525d7981 */ /* 0x0002e2000c1e1500 */
[-C--:B-----5:R-:W-:Y:S01]  /*15f0*/  LEA R78, P0, R111, R2.reuse, 0x1 ;  /* 0x000000026f4e7211 */ /* 0x0a0fe200078008ff */
[C---:B------:R-:W-:Y:S01]  /*1600*/  IMAD R139, R12.reuse, 0x2, R105 ;  /* 0x000000020c8b7824 */ /* 0x040fe200078e0269 */
[----:B0-----:R-:W-:Y:S01]  /*1610*/  LEA R90, P1, R113, R2, 0x1 ;  /* 0x00000002715a7211 */ /* 0x001fe200078208ff */
[----:B------:R0:W5:Y:S01]  /*1620*/  LDG.E.U16 R97, [R84.64] ;  /* 0x0000000654617981 */ /* 0x000162000c1e1500 */
[----:B------:R-:W-:Y:S01]  /*1630*/  LEA.HI.X.SX32 R79, R111, R0, 0x1, P0 ;  /* 0x000000006f4f7211 */ /* 0x000fe200000f0eff */
[----:B------:R-:W-:Y:S01]  /*1640*/  IMAD R141, R12, 0x2, R139 ;  /* 0x000000020c8d7824 */ /* 0x000fe200078e028b */
[----:B------:R-:W-:-:S02]  /*1650*/  LEA R80, P0, R115, R2, 0x1 ;  /* 0x0000000273507211 */ /* 0x000fc400078008ff */
[-C--:B------:R-:W-:Y:S01]  /*1660*/  LEA.HI.X.SX32 R91, R113, R0.reuse, 0x1, P1 ;  /* 0x00000000715b7211 */ /* 0x080fe200008f0eff */
[----:B------:R0:W3:Y:S01]  /*1670*/  LDG.E.U16 R98, [R78.64] ;  /* 0x000000064e627981 */ /* 0x0000e2000c1e1500 */
[----:B------:R-:W-:Y:S01]  /*1680*/  LEA.HI.X.SX32 R81, R115, R0, 0x1, P0 ;  /* 0x0000000073517211 */ /* 0x000fe200000f0eff */
[C---:B------:R-:W-:Y:S01]  /*1690*/  IMAD R115, R12.reuse, 0x2, R141 ;  /* 0x000000020c737824 */ /* 0x040fe200078e028d */
[C---:B-1----:R-:W-:Y:S01]  /*16a0*/  LEA R82, P0, R117.reuse, R2, 0x1 ;  /* 0x0000000275527211 */ /* 0x042fe200078008ff */
[----:B------:R1:W3:Y:S03]  /*16b0*/  LDG.E.U16 R99, [R90.64] ;  /* 0x000000065a637981 */ /* 0x0002e6000c1e1500 */
[----:B------:R-:W-:Y:S01]  /*16c0*/  LEA R109, R12, R115, 0x1 ;  /* 0x000000730c6d7211 */ /* 0x000fe200078e08ff */
[----:B------:R1:W3:Y:S01]  /*16d0*/  LDG.E.U16 R102, [R80.64] ;  /* 0x0000000650667981 */ /* 0x0002e2000c1e1500 */
[----:B------:R-:W-:-:S03]  /*16e0*/  LEA.HI.X.SX32 R83, R117, R0, 0x1, P0 ;  /* 0x0000000075537211 */ /* 0x000fc600000f0eff */
[C---:B------:R-:W-:Y:S01]  /*16f0*/  IMAD R117, R12.reuse, 0x2, R109 ;  /* 0x000000020c757824 */ /* 0x040fe200078e026d */
[C---:B0-----:R-:W-:Y:S01]  /*1700*/  LEA R84, P0, R119.reuse, R2, 0x1 ;  /* 0x0000000277547211 */ /* 0x041fe200078008ff */
[----:B------:R0:W3:Y:S02]  /*1710*/  LDG.E.U16 R103, [R82.64] ;  /* 0x0000000652677981 */ /* 0x0000e4000c1e1500 */
[C---:B------:R-:W-:Y:S01]  /*1720*/  IMAD R143, R12.reuse, 0x2, R117 ;  /* 0x000000020c8f7824 */ /* 0x040fe200078e0275 */
[----:B------:R-:W-:Y:S02]  /*1730*/  LEA.HI.X.SX32 R85, R119, R0, 0x1, P0 ;  /* 0x0000000077557211 */ /* 0x000fe400000f0eff */
[-C--:B------:R-:W-:Y:S01]  /*1740*/  LEA R86, P1, R121, R2.reuse, 0x1 ;  /* 0x0000000279567211 */ /* 0x080fe200078208ff */
[----:B------:R-:W-:Y:S01]  /*1750*/  IMAD R119, R12, 0x2, R143 ;  /* 0x000000020c777824 */ /* 0x000fe200078e028f */
[----:B------:R-:W-:Y:S01]  /*1760*/  LEA R78, P0, R123, R2, 0x1 ;  /* 0x000000027b4e7211 */ /* 0x000fe200078008ff */
[----:B------:R0:W3:Y:S01]  /*1770*/  LDG.E.U16 R104, [R84.64] ;  /* 0x0000000654687981 */ /* 0x0000e2000c1e1500 */
[----:B------:R-:W-:-:S02]  /*1780*/  LEA.HI.X.SX32 R87, R121, R0, 0x1, P1 ;  /* 0x0000000079577211 */ /* 0x000fc400008f0eff */
[C---:B------:R-:W-:Y:S02]  /*1790*/  LEA R121, R12.reuse, R119, 0x1 ;  /* 0x000000770c797211 */ /* 0x040fe400078e08ff */
[----:B------:R-:W-:Y:S01]  /*17a0*/  LEA.HI.X.SX32 R79, R123, R0, 0x1, P0 ;  /* 0x000000007b4f7211 */ /* 0x000fe200000f0eff */
[----:B------:R0:W3:Y:S01]  /*17b0*/  LDG.E.U16 R106, [R86.64] ;  /* 0x00000006566a7981 */ /* 0x0000e2000c1e1500 */
[-C--:B-1----:R-:W-:Y:S01]  /*17c0*/  LEA R80, P0, R125, R2.reuse, 0x1 ;  /* 0x000000027d507211 */ /* 0x082fe200078008ff */
[C---:B------:R-:W-:Y:S01]  /*17d0*/  IMAD R123, R12.reuse, 0x2, R121 ;  /* 0x000000020c7b7824 */ /* 0x040fe200078e0279 */
[----:B0-----:R-:W-:Y:S01]  /*17e0*/  LEA R84, P1, R101, R2, 0x1 ;  /* 0x0000000265547211 */ /* 0x001fe200078208ff */
[----:B------:R0:W4:Y:S01]  /*17f0*/  LDG.E.U16 R107, [R78.64] ;  /* 0x000000064e6b7981 */ /* 0x000122000c1e1500 */
[----:B------:R-:W-:Y:S01]  /*1800*/  LEA.HI.X.SX32 R81, R125, R0, 0x1, P0 ;  /* 0x000000007d517211 */ /* 0x000fe200000f0eff */
[----:B------:R-:W-:Y:S01]  /*1810*/  IMAD R125, R12, 0x2, R123 ;  /* 0x000000020c7d7824 */ /* 0x000fe200078e027b */
[----:B------:R-:W-:-:S03]  /*1820*/  LEA R82, P0, R127, R2, 0x1 ;  /* 0x000000027f527211 */ /* 0x000fc600078008ff */
[C---:B------:R-:W-:Y:S01]  /*1830*/  IMAD R145, R12.reuse, 0x2, R125 ;  /* 0x000000020c917824 */ /* 0x040fe200078e027d */
[-C--:B------:R-:W-:Y:S01]  /*1840*/  LEA.HI.X.SX32 R83, R127, R0.reuse, 0x1, P0 ;  /* 0x000000007f537211 */ /* 0x080fe200000f0eff */
[----:B------:R1:W4:Y:S03]  /*1850*/  LDG.E.U16 R108, [R80.64] ;  /* 0x00000006506c7981 */ /* 0x000326000c1e1500 */
[C---:B------:R-:W-:Y:S01]  /*1860*/  LEA R127, R12.reuse, R145, 0x1 ;  /* 0x000000910c7f7211 */ /* 0x040fe200078e08ff */
[----:B------:R1:W4:Y:S01]  /*1870*/  LDG.E.U16 R110, [R82.64] ;  /* 0x00000006526e7981 */ /* 0x000322000c1e1500 */
[----:B------:R-:W-:Y:S02]  /*1880*/  LEA.HI.X.SX32 R85, R101, R0, 0x1, P1 ;  /* 0x0000000065557211 */ /* 0x000fe400008f0eff */
[-C--:B------:R-:W-:Y:S01]  /*1890*/  LEA R86, P0, R129, R2.reuse, 0x1 ;  /* 0x0000000281567211 */ /* 0x080fe200078008ff */
        /* <DEDUP_REMOVED lines=8> */
[----:B------:R0:W5:Y:S03]  /*1920*/  LDG.E.U16 R112, [R86.64] ;  /* 0x0000000656707981 */ /* 0x000166000c1e1500 */
[C---:B------:R-:W-:Y:S01]  /*1930*/  LEA R131, R12.reuse, R147, 0x1 ;  /* 0x000000930c837211 */ /* 0x040fe200078e08ff */
[----:B------:R0:W5:Y:S01]  /*1940*/  LDG.E.U16 R113, [R90.64] ;  /* 0x000000065a717981 */ /* 0x000162000c1e1500 */
[----:B------:R-:W-:Y:S02]  /*1950*/  LEA.HI.X.SX32 R79, R95, R0, 0x1, P1 ;  /* 0x000000005f4f7211 */ /* 0x000fe400008f0eff */
[-C--:B-1----:R-:W-:Y:S01]  /*1960*/  LEA R80, P0, R133, R2.reuse, 0x1 ;  /* 0x0000000285507211 */ /* 0x082fe200078008ff */
[C---:B------:R-:W-:Y:S01]  /*1970*/  IMAD R95, R12.reuse, 0x2, R131 ;  /* 0x000000020c5f7824 */ /* 0x040fe200078e0283 */
[----:B------:R-:W-:Y:S01]  /*1980*/  LEA R82, P1, R137, R2, 0x1 ;  /* 0x0000000289527211 */ /* 0x000fe200078208ff */
[----:B------:R1:W5:Y:S01]  /*1990*/  LDG.E.U16 R114, [R78.64] ;  /* 0x000000064e727981 */ /* 0x000362000c1e1500 */
[----:B------:R-:W-:Y:S01]  /*19a0*/  LEA.HI.X.SX32 R81, R133, R0, 0x1, P0 ;  /* 0x0000000085517211 */ /* 0x000fe200000f0eff */
[----:B------:R-:W-:Y:S01]  /*19b0*/  IMAD R133, R12, 0x2, R95 ;  /* 0x000000020c857824 */ /* 0x000fe200078e025f */
[----:B0-----:R-:W-:-:S03]  /*19c0*/  LEA R84, P0, R135, R2, 0x1 ;  /* 0x0000000287547211 */ /* 0x001fc600078008ff */
[C---:B------:R-:W-:Y:S01]  /*19d0*/  IMAD R149, R12.reuse, 0x2, R133 ;  /* 0x000000020c957824 */ /* 0x040fe200078e0285 */
[-C--:B------:R-:W-:Y:S01]  /*19e0*/  LEA.HI.X.SX32 R85, R135, R0.reuse, 0x1, P0 ;  /* 0x0000000087557211 */ /* 0x080fe200000f0eff */
[----:B------:R0:W5:Y:S03]  /*19f0*/  LDG.E.U16 R116, [R80.64] ;  /* 0x0000000650747981 */ /* 0x000166000c1e1500 */
[C---:B------:R-:W-:Y:S01]  /*1a00*/  LEA R135, R12.reuse, R149, 0x1 ;  /* 0x000000950c877211 */ /* 0x040fe200078e08ff */
[----:B------:R1:W5:Y:S01]  /*1a10*/  LDG.E.U16 R118, [R84.64] ;  /* 0x0000000654767981 */ /* 0x000362000c1e1500 */
[----:B------:R-:W-:Y:S02]  /*1a20*/  LEA.HI.X.SX32 R83, R137, R0, 0x1, P1 ;  /* 0x0000000089537211 */ /* 0x000fe400008f0eff */
[-C--:B------:R-:W-:Y:S01]  /*1a30*/  LEA R86, P0, R139, R2.reuse, 0x1 ;  /* 0x000000028b567211 */ /* 0x080fe200078008ff */
[C---:B------:R-:W-:Y:S01]  /*1a40*/  IMAD R137, R12.reuse, 0x2, R135 ;  /* 0x000000020c897824 */ /* 0x040fe200078e0287 */
[----:B0-----:R-:W-:Y:S01]  /*1a50*/  LEA R80, P1, R123, R2, 0x1 ;  /* 0x000000027b507211 */ /* 0x001fe200078208ff */
[----:B------:R0:W5:Y:S01]  /*1a60*/  LDG.E.U16 R120, [R82.64] ;  /* 0x0000000652787981 */ /* 0x000162000c1e1500 */
[----:B------:R-:W-:Y:S01]  /*1a70*/  LEA.HI.X.SX32 R87, R139, R0, 0x1, P0 ;  /* 0x000000008b577211 */ /* 0x000fe200000f0eff */
[----:B------:R-:W-:Y:S01]  /*1a80*/  IMAD R139, R12, 0x2, R137 ;  /* 0x000000020c8b7824 */ /* 0x000fe200078e0289 */
[----:B-1----:R-:W-:-:S03]  /*1a90*/  LEA R78, P0, R117, R2, 0x1 ;  /* 0x00000002754e7211 */ /* 0x002fc600078008ff */
[C---:B------:R-:W-:Y:S01]  /*1aa0*/  IMAD R151, R12.reuse, 0x2, R139 ;  /* 0x000000020c977824 */ /* 0x040fe200078e028b */
[----:B------:R-:W-:Y:S01]  /*1ab0*/  LEA.HI.X.SX32 R79, R117, R0, 0x1, P0 ;  /* 0x00000000754f7211 */ /* 0x000fe200000f0eff */
[----:B------:R1:W5:Y:S03]  /*1ac0*/  LDG.E.U16 R122, [R86.64] ;  /* 0x00000006567a7981 */ /* 0x000366000c1e1500 */
[C---:B------:R-:W-:Y:S01]  /*1ad0*/  LEA R117, R12.reuse, R151, 0x1 ;  /* 0x000000970c757211 */ /* 0x040fe200078e08ff */
[----:B------:R1:W5:Y:S01]  /*1ae0*/  LDG.E.U16 R124, [R78.64] ;  /* 0x000000064e7c7981 */ /* 0x000362000c1e1500 */
[----:B------:R-:W-:Y:S02]  /*1af0*/  LEA R84, P0, R101, R2, 0x1 ;  /* 0x0000000265547211 */ /* 0x000fe400078008ff */
[-C--:B------:R-:W-:Y:S01]  /*1b00*/  LEA.HI.X.SX32 R81, R123, R0.reuse, 0x1, P1 ;  /* 0x000000007b517211 */ /* 0x080fe200008f0eff */
[----:B------:R-:W-:Y:S01]  /*1b10*/  IMAD R123, R12, 0x2, R117 ;  /* 0x000000020c7b7824 */ /* 0x000fe200078e0275 */
[----:B------:R-:W-:-:S02]  /*1b20*/  LEA.HI.X.SX32 R85, R101, R0, 0x1, P0 ;  /* 0x0000000065557211 */ /* 0x000fc400000f0eff */
[-C--:B------:R-:W-:Y:S01]  /*1b30*/  LEA R90, P0, R95, R2.reuse, 0x1 ;  /* 0x000000025f5a7211 */ /* 0x080fe200078008ff */
[C---:B------:R-:W-:Y:S01]  /*1b40*/  IMAD R101, R12.reuse, 0x2, R123 ;  /* 0x000000020c657824 */ /* 0x040fe200078e027b */
[----:B0-----:R-:W-:Y:S01]  /*1b50*/  LEA R82, P1, R137, R2, 0x1 ;  /* 0x0000000289527211 */ /* 0x001fe200078208ff */
[----:B------:R0:W5:Y:S01]  /*1b60*/  LDG.E.U16 R126, [R80.64] ;  /* 0x00000006507e7981 */ /* 0x000162000c1e1500 */
[----:B------:R-:W-:Y:S01]  /*1b70*/  LEA.HI.X.SX32 R91, R95, R0, 0x1, P0 ;  /* 0x000000005f5b7211 */ /* 0x000fe200000f0eff */
[C---:B------:R-:W-:Y:S01]  /*1b80*/  IMAD R153, R12.reuse, 0x2, R101 ;  /* 0x000000020c997824 */ /* 0x040fe200078e0265 */
[C---:B-1----:R-:W-:Y:S01]  /*1b90*/  LEA R78, P0, R123.reuse, R2, 0x1 ;  /* 0x000000027b4e7211 */ /* 0x042fe200078008ff */
[----:B------:R1:W5:Y:S03]  /*1ba0*/  LDG.E.U16 R130, [R84.64] ;  /* 0x0000000654827981 */ /* 0x000366000c1e1500 */
[----:B------:R-:W-:Y:S01]  /*1bb0*/  LEA.HI.X.SX32 R79, R123, R0, 0x1, P0 ;  /* 0x000000007b4f7211 */ /* 0x000fe200000f0eff */
[----:B------:R0:W5:Y:S01]  /*1bc0*/  LDG.E.U16 R134, [R90.64] ;  /* 0x000000065a867981 */ /* 0x000162000c1e1500 */
[----:B------:R-:W-:-:S02]  /*1bd0*/  LEA R155, R12, R153, 0x1 ;  /* 0x000000990c9b7211 */ /* 0x000fc400078e08ff */
[----:B------:R-:W-:Y:S01]  /*1be0*/  LEA R86, P0, R141, R2, 0x1 ;  /* 0x000000028d567211 */ /* 0x000fe200078008ff */
[----:B------:R1:W5:Y:S01]  /*1bf0*/  LDG.E.U16 R142, [R78.64] ;  /* 0x000000064e8e7981 */ /* 0x000362000c1e1500 */
[-C--:B------:R-:W-:Y:S01]  /*1c00*/  LEA.HI.X.SX32 R83, R137, R0.reuse, 0x1, P1 ;  /* 0x0000000089537211 */ /* 0x080fe200008f0eff */
[----:B------:R-:W-:Y:S01]  /*1c10*/  IMAD R137, R12, 0x2, R155 ;  /* 0x000000020c897824 */ /* 0x000fe200078e029b */
[----:B------:R-:W-:Y:S02]  /*1c20*/  LEA.HI.X.SX32 R87, R141, R0, 0x1, P0 ;  /* 0x000000008d577211 */ /* 0x000fe400000f0eff */
[-C--:B------:R-:W-:Y:S01]  /*1c30*/  LEA R94, P0, R143, R2.reuse, 0x1 ;  /* 0x000000028f5e7211 */ /* 0x080fe200078008ff */
[----:B------:R1:W5:Y:S01]  /*1c40*/  LDG.E.U16 R140, [R82.64] ;  /* 0x00000006528c7981 */ /* 0x000362000c1e1500 */
[----:B0-----:R-:W-:Y:S02]  /*1c50*/  LEA R80, P1, R137, R2, 0x1 ;  /* 0x0000000289507211 */ /* 0x001fe400078208ff */
[----:B------:R-:W-:Y:S01]  /*1c60*/  LEA.HI.X.SX32 R95, R143, R0, 0x1, P0 ;  /* 0x000000008f5f7211 */ /* 0x000fe200000f0eff */
[----:B------:R0:W5:Y:S01]  /*1c70*/  LDG.E.U16 R123, [R86.64] ;  /* 0x00000006567b7981 */ /* 0x000162000c1e1500 */
[----:B------:R-:W-:-:S02]  /*1c80*/  LEA R90, P0, R129, R2, 0x1 ;  /* 0x00000002815a7211 */ /* 0x000fc400078008ff */
[-C--:B------:R-:W-:Y:S02]  /*1c90*/  LEA.HI.X.SX32 R81, R137, R0.reuse, 0x1, P1 ;  /* 0x0000000089517211 */ /* 0x080fe400008f0eff */
[----:B------:R-:W-:Y:S02]  /*1ca0*/  LEA.HI.X.SX32 R91, R129, R0, 0x1, P0 ;  /* 0x00000000815b7211 */ /* 0x000fe400000f0eff */
[-C--:B-1----:R-:W-:Y:S01]  /*1cb0*/  LEA R78, P0, R133, R2.reuse, 0x1 ;  /* 0x00000002854e7211 */ /* 0x082fe200078008ff */
[----:B------:R1:W5:Y:S01]  /*1cc0*/  LDG.E.U16 R144, [R80.64] ;  /* 0x0000000650907981 */ /* 0x000362000c1e1500 */
[----:B------:R-:W-:Y:S02]  /*1cd0*/  LEA R84, P1, R125, R2, 0x1 ;  /* 0x000000027d547211 */ /* 0x000fe400078208ff */
[-C--:B------:R-:W-:Y:S01]  /*1ce0*/  LEA.HI.X.SX32 R79, R133, R0.reuse, 0x1, P0 ;  /* 0x00000000854f7211 */ /* 0x080fe200000f0eff */
[----:B------:R-:W-:Y:S01]  /*1cf0*/  IMAD R137, R12, 0x2, R137 ;  /* 0x000000020c897824 */ /* 0x000fe200078e0289 */
[----:B------:R-:W-:Y:S01]  /*1d00*/  LEA.HI.X.SX32 R85, R125, R0, 0x1, P1 ;  /* 0x000000007d557211 */ /* 0x000fe200008f0eff */
[----:B------:R0:W5:Y:S01]  /*1d10*/  LDG.E.U16 R132, [R90.64] ;  /* 0x000000065a847981 */ /* 0x000162000c1e1500 */
[----:B-1----:R-:W-:-:S03]  /*1d20*/  LEA R80, P0, R101, R2, 0x1 ;  /* 0x0000000265507211 */ /* 0x002fc600078008ff */
[----:B------:R1:W5:Y:S01]  /*1d30*/  LDG.E.U16 R125, [R94.64] ;  /* 0x000000065e7d7981 */ /* 0x000362000c1e1500 */
[----:B------:R-:W-:Y:S02]  /*1d40*/  LEA R82, P1, R139, R2, 0x1 ;  /* 0x000000028b527211 */ /* 0x000fe400078208ff */
[-C--:B------:R-:W-:Y:S01]  /*1d50*/  LEA.HI.X.SX32 R81, R101, R0.reuse, 0x1, P0 ;  /* 0x0000000065517211 */ /* 0x080fe200000f0eff */
[----:B------:R0:W5:Y:S01]  /*1d60*/  LDG.E.U16 R128, [R84.64] ;  /* 0x0000000654807981 */ /* 0x000162000c1e1500 */
[----:B------:R-:W-:-:S03]  /*1d70*/  LEA.HI.X.SX32 R83, R139, R0, 0x1, P1 ;  /* 0x000000008b537211 */ /* 0x000fc600008f0eff */
[----:B------:R0:W5:Y:S01]  /*1d80*/  LDG.E.U16 R136, [R78.64] ;  /* 0x000000064e887981 */ /* 0x000162000c1e1500 */
[-C--:B-1----:R-:W-:Y:S02]  /*1d90*/  LEA R94, P0, R115, R2.reuse, 0x1 ;  /* 0x00000002735e7211 */ /* 0x082fe400078008ff */
[----:B0-----:R-:W-:Y:S01]  /*1da0*/  LEA R86, P1, R137, R2, 0x1 ;  /* 0x0000000289567211 */ /* 0x001fe200078208ff */
[----:B------:R0:W5:Y:S01]  /*1db0*/  LDG.E.U16 R139, [R82.64] ;  /* 0x00000006528b7981 */ /* 0x000162000c1e1500 */
[----:B------:R-:W-:Y:S02]  /*1dc0*/  LEA.HI.X.SX32 R95, R115, R0, 0x1, P0 ;  /* 0x00000000735f7211 */ /* 0x000fe400000f0eff */
[----:B------:R-:W-:Y:S01]  /*1dd0*/  LEA R90, P0, R145, R2, 0x1 ;  /* 0x00000002915a7211 */ /* 0x000fe200078008ff */
[----:B------:R1:W5:Y:S01]  /*1de0*/  LDG.E.U16 R141, [R80.64] ;  /* 0x00000006508d7981 */ /* 0x000362000c1e1500 */
[----:B------:R-:W-:Y:S02]  /*1df0*/  LEA.HI.X.SX32 R87, R137, R0, 0x1, P1 ;  /* 0x0000000089577211 */ /* 0x000fe400008f0eff */
[----:B------:R-:W-:Y:S01]  /*1e00*/  LEA R84, P1, R119, R2, 0x1 ;  /* 0x0000000277547211 */ /* 0x000fe200078208ff */
[----:B------:R0:W5:Y:S01]  /*1e10*/  LDG.E.U16 R115, [R94.64] ;  /* 0x000000065e737981 */ /* 0x000162000c1e1500 */
[----:B------:R-:W-:-:S02]  /*1e20*/  LEA.HI.X.SX32 R91, R145, R0, 0x1, P0 ;  /* 0x00000000915b7211 */ /* 0x000fc400000f0eff */
[----:B------:R-:W-:Y:S01]  /*1e30*/  LEA R78, P0, R149, R2, 0x1 ;  /* 0x00000002954e7211 */ /* 0x000fe200078008ff */
[----:B------:R-:W-:Y:S01]  /*1e40*/  IMAD R137, R12, 0x2, R137 ;  /* 0x000000020c897824 */ /* 0x000fe200078e0289 */
[----:B------:R-:W-:Y:S01]  /*1e50*/  LEA.HI.X.SX32 R85, R119, R0, 0x1, P1 ;  /* 0x0000000077557211 */ /* 0x000fe200008f0eff */
[----:B------:R1:W5:Y:S01]  /*1e60*/  LDG.E.U16 R143, [R86.64] ;  /* 0x00000006568f7981 */ /* 0x000362000c1e1500 */
[----:B------:R-:W-:Y:S02]  /*1e70*/  LEA R100, P1, R147, R2, 0x1 ;  /* 0x0000000293647211 */ /* 0x000fe400078208ff */
[----:B------:R-:W-:Y:S01]  /*1e80*/  LEA.HI.X.SX32 R79, R149, R0, 0x1, P0 ;  /* 0x00000000954f7211 */ /* 0x000fe200000f0eff */
[----:B------:R1:W5:Y:S01]  /*1e90*/  LDG.E.U16 R119, [R84.64] ;  /* 0x0000000654777981 */ /* 0x000362000c1e1500 */
[----:B0-----:R-:W-:Y:S02]  /*1ea0*/  LEA R82, P0, R151, R2, 0x1 ;  /* 0x0000000297527211 */ /* 0x001fe400078008ff */
[----:B------:R-:W-:Y:S01]  /*1eb0*/  LEA.HI.X.SX32 R101, R147, R0, 0x1, P1 ;  /* 0x0000000093657211 */ /* 0x000fe200008f0eff */
[----:B------:R0:W5:Y:S01]  /*1ec0*/  LDG.E.U16 R129, [R90.64] ;  /* 0x000000065a817981 */ /* 0x000162000c1e1500 */
[----:B-1----:R-:W-:-:S02]  /*1ed0*/  LEA R80, P1, R153, R2, 0x1 ;  /* 0x0000000299507211 */ /* 0x002fc400078208ff */
[----:B------:R-:W-:Y:S01]  /*1ee0*/  LEA.HI.X.SX32 R83, R151, R0, 0x1, P0 ;  /* 0x0000000097537211 */ /* 0x000fe200000f0eff */
[----:B------:R1:W5:Y:S01]  /*1ef0*/  LDG.E.U16 R133, [R100.64] ;  /* 0x0000000664857981 */ /* 0x000362000c1e1500 */
[----:B------:R-:W-:Y:S02]  /*1f00*/  LEA R86, P0, R137, R2, 0x1 ;  /* 0x0000000289567211 */ /* 0x000fe400078008ff */
[----:B------:R-:W-:Y:S01]  /*1f10*/  LEA R85, R12, R137, 0x1 ;  /* 0x000000890c557211 */ /* 0x000fe200078e08ff */
[----:B------:R1:W5:Y:S01]  /*1f20*/  LDG.E.U16 R138, [R78.64] ;  /* 0x000000064e8a7981 */ /* 0x000362000c1e1500 */
[-C--:B------:R-:W-:Y:S02]  /*1f30*/  LEA.HI.X.SX32 R81, R153, R0.reuse, 0x1, P1 ;  /* 0x0000000099517211 */ /* 0x080fe400008f0eff */
[----:B------:R-:W-:Y:S01]  /*1f40*/  LEA.HI.X.SX32 R87, R137, R0, 0x1, P0 ;  /* 0x0000000089577211 */ /* 0x000fe200000f0eff */
[----:B------:R1:W5:Y:S01]  /*1f50*/  LDG.E.U16 R12, [R82.64] ;  /* 0x00000006520c7981 */ /* 0x000362000c1e1500 */
[----:B0-----:R-:W-:-:S02]  /*1f60*/  LEA R90, P1, R85, R2, 0x1 ;  /* 0x00000002555a7211 */ /* 0x001fc400078208ff */
[----:B------:R-:W-:Y:S01]  /*1f70*/  LEA R84, P0, R105, R2, 0x1 ;  /* 0x0000000269547211 */ /* 0x000fe200078008ff */
[----:B------:R0:W5:Y:S01]  /*1f80*/  LDG.E.U16 R137, [R80.64] ;  /* 0x0000000650897981 */ /* 0x000162000c1e1500 */
[-C--:B------:R-:W-:Y:S02]  /*1f90*/  LEA.HI.X.SX32 R91, R85, R0.reuse, 0x1, P1 ;  /* 0x00000000555b7211 */ /* 0x080fe400008f0eff */
[----:B------:R-:W-:Y:S01]  /*1fa0*/  LEA.HI.X.SX32 R85, R105, R0, 0x1, P0 ;  /* 0x0000000069557211 */ /* 0x000fe200000f0eff */
[----:B------:R0:W5:Y:S01]  /*1fb0*/  LDG.E.U16 R145, [R86.64] ;  /* 0x0000000656917981 */ /* 0x000162000c1e1500 */
[-C--:B-1----:R-:W-:Y:S02]  /*1fc0*/  LEA R100, P0, R109, R2.reuse, 0x1 ;  /* 0x000000026d647211 */ /* 0x082fe400078008ff */
[----:B------:R-:W-:Y:S01]  /*1fd0*/  LEA R94, P1, R121, R2, 0x1 ;  /* 0x00000002795e7211 */ /* 0x000fe200078208ff */
[----:B------:R1:W5:Y:S01]  /*1fe0*/  LDG.E.U16 R105, [R90.64] ;  /* 0x000000065a697981 */ /* 0x000362000c1e1500 */
[----:B------:R-:W-:-:S02]  /*1ff0*/  LEA.HI.X.SX32 R101, R109, R0, 0x1, P0 ;  /* 0x000000006d657211 */ /* 0x000fc400000f0eff */
[----:B------:R-:W-:Y:S01]  /*2000*/  LEA R78, P0, R127, R2, 0x1 ;  /* 0x000000027f4e7211 */ /* 0x000fe200078008ff */
[----:B------:R-:W5:Y:S01]  /*2010*/  LDG.E.U16 R84, [R84.64] ;  /* 0x0000000654547981 */ /* 0x000f62000c1e1500 */
[-C--:B------:R-:W-:Y:S02]  /*2020*/  LEA.HI.X.SX32 R95, R121, R0.reuse, 0x1, P1 ;  /* 0x00000000795f7211 */ /* 0x080fe400008f0eff */
[----:B------:R-:W-:Y:S01]  /*2030*/  LEA.HI.X.SX32 R79, R127, R0, 0x1, P0 ;  /* 0x000000007f4f7211 */ /* 0x000fe200000f0eff */
[----:B------:R-:W5:Y:S01]  /*2040*/  LDG.E.U16 R100, [R100.64] ;  /* 0x0000000664647981 */ /* 0x000f62000c1e1500 */
[-C--:B0-----:R-:W-:Y:S02]  /*2050*/  LEA R80, P0, R131, R2.reuse, 0x1 ;  /* 0x0000000283507211 */ /* 0x081fe400078008ff */
[----:B------:R-:W-:Y:S01]  /*2060*/  LEA R82, P1, R135, R2, 0x1 ;  /* 0x0000000287527211 */ /* 0x000fe200078208ff */
[----:B------:R-:W5:Y:S01]  /*2070*/  LDG.E.U16 R94, [R94.64] ;  /* 0x000000065e5e7981 */ /* 0x000f62000c1e1500 */
[----:B------:R-:W-:-:S02]  /*2080*/  LEA.HI.X.SX32 R81, R131, R0, 0x1, P0 ;  /* 0x0000000083517211 */ /* 0x000fc400000f0eff */
[----:B------:R-:W-:Y:S01]  /*2090*/  LEA.HI.X.SX32 R83, R135, R0, 0x1, P1 ;  /* 0x0000000087537211 */ /* 0x000fe200008f0eff */
[----:B------:R0:W5:Y:S01]  /*20a0*/  LDG.E.U16 R78, [R78.64] ;  /* 0x000000064e4e7981 */ /* 0x000162000c1e1500 */
[-C--:B------:R-:W-:Y:S02]  /*20b0*/  LEA R86, P0, R117, R2.reuse, 0x1 ;  /* 0x0000000275567211 */ /* 0x080fe400078008ff */
[----:B-1----:R-:W-:Y:S01]  /*20c0*/  LEA R90, P1, R155, R2, 0x1 ;  /* 0x000000029b5a7211 */ /* 0x002fe200078208ff */
[----:B------:R-:W5:Y:S01]  /*20d0*/  LDG.E.U16 R80, [R80.64] ;  /* 0x0000000650507981 */ /* 0x000f62000c1e1500 */
[-C--:B------:R-:W-:Y:S02]  /*20e0*/  LEA.HI.X.SX32 R87, R117, R0.reuse, 0x1, P0 ;  /* 0x0000000075577211 */ /* 0x080fe400000f0eff */
[----:B------:R-:W-:Y:S01]  /*20f0*/  LEA.HI.X.SX32 R91, R155, R0, 0x1, P1 ;  /* 0x000000009b5b7211 */ /* 0x000fe200008f0eff */
[----:B------:R-:W5:Y:S04]  /*2100*/  LDG.E.U16 R82, [R82.64] ;  /* 0x0000000652527981 */ /* 0x000f68000c1e1500 */
[----:B------:R-:W5:Y:S04]  /*2110*/  LDG.E.U16 R86, [R86.64] ;  /* 0x0000000656567981 */ /* 0x000f68000c1e1500 */
[----:B------:R-:W5:Y:S01]  /*2120*/  LDG.E.U16 R90, [R90.64] ;  /* 0x000000065a5a7981 */ /* 0x000f62000c1e1500 */
[----:B------:R-:W-:-:S02]  /*2130*/  LOP3.LUT R0, R245, 0x7f, RZ, 0xc0, !PT ;  /* 0x0000007ff5007812 */ /* 0x000fc400078ec0ff */
[----:B------:R-:W-:-:S03]  /*2140*/  SHF.R.S32.HI R2, RZ, 0x7, R245 ;  /* 0x00000007ff027819 */ /* 0x000fc600000114f5 */
[----:B0-----:R-:W-:Y:S01]  /*2150*/  IMAD.SHL.U32 R79, R0, 0x2, RZ ;  /* 0x00000002004f7824 */ /* 0x001fe200078e00ff */
[----:B------:R-:W-:-:S04]  /*2160*/  SGXT R2, R2, 0x1 ;  /* 0x000000010202781a */ /* 0x000fc80000000200 */
[----:B------:R-:W-:-:S05]  /*2170*/  LOP3.LUT R2, R79, 0x110, R2, 0x78, !PT ;  /* 0x000001104f027812 */ /* 0x000fca00078e7802 */
[----:B--2---:R0:W-:Y:S01]  /*2180*/  STS.U16 [R2], R3 ;  /* 0x0000000302007388 */ /* 0x0041e20000000400 */
[----:B------:R-:W-:-:S03]  /*2190*/  LOP3.LUT R0, R2, 0x40, RZ, 0x3c, !PT ;  /* 0x0000004002007812 */ /* 0x000fc600078e3cff */
[----:B------:R-:W-:Y:S01]  /*21a0*/  STS.U16 [R2+0x800], R8 ;  /* 0x0008000802007388 */ /* 0x000fe20000000400 */
[----:B0-----:R-:W-:-:S03]  /*21b0*/  LOP3.LUT R3, R2, 0x20, RZ, 0x3c, !PT ;  /* 0x0000002002037812 */ /* 0x001fc600078e3cff */
[----:B------:R-:W-:Y:S04]  /*21c0*/  STS.U16 [R2+0x1000], R13 ;  /* 0x0010000d02007388 */ /* 0x000fe80000000400 */
        /* <DEDUP_REMOVED lines=14> */
[----:B---3--:R-:W-:Y:S04]  /*22b0*/  STS.U16 [R2+0x8800], R73 ;  /* 0x0088004902007388 */ /* 0x008fe80000000400 */
[----:B------:R-:W-:Y:S04]  /*22c0*/  STS.U16 [R2+0x9000], R77 ;  /* 0x0090004d02007388 */ /* 0x000fe80000000400 */
[----:B------:R-:W-:Y:S04]  /*22d0*/  STS.U16 [R2+0x9800], R93 ;  /* 0x0098005d02007388 */ /* 0x000fe80000000400 */
[----:B------:R-:W-:Y:S04]  /*22e0*/  STS.U16 [R2+0xa000], R99 ;  /* 0x00a0006302007388 */ /* 0x000fe80000000400 */
[----:B------:R-:W-:Y:S04]  /*22f0*/  STS.U16 [R2+0xa800], R106 ;  /* 0x00a8006a02007388 */ /* 0x000fe80000000400 */
[----:B----4-:R-:W-:Y:S04]  /*2300*/  STS.U16 [R2+0xb000], R111 ;  /* 0x00b0006f02007388 */ /* 0x010fe80000000400 */
[----:B-----5:R-:W-:Y:S04]  /*2310*/  STS.U16 [R2+0xb800], R116 ;  /* 0x00b8007402007388 */ /* 0x020fe80000000400 */
        /* <DEDUP_REMOVED lines=39> */
[----:B------:R0:W-:Y:S04]  /*2590*/  STS.U16 [R3+0xfa00], R143 ;  /* 0x00fa008f03007388 */ /* 0x0001e80000000400 */
[----:B------:R-:W-:Y:S01]  /*25a0*/  STS.U16 [R0+0x400], R6 ;  /* 0x0004000600007388 */ /* 0x000fe20000000400 */
[----:B0-----:R-:W-:-:S03]  /*25b0*/  LOP3.LUT R3, R2, 0x60, RZ, 0x3c, !PT ;  /* 0x0000006002037812 */ /* 0x001fc600078e3cff */
[----:B------:R-:W-:Y:S01]  /*25c0*/  STS.U16 [R0+0xc00], R10 ;  /* 0x000c000a00007388 */ /* 0x000fe20000000400 */
[----:B------:R-:W-:-:S03]  /*25d0*/  MOV R2, 0x3f800000 ;  /* 0x3f80000000027802 */ /* 0x000fc60000000f00 */
        /* <DEDUP_REMOVED lines=30> */
[----:B------:R-:W-:Y:S04]  /*27c0*/  STS.U16 [R3+0x600], R7 ;  /* 0x0006000703007388 */ /* 0x000fe80000000400 */
[----:B------:R-:W-:Y:S01]  /*27d0*/  STS.U16 [R3+0xe00], R11 ;  /* 0x000e000b03007388 */ /* 0x000fe20000000400 */
[----:B0-----:R-:W-:-:S03]  /*27e0*/  IMAD.MOV.U32 R0, RZ, RZ, 0x3f800000 ;  /* 0x3f800000ff007424 */ /* 0x001fc600078e00ff */
        /* <DEDUP_REMOVED lines=30> */
[----:B------:R-:W-:Y:S01]  /*29d0*/  STL [R1+0x3c], R0 ;  /* 0x00003c0001007387 */ /* 0x000fe20000100800 */
[----:B0-----:R-:W-:-:S05]  /*29e0*/  IMAD.MOV.U32 R3, RZ, RZ, 0x3f800000 ;  /* 0x3f800000ff037424 */ /* 0x001fca00078e00ff */
[----:B------:R-:W-:Y:S04]  /*29f0*/  STL [R1+0x38], R3 ;  /* 0x0000380301007387 */ /* 0x000fe80000100800 */
        /* <DEDUP_REMOVED lines=13> */
[----:B------:R0:W-:Y:S02]  /*2ad0*/  STL [R1], R0 ;  /* 0x0000000001007387 */ /* 0x0001e40000100800 */
[----:B0-----:R-:W-:-:S04]  /*2ae0*/  IADD3 R0, R4, 0x80, RZ ;  /* 0x0000008004007810 */ /* 0x001fc80007ffe0ff */
[----:B------:R-:W-:Y:S01]  /*2af0*/  ISETP.GE.AND P0, PT, R0, 0x1, PT ;  /* 0x000000010000780c */ /* 0x000fe20003f06270 */
[----:B------:R-:W-:Y:S01]  /*2b00*/  IMAD.MOV.U32 R243, RZ, RZ, -0x800000 ;  /* 0xff800000fff37424 */ /* 0x000fe200078e00ff */
[----:B------:R-:W-:Y:S01]  /*2b10*/  MOV R242, 0xff800000 ;  /* 0xff80000000f27802 */ /* 0x000fe20000000f00 */
[----:B------:R-:W-:Y:S01]  /*2b20*/  IMAD.MOV.U32 R241, RZ, RZ, -0x800000 ;  /* 0xff800000fff17424 */ /* 0x000fe200078e00ff */
[----:B------:R-:W-:Y:S01]  /*2b30*/  MOV R238, 0xff800000 ;  /* 0xff80000000ee7802 */ /* 0x000fe20000000f00 */
[----:B------:R-:W-:Y:S01]  /*2b40*/  IMAD.MOV.U32 R240, RZ, RZ, -0x800000 ;  /* 0xff800000fff07424 */ /* 0x000fe200078e00ff */
[----:B------:R-:W-:Y:S01]  /*2b50*/  MOV R234, 0xff800000 ;  /* 0xff80000000ea7802 */ /* 0x000fe20000000f00 */
[----:B------:R-:W-:Y:S01]  /*2b60*/  IMAD.MOV.U32 R239, RZ, RZ, -0x800000 ;  /* 0xff800000ffef7424 */ /* 0x000fe200078e00ff */
[----:B------:R-:W-:Y:S01]  /*2b70*/  MOV R228, 0xff800000 ;  /* 0xff80000000e47802 */ /* 0x000fe20000000f00 */
[----:B------:R-:W-:Y:S01]  /*2b80*/  IMAD.MOV.U32 R237, RZ, RZ, -0x800000 ;  /* 0xff800000ffed7424 */ /* 0x000fe200078e00ff */
[----:B------:R-:W-:Y:S01]  /*2b90*/  CS2R R156, SRZ ;  /* 0x00000000009c7805 */ /* 0x000fe2000001ff00 */
        /* <DEDUP_REMOVED lines=70> */
[C---:B------:R-:W-:Y:S01]  /*3000*/  LOP3.LUT R93, R245.reuse, 0xff, RZ, 0xc0, !PT ;  /* 0x000000fff55d7812 */ /* 0x040fe200078ec0ff */
[C---:B------:R-:W-:Y:S01]  /*3010*/  IMAD.SHL.U32 R95, R245.reuse, 0x4, RZ ;  /* 0x00000004f55f7824 */ /* 0x040fe200078e00ff */
[----:B------:R-:W-:-:S02]  /*3020*/  LOP3.LUT R94, R245, 0x1c, RZ, 0xc0, !PT ;  /* 0x0000001cf55e7812 */ /* 0x000fc400078ec0ff */
[C---:B------:R-:W-:Y:S02]  /*3030*/  LOP3.LUT R92, R245.reuse, 0x3, RZ, 0xc0, !PT ;  /* 0x00000003f55c7812 */ /* 0x040fe400078ec0ff */
[----:B------:R-:W-:Y:S01]  /*3040*/  LOP3.LUT R121, R245, 0xe0, RZ, 0xc0, !PT ;  /* 0x000000e0f5797812 */ /* 0x000fe200078ec0ff */
[----:B------:R-:W-:Y:S05]  /*3050*/  @!P0 BRA `(.L_x_0) ;  /* 0x0000bc2000008947 */ /* 0x000fea0003800000 */
[----:B------:R-:W-:Y:S01]  /*3060*/  SHF.R.U32.HI R0, RZ, 0x6, R245 ;  /* 0x00000006ff007819 */ /* 0x000fe200000116f5 */
[----:B------:R-:W-:Y:S01]  /*3070*/  IMAD.MOV.U32 R38, RZ, RZ, c[0x0][0x1b8] ;  /* 0x00006e00ff267624 */ /* 0x000fe200078e00ff */
[----:B------:R-:W-:Y:S01]  /*3080*/  LOP3.LUT R5, R245, 0x3f, RZ, 0xc0, !PT ;  /* 0x0000003ff5057812 */ /* 0x000fe200078ec0ff */
[----:B------:R-:W-:Y:S01]  /*3090*/  IMAD R3, R93, c[0x0][0x1a8], RZ ;  /* 0x00006a005d037a24 */ /* 0x000fe200078e02ff */
[----:B------:R-:W-:Y:S01]  /*30a0*/  SGXT.U32 R0, R0, 0x2 ;  /* 0x000000020000781a */ /* 0x000fe20000000000 */
[----:B------:R-:W-:Y:S01]  /*30b0*/  IMAD R2, R146, c[0x0][0x1b0], RZ ;  /* 0x00006c0092027a24 */ /* 0x000fe200078e02ff */
[----:B------:R-:W-:Y:S01]  /*30c0*/  SHF.R.U32.HI R196, RZ, 0x1, R121 ;  /* 0x00000001ffc47819 */ /* 0x000fe20000011679 */
[----:B------:R-:W-:Y:S01]  /*30d0*/  IMAD.SHL.U32 R7, R3, 0x2, RZ ;  /* 0x0000000203077824 */ /* 0x000fe200078e00ff */
[----:B------:R-:W-:Y:S01]  /*30e0*/  LOP3.LUT R219, R245, 0x7, RZ, 0xc0, !PT ;  /* 0x00000007f5db7812 */ /* 0x000fe200078ec0ff */
[----:B------:R-:W-:Y:S01]  /*30f0*/  IMAD R9, R0, c[0x0][0x1b8], RZ ;  /* 0x00006e0000097a24 */ /* 0x000fe200078e02ff */
[----:B------:R-:W-:Y:S01]  /*3100*/  LEA.HI R100, R94, 0x78, RZ, 0x1e ;  /* 0x000000785e647811 */ /* 0x000fe200078ff0ff */
[----:B------:R-:W-:Y:S01]  /*3110*/  IMAD R0, R146, c[0x0][0x1a0], RZ ;  /* 0x0000680092007a24 */ /* 0x000fe200078e02ff */
[----:B------:R-:W-:Y:S01]  /*3120*/  LEA.HI R102, R94, 0x68, RZ, 0x1e ;  /* 0x000000685e667811 */ /* 0x000fe200078ff0ff */
[----:B------:R-:W-:Y:S01]  /*3130*/  IMAD R11, R38, 0x4, R9 ;  /* 0x00000004260b7824 */ /* 0x000fe200078e0209 */
[----:B------:R-:W-:Y:S01]  /*3140*/  LEA.HI R103, R94, 0x60, RZ, 0x1e ;  /* 0x000000605e677811 */ /* 0x000fe200078ff0ff */
[----:B------:R-:W-:Y:S01]  /*3150*/  IMAD.SHL.U32 R6, R0, 0x2, RZ ;  /* 0x0000000200067824 */ /* 0x000fe200078e00ff */
[----:B------:R-:W-:Y:S01]  /*3160*/  LEA.HI R104, R94, 0x58, RZ, 0x1e ;  /* 0x000000585e687811 */ /* 0x000fe200078ff0ff */
[----:B------:R-:W-:Y:S01]  /*3170*/  IMAD.HI R0, R0, 0x2, RZ ;  /* 0x0000000200007827 */ /* 0x000fe200078e02ff */
[----:B------:R-:W-:Y:S01]  /*3180*/  LEA R12, R38, R11, 0x2 ;  /* 0x0000000b260c7211 */ /* 0x000fe200078e10ff */
[----:B------:R-:W-:Y:S01]  /*3190*/  CS2R R156, SRZ ;  /* 0x00000000009c7805 */ /* 0x000fe2000001ff00 */
[----:B------:R-:W-:Y:S01]  /*31a0*/  IADD3 R6, P0, P1, R7, c[0x0][0x168], R6 ;  /* 0x00005a0007067a10 */ /* 0x000fe2000791e006 */
[----:B------:R-:W-:Y:S01]  /*31b0*/  IMAD.HI R3, R3, 0x2, RZ ;  /* 0x0000000203037827 */ /* 0x000fe200078e02ff */
[----:B------:R-:W-:Y:S01]  /*31c0*/  LOP3.LUT R7, R95, 0x7c, RZ, 0xc0, !PT ;  /* 0x0000007c5f077812 */ /* 0x000fe200078ec0ff */
[----:B------:R-:W-:Y:S01]  /*31d0*/  CS2R R158, SRZ ;  /* 0x00000000009e7805 */ /* 0x000fe2000001ff00 */
[----:B------:R-:W-:Y:S01]  /*31e0*/  LEA.HI R105, R94, 0x50, RZ, 0x1e ;  /* 0x000000505e697811 */ /* 0x000fe200078ff0ff */
[----:B------:R-:W-:Y:S01]  /*31f0*/  IMAD R13, R38, 0x4, R12 ;  /* 0x00000004260d7824 */ /* 0x000fe200078e020c */
[C---:B------:R-:W-:Y:S01]  /*3200*/  LEA.HI R106, R94.reuse, 0x48, RZ, 0x1e ;  /* 0x000000485e6a7811 */ /* 0x040fe200078ff0ff */
[----:B------:R-:W-:Y:S01]  /*3210*/  IMAD R7, R94, 0x20, R7 ;  /* 0x000000205e077824 */ /* 0x000fe200078e0207 */
[----:B------:R-:W-:Y:S01]  /*3220*/  SHF.L.U32 R235, R100, 0x5, RZ ;  /* 0x0000000564eb7819 */ /* 0x000fe200000006ff */
[----:B------:R-:W-:Y:S01]  /*3230*/  IMAD R14, R38, 0x4, R13 ;  /* 0x00000004260e7824 */ /* 0x000fe200078e020d */
[----:B------:R-:W-:Y:S01]  /*3240*/  LEA.HI R107, R94, 0x40, RZ, 0x1e ;  /* 0x000000405e6b7811 */ /* 0x000fe200078ff0ff */
[----:B------:R-:W-:Y:S01]  /*3250*/  IMAD R8, R5, c[0x0][0x1b4], RZ ;  /* 0x00006d0005087a24 */ /* 0x000fe200078e02ff */
[----:B------:R-:W-:Y:S01]  /*3260*/  LOP3.LUT R196, R7, R196, RZ, 0x3c, !PT ;  /* 0x000000c407c47212 */ /* 0x000fe200078e3cff */
[C---:B------:R-:W-:Y:S01]  /*3270*/  IMAD R15, R38.reuse, 0x4, R14 ;  /* 0x00000004260f7824 */ /* 0x040fe200078e020e */
[----:B------:R-:W-:Y:S01]  /*3280*/  IADD3.X R7, R3, c[0x0][0x16c], R0, P0, P1 ;  /* 0x00005b0003077a10 */ /* 0x000fe200007e2400 */
[C---:B------:R-:W-:Y:S01]  /*3290*/  IMAD.SHL.U32 R29, R245.reuse, 0x2, RZ ;  /* 0x00000002f51d7824 */ /* 0x040fe200078e00ff */
[----:B------:R-:W-:Y:S01]  /*32a0*/  LOP3.LUT R0, R245, 0x10, RZ, 0xc0, !PT ;  /* 0x00000010f5007812 */ /* 0x000fe200078ec0ff */
[----:B------:R-:W-:Y:S01]  /*32b0*/  IMAD R32, R219, 0x110, RZ ;  /* 0x00000110db207824 */ /* 0x000fe200078e02ff */
[----:B------:R-:W-:Y:S01]  /*32c0*/  LEA R16, R38, R15, 0x2 ;  /* 0x0000000f26107211 */ /* 0x000fe200078e10ff */
[----:B------:R-:W-:Y:S01]  /*32d0*/  IMAD.SHL.U32 R5, R2, 0x2, RZ ;  /* 0x0000000202057824 */ /* 0x000fe200078e00ff */
[----:B------:R-:W-:Y:S01]  /*32e0*/  SHF.L.U32 R30, R0, 0x7, RZ ;  /* 0x00000007001e7819 */ /* 0x000fe200000006ff */
[----:B------:R-:W-:Y:S01]  /*32f0*/  IMAD.SHL.U32 R10, R8, 0x2, RZ ;  /* 0x00000002080a7824 */ /* 0x000fe200078e00ff */
[----:B------:R-:W-:Y:S01]  /*3300*/  LOP3.LUT R31, R32, 0x10, R29, 0x78, !PT ;  /* 0x00000010201f7812 */ /* 0x000fe200078e781d */
[----:B------:R-:W-:Y:S01]  /*3310*/  IMAD R17, R38, 0x4, R16 ;  /* 0x0000000426117824 */ /* 0x000fe200078e0210 */
[----:B------:R-:W-:Y:S01]  /*3320*/  LEA.HI R108, R94, 0x38, RZ, 0x1e ;  /* 0x000000385e6c7811 */ /* 0x000fe200078ff0ff */
[----:B------:R-:W-:Y:S01]  /*3330*/  IMAD.SHL.U32 R197, R245, 0x80, RZ ;  /* 0x00000080f5c57824 */ /* 0x000fe200078e00ff */
[----:B------:R-:W-:Y:S01]  /*3340*/  IADD3 R36, P0, P1, R10, c[0x0][0x170], R5 ;  /* 0x00005c000a247a10 */ /* 0x000fe2000791e005 */
[----:B------:R-:W-:Y:S01]  /*3350*/  IMAD R18, R38, 0x4, R17 ;  /* 0x0000000426127824 */ /* 0x000fe200078e0211 */
[----:B------:R-:W-:Y:S01]  /*3360*/  LEA.HI R109, R94, 0x30, RZ, 0x1e ;  /* 0x000000305e6d7811 */ /* 0x000fe200078ff0ff */
[----:B------:R-:W-:Y:S01]  /*3370*/  IMAD.SHL.U32 R0, R219, 0x10, RZ ;  /* 0x00000010db007824 */ /* 0x000fe200078e00ff */
[----:B------:R-:W-:Y:S01]  /*3380*/  LEA R40, P2, R12, R36, 0x1 ;  /* 0x000000240c287211 */ /* 0x000fe200078408ff */
[----:B------:R-:W-:Y:S01]  /*3390*/  IMAD R19, R38, 0x4, R18 ;  /* 0x0000000426137824 */ /* 0x000fe200078e0212 */
[----:B------:R-:W-:Y:S01]  /*33a0*/  LEA.HI R110, R94, 0x28, RZ, 0x1e ;  /* 0x000000285e6e7811 */ /* 0x000fe200078ff0ff */
[----:B------:R-:W-:Y:S01]  /*33b0*/  IMAD.HI R2, R2, 0x2, RZ ;  /* 0x0000000202027827 */ /* 0x000fe200078e02ff */
[----:B------:R-:W-:Y:S01]  /*33c0*/  LOP3.LUT R197, R0, 0x780, R197, 0xf8, !PT ;  /* 0x0000078000c57812 */ /* 0x000fe200078ef8c5 */
[----:B------:R-:W-:Y:S01]  /*33d0*/  CS2R R152, SRZ ;  /* 0x0000000000987805 */ /* 0x000fe2000001ff00 */
[----:B------:R-:W-:Y:S01]  /*33e0*/  LEA R20, R38, R19, 0x2 ;  /* 0x0000001326147211 */ /* 0x000fe200078e10ff */
[----:B------:R-:W-:Y:S01]  /*33f0*/  IMAD.HI R3, R8, 0x2, RZ ;  /* 0x0000000208037827 */ /* 0x000fe200078e02ff */
[----:B------:R-:W-:Y:S01]  /*3400*/  LOP3.LUT R218, R0, 0x30, R29, 0x78, !PT ;  /* 0x0000003000da7812 */ /* 0x000fe200078e781d */
[----:B------:R-:W-:Y:S01]  /*3410*/  CS2R R154, SRZ ;  /* 0x00000000009a7805 */ /* 0x000fe2000001ff00 */
[----:B------:R-:W-:Y:S01]  /*3420*/  LEA.HI R111, R94, 0x20, RZ, 0x1e ;  /* 0x000000205e6f7811 */ /* 0x000fe200078ff0ff */
[----:B------:R-:W-:Y:S01]  /*3430*/  IMAD R21, R38, 0x4, R20 ;  /* 0x0000000426157824 */ /* 0x000fe200078e0214 */
[----:B------:R-:W-:Y:S01]  /*3440*/  LEA.HI R112, R94, 0x18, RZ, 0x1e ;  /* 0x000000185e707811 */ /* 0x000fe200078ff0ff */
[----:B------:R-:W-:Y:S01]  /*3450*/  IMAD R34, R121, 0x80, R0 ;  /* 0x0000008079227824 */ /* 0x000fe200078e0200 */
[----:B------:R-:W-:Y:S01]  /*3460*/  LOP3.LUT R0, R31, R30, RZ, 0xfc, !PT ;  /* 0x0000001e1f007212 */ /* 0x000fe200078efcff */
[----:B------:R-:W-:Y:S01]  /*3470*/  IMAD R33, R219, 0x4, R121 ;  /* 0x00000004db217824 */ /* 0x000fe200078e0279 */
[----:B------:R-:W-:Y:S01]  /*3480*/  LEA R22, R38, R21, 0x2 ;  /* 0x0000001526167211 */ /* 0x000fe200078e10ff */
[----:B------:R-:W-:Y:S01]  /*3490*/  IMAD.IADD R123, R4, 0x1, R100 ;  /* 0x00000001047b7824 */ /* 0x000fe200078e0264 */
[----:B------:R-:W-:Y:S01]  /*34a0*/  IADD3.X R30, R3, c[0x0][0x174], R2, P0, P1 ;  /* 0x00005d00031e7a10 */ /* 0x000fe200007e2402 */
[----:B------:R-:W-:Y:S01]  /*34b0*/  IMAD.U32 R218, R33, 0x20, R218 ;  /* 0x0000002021da7824 */ /* 0x000fe200078e00da */
[C---:B------:R-:W-:Y:S01]  /*34c0*/  LEA R44, P0, R9.reuse, R36, 0x1 ;  /* 0x00000024092c7211 */ /* 0x040fe200078008ff */
[----:B------:R-:W-:Y:S01]  /*34d0*/  IMAD R23, R38, 0x4, R22 ;  /* 0x0000000426177824 */ /* 0x000fe200078e0216 */
[-C--:B------:R-:W-:Y:S01]  /*34e0*/  LEA.HI.X.SX32 R41, R12, R30.reuse, 0x1, P2 ;  /* 0x0000001e0c297211 */ /* 0x080fe200010f0eff */
[----:B------:R-:W-:Y:S01]  /*34f0*/  IMAD.IADD R100, R4, 0x1, R102 ;  /* 0x0000000104647824 */ /* 0x000fe200078e0266 */
[----:B------:R-:W-:Y:S01]  /*3500*/  LEA.HI.X.SX32 R45, R9, R30, 0x1, P0 ;  /* 0x0000001e092d7211 */ /* 0x000fe200000f0eff */
[----:B------:R-:W-:Y:S01]  /*3510*/  IMAD R24, R38, 0x4, R23 ;  /* 0x0000000426187824 */ /* 0x000fe200078e0217 */
[----:B------:R-:W-:Y:S01]  /*3520*/  LOP3.LUT R34, R34, 0x30, R29, 0x78, !PT ;  /* 0x0000003022227812 */ /* 0x000fe200078e781d */
[----:B------:R-:W-:Y:S01]  /*3530*/  IMAD.IADD R100, R4, 0x1, R103 ;  /* 0x0000000104647824 */ /* 0x000fe200078e0267 */
[----:B------:R-:W-:Y:S01]  /*3540*/  LEA R42, P1, R11, R36, 0x1 ;  /* 0x000000240b2a7211 */ /* 0x000fe200078208ff */
[----:B------:R-:W-:Y:S01]  /*3550*/  STL.64 [R1+0x430], R44 ;  /* 0x0004302c01007387 */ /* 0x000fe20000100a00 */
[----:B------:R-:W-:Y:S01]  /*3560*/  LEA R25, R38, R24, 0x2 ;  /* 0x0000001826197211 */ /* 0x000fe200078e10ff */
[----:B------:R-:W-:Y:S01]  /*3570*/  IMAD R219, R219, 0x200, R34 ;  /* 0x00000200dbdb7824 */ /* 0x000fe200078e0222 */
[----:B------:R-:W-:Y:S01]  /*3580*/  LEA.HI.X.SX32 R43, R11, R30, 0x1, P1 ;  /* 0x0000001e0b2b7211 */ /* 0x000fe200008f0eff */
[----:B------:R0:W-:Y:S01]  /*3590*/  STL.64 [R1+0x420], R40 ;  /* 0x0004202801007387 */ /* 0x0001e20000100a00 */
[-C--:B------:R-:W-:Y:S01]  /*35a0*/  LEA R34, P1, R14, R36.reuse, 0x1 ;  /* 0x000000240e227211 */ /* 0x080fe200078208ff */
[----:B------:R-:W-:Y:S01]  /*35b0*/  IMAD R26, R38, 0x4, R25 ;  /* 0x00000004261a7824 */ /* 0x000fe200078e0219 */
[C---:B------:R-:W-:Y:S01]  /*35c0*/  LEA R32, P2, R15.reuse, R36, 0x1 ;  /* 0x000000240f207211 */ /* 0x040fe200078408ff */
[----:B------:R-:W-:Y:S01]  /*35d0*/  STL.64 [R1+0x428], R42 ;  /* 0x0004282a01007387 */ /* 0x000fe20000100a00 */
[----:B------:R-:W-:Y:S01]  /*35e0*/  LEA.HI.X.SX32 R35, R14, R30, 0x1, P1 ;  /* 0x0000001e0e237211 */ /* 0x000fe200008f0eff */
[----:B------:R-:W-:Y:S01]  /*35f0*/  IMAD.IADD R100, R4, 0x1, R104 ;  /* 0x0000000104647824 */ /* 0x000fe200078e0268 */
[----:B------:R-:W-:Y:S01]  /*3600*/  LEA R5, R38, R26, 0x2 ;  /* 0x0000001a26057211 */ /* 0x000fe200078e10ff */
[C---:B------:R-:W-:Y:S01]  /*3610*/  IMAD.IADD R100, R4.reuse, 0x1, R105 ;  /* 0x0000000104647824 */ /* 0x040fe200078e0269 */
[----:B------:R-:W-:Y:S01]  /*3620*/  LEA.HI.X.SX32 R33, R15, R30, 0x1, P2 ;  /* 0x0000001e0f217211 */ /* 0x000fe200010f0eff */
[----:B------:R-:W-:Y:S01]  /*3630*/  IMAD.IADD R100, R4, 0x1, R106 ;  /* 0x0000000104647824 */ /* 0x000fe200078e026a */
[----:B------:R-:W-:Y:S01]  /*3640*/  LEA.HI R101, R94, 0x70, RZ, 0x1e ;  /* 0x000000705e657811 */ /* 0x000fe200078ff0ff */
[----:B------:R-:W-:Y:S01]  /*3650*/  IMAD R10, R38, 0x4, R5 ;  /* 0x00000004260a7824 */ /* 0x000fe200078e0205 */
[C---:B0-----:R-:W-:Y:S01]  /*3660*/  LEA R40, P0, R13.reuse, R36, 0x1 ;  /* 0x000000240d287211 */ /* 0x041fe200078008ff */
[----:B------:R-:W-:Y:S01]  /*3670*/  IMAD.IADD R100, R4, 0x1, R107 ;  /* 0x0000000104647824 */ /* 0x000fe200078e026b */
[----:B------:R-:W-:Y:S01]  /*3680*/  LEA.HI R113, R94, 0x10, RZ, 0x1e ;  /* 0x000000105e717811 */ /* 0x000fe200078ff0ff */
[----:B------:R-:W-:Y:S01]  /*3690*/  IMAD R27, R38, 0x4, R10 ;  /* 0x00000004261b7824 */ /* 0x000fe200078e020a */
[----:B------:R-:W-:Y:S01]  /*36a0*/  LEA.HI.X.SX32 R41, R13, R30, 0x1, P0 ;  /* 0x0000001e0d297211 */ /* 0x000fe200000f0eff */
[----:B------:R-:W-:Y:S01]  /*36b0*/  IMAD.IADD R100, R4, 0x1, R108 ;  /* 0x0000000104647824 */ /* 0x000fe200078e026c */
[----:B------:R-:W-:Y:S01]  /*36c0*/  LEA.HI R114, R94, 0x8, RZ, 0x1e ;  /* 0x000000085e727811 */ /* 0x000fe200078ff0ff */
[----:B------:R-:W-:Y:S01]  /*36d0*/  IMAD.IADD R100, R4, 0x1, R109 ;  /* 0x0000000104647824 */ /* 0x000fe200078e026d */
[----:B------:R-:W-:Y:S01]  /*36e0*/  LEA R8, R38, R27, 0x2 ;  /* 0x0000001b26087211 */ /* 0x000fe200078e10ff */
[----:B------:R0:W-:Y:S01]  /*36f0*/  STL.64 [R1+0x418], R40 ;  /* 0x0004182801007387 */ /* 0x0001e20000100a00 */
[C---:B------:R-:W-:Y:S01]  /*3700*/  IMAD.IADD R100, R4.reuse, 0x1, R110 ;  /* 0x0000000104647824 */ /* 0x040fe200078e026e */
[----:B------:R-:W-:Y:S01]  /*3710*/  SHF.R.U32.HI R115, RZ, 0x3, R93 ;  /* 0x00000003ff737819 */ /* 0x000fe2000001165d */
[----:B------:R-:W-:Y:S01]  /*3720*/  IMAD.IADD R100, R4, 0x1, R111 ;  /* 0x0000000104647824 */ /* 0x000fe200078e026f */
[----:B------:R1:W-:Y:S01]  /*3730*/  STL.64 [R1+0x410], R34 ;  /* 0x0004102201007387 */ /* 0x0003e20000100a00 */
[----:B------:R-:W-:Y:S01]  /*3740*/  IMAD R28, R38, 0x4, R8 ;  /* 0x00000004261c7824 */ /* 0x000fe200078e0208 */
[----:B------:R-:W-:Y:S01]  /*3750*/  SHF.L.U32 R135, R94, 0x3, RZ ;  /* 0x000000035e877819 */ /* 0x000fe200000006ff */
[C---:B------:R-:W-:Y:S01]  /*3760*/  IMAD.IADD R100, R4.reuse, 0x1, R112 ;  /* 0x0000000104647824 */ /* 0x040fe200078e0270 */
[----:B------:R2:W-:Y:S01]  /*3770*/  STL.64 [R1+0x408], R32 ;  /* 0x0004082001007387 */ /* 0x0005e20000100a00 */
[----:B------:R-:W-:Y:S01]  /*3780*/  IMAD.IADD R122, R4, 0x1, R101 ;  /* 0x00000001047a7824 */ /* 0x000fe200078e0265 */
[----:B------:R-:W-:Y:S01]  /*3790*/  LEA R29, R38, R28, 0x2 ;  /* 0x0000001c261d7211 */ /* 0x000fe200078e10ff */
[----:B------:R-:W-:Y:S01]  /*37a0*/  IMAD.IADD R100, R4, 0x1, R113 ;  /* 0x0000000104647824 */ /* 0x000fe200078e0271 */
[-C--:B0-----:R-:W-:Y:S01]  /*37b0*/  LEA R40, P0, R16, R36.reuse, 0x1 ;  /* 0x0000002410287211 */ /* 0x081fe200078008ff */
[----:B------:R-:W-:Y:S01]  /*37c0*/  IMAD.SHL.U32 R246, R109, 0x20, RZ ;  /* 0x000000206df67824 */ /* 0x000fe200078e00ff */
[----:B------:R-:W-:Y:S01]  /*37d0*/  SHF.L.U32 R249, R112, 0x5, RZ ;  /* 0x0000000570f97819 */ /* 0x000fe200000006ff */
[----:B------:R-:W-:Y:S01]  /*37e0*/  IMAD R2, R38, 0x4, R29 ;  /* 0x0000000426027824 */ /* 0x000fe200078e021d */
[C---:B-1----:R-:W-:Y:S01]  /*37f0*/  LEA R34, P1, R17.reuse, R36, 0x1 ;  /* 0x0000002411227211 */ /* 0x042fe200078208ff */
[----:B------:R-:W-:Y:S01]  /*3800*/  IMAD.MOV.U32 R95, RZ, RZ, c[0x0][0x1a4] ;  /* 0x00006900ff5f7624 */ /* 0x000fe200078e00ff */
[----:B------:R-:W-:Y:S01]  /*3810*/  LEA.HI.X.SX32 R41, R16, R30, 0x1, P0 ;  /* 0x0000001e10297211 */ /* 0x000fe200000f0eff */
[----:B------:R-:W-:Y:S01]  /*3820*/  IMAD R3, R38, 0x4, R2 ;  /* 0x0000000426037824 */ /* 0x000fe200078e0202 */
[----:B--2---:R-:W-:Y:S01]  /*3830*/  LEA R32, P2, R18, R36, 0x1 ;  /* 0x0000002412207211 */ /* 0x004fe200078408ff */
[----:B------:R-:W-:Y:S01]  /*3840*/  IMAD.SHL.U32 R120, R92, 0x2, RZ ;  /* 0x000000025c787824 */ /* 0x000fe200078e00ff */
[-C--:B------:R-:W-:Y:S01]  /*3850*/  LEA.HI.X.SX32 R35, R17, R30.reuse, 0x1, P1 ;  /* 0x0000001e11237211 */ /* 0x080fe200008f0eff */
[----:B------:R-:W-:Y:S01]  /*3860*/  STL.64 [R1+0x400], R40 ;  /* 0x0004002801007387 */ /* 0x000fe20000100a00 */
[----:B------:R-:W-:Y:S01]  /*3870*/  LEA.HI.X.SX32 R33, R18, R30, 0x1, P2 ;  /* 0x0000001e12217211 */ /* 0x000fe200010f0eff */
[----:B------:R-:W-:Y:S01]  /*3880*/  IMAD.SHL.U32 R236, R101, 0x20, RZ ;  /* 0x0000002065ec7824 */ /* 0x000fe200078e00ff */
[----:B------:R-:W-:Y:S01]  /*3890*/  LEA R16, P2, R21, R36, 0x1 ;  /* 0x0000002415107211 */ /* 0x000fe200078408ff */
[----:B------:R0:W-:Y:S01]  /*38a0*/  STL.64 [R1+0x3f8], R34 ;  /* 0x0003f82201007387 */ /* 0x0001e20000100a00 */
[----:B------:R-:W-:Y:S01]  /*38b0*/  LEA R9, R38, R3, 0x2 ;  /* 0x0000000326097211 */ /* 0x000fe200078e10ff */
[----:B------:R-:W-:Y:S01]  /*38c0*/  IMAD.SHL.U32 R238, R103, 0x20, RZ ;  /* 0x0000002067ee7824 */ /* 0x000fe200078e00ff */
[----:B------:R-:W-:Y:S01]  /*38d0*/  LEA.HI.X.SX32 R17, R21, R30, 0x1, P2 ;  /* 0x0000001e15117211 */ /* 0x000fe200010f0eff */
[----:B------:R1:W-:Y:S01]  /*38e0*/  STL.64 [R1+0x3f0], R32 ;  /* 0x0003f02001007387 */ /* 0x0003e20000100a00 */
[-C--:B------:R-:W-:Y:S01]  /*38f0*/  LEA R18, P2, R24, R36.reuse, 0x1 ;  /* 0x0000002418127211 */ /* 0x080fe200078408ff */
[----:B------:R-:W-:Y:S01]  /*3900*/  IMAD R11, R38, 0x4, R9 ;  /* 0x00000004260b7824 */ /* 0x000fe200078e0209 */
[----:B------:R-:W-:Y:S01]  /*3910*/  LOP3.LUT R134, R245, 0xc0, RZ, 0xc0, !PT ;  /* 0x000000c0f5867812 */ /* 0x000fe200078ec0ff */
[----:B------:R2:W-:Y:S01]  /*3920*/  STL.64 [R1+0x3d8], R16 ;  /* 0x0003d81001007387 */ /* 0x0005e20000100a00 */
[----:B------:R-:W-:Y:S01]  /*3930*/  SHF.L.U32 R241, R106, 0x5, RZ ;  /* 0x000000056af17819 */ /* 0x000fe200000006ff */
[----:B------:R-:W-:Y:S01]  /*3940*/  IMAD R12, R38, 0x4, R11 ;  /* 0x00000004260c7824 */ /* 0x000fe200078e020b */
[----:B------:R-:W-:Y:S01]  /*3950*/  SHF.L.U32 R237, R102, 0x5, RZ ;  /* 0x0000000566ed7819 */ /* 0x000fe200000006ff */
[----:B------:R-:W-:Y:S01]  /*3960*/  IMAD.SHL.U32 R240, R105, 0x20, RZ ;  /* 0x0000002069f07824 */ /* 0x000fe200078e00ff */
[-C--:B0-----:R-:W-:Y:S01]  /*3970*/  LEA R34, P0, R19, R36.reuse, 0x1 ;  /* 0x0000002413227211 */ /* 0x081fe200078008ff */
[----:B------:R-:W-:Y:S01]  /*3980*/  IMAD R13, R38, 0x4, R12 ;  /* 0x00000004260d7824 */ /* 0x000fe200078e020c */
[----:B------:R-:W-:Y:S01]  /*3990*/  SHF.L.U32 R239, R104, 0x5, RZ ;  /* 0x0000000568ef7819 */ /* 0x000fe200000006ff */
[----:B------:R-:W-:Y:S01]  /*39a0*/  IMAD.SHL.U32 R250, R113, 0x20, RZ ;  /* 0x0000002071fa7824 */ /* 0x000fe200078e00ff */
[C---:B-1----:R-:W-:Y:S01]  /*39b0*/  LEA R32, P1, R20.reuse, R36, 0x1 ;  /* 0x0000002414207211 */ /* 0x042fe200078208ff */
[----:B------:R-:W-:Y:S01]  /*39c0*/  IMAD.SHL.U32 R201, R93, 0x2, RZ ;  /* 0x000000025dc97824 */ /* 0x000fe200078e00ff */
[-C--:B------:R-:W-:Y:S01]  /*39d0*/  LEA.HI.X.SX32 R35, R19, R30.reuse, 0x1, P0 ;  /* 0x0000001e13237211 */ /* 0x080fe200000f0eff */
[----:B------:R-:W-:Y:S01]  /*39e0*/  IMAD.SHL.U32 R242, R107, 0x20, RZ ;  /* 0x000000206bf27824 */ /* 0x000fe200078e00ff */
[-C--:B------:R-:W-:Y:S01]  /*39f0*/  LEA.HI.X.SX32 R33, R20, R30.reuse, 0x1, P1 ;  /* 0x0000001e14217211 */ /* 0x080fe200008f0eff */
[----:B------:R-:W-:Y:S01]  /*3a00*/  IMAD.SHL.U32 R248, R111, 0x20, RZ ;  /* 0x000000206ff87824 */ /* 0x000fe200078e00ff */
[----:B------:R-:W-:Y:S01]  /*3a10*/  LEA.HI.X.SX32 R19, R24, R30, 0x1, P2 ;  /* 0x0000001e18137211 */ /* 0x000fe200010f0eff */
[----:B------:R0:W-:Y:S01]  /*3a20*/  STL.64 [R1+0x3e8], R34 ;  /* 0x0003e82201007387 */ /* 0x0001e20000100a00 */
[----:B------:R-:W-:Y:S01]  /*3a30*/  LEA R14, R38, R13, 0x2 ;  /* 0x0000000d260e7211 */ /* 0x000fe200078e10ff */
[----:B------:R-:W-:Y:S01]  /*3a40*/  IMAD R141, R95, 0x42, RZ ;  /* 0x000000425f8d7824 */ /* 0x000fe200078e02ff */
[C---:B------:R-:W-:Y:S01]  /*3a50*/  LEA R20, P2, R5.reuse, R36, 0x1 ;  /* 0x0000002405147211 */ /* 0x040fe200078408ff */
[----:B------:R1:W-:Y:S01]  /*3a60*/  STL.64 [R1+0x3e0], R32 ;  /* 0x0003e02001007387 */ /* 0x0003e20000100a00 */
[----:B------:R-:W-:Y:S01]  /*3a70*/  SHF.L.U32 R243, R108, 0x5, RZ ;  /* 0x000000056cf37819 */ /* 0x000fe200000006ff */
[----:B------:R-:W-:Y:S01]  /*3a80*/  IMAD R15, R38, 0x4, R14 ;  /* 0x00000004260f7824 */ /* 0x000fe200078e020e */
[----:B------:R-:W-:Y:S01]  /*3a90*/  LEA.HI.X.SX32 R21, R5, R30, 0x1, P2 ;  /* 0x0000001e05157211 */ /* 0x000fe200010f0eff */
[----:B------:R3:W-:Y:S01]  /*3aa0*/  STL.64 [R1+0x3c0], R18 ;  /* 0x0003c01201007387 */ /* 0x0007e20000100a00 */
[----:B------:R-:W-:Y:S01]  /*3ab0*/  SHF.L.U32 R247, R110, 0x5, RZ ;  /* 0x000000056ef77819 */ /* 0x000fe200000006ff */
[----:B--2---:R-:W-:Y:S01]  /*3ac0*/  IMAD R16, R38, 0x4, R15 ;  /* 0x0000000426107824 */ /* 0x004fe200078e020f */
[----:B------:R-:W-:Y:S01]  /*3ad0*/  SHF.L.U32 R251, R114, 0x5, RZ ;  /* 0x0000000572fb7819 */ /* 0x000fe200000006ff */
[C---:B------:R-:W-:Y:S01]  /*3ae0*/  IMAD R146, R95.reuse, 0x21, RZ ;  /* 0x000000215f927824 */ /* 0x040fe200078e02ff */
[-C--:B0-----:R-:W-:Y:S01]  /*3af0*/  LEA R34, P0, R22, R36.reuse, 0x1 ;  /* 0x0000002416227211 */ /* 0x081fe200078008ff */
[----:B------:R-:W-:Y:S01]  /*3b00*/  IMAD R17, R38, 0x4, R16 ;  /* 0x0000000426117824 */ /* 0x000fe200078e0210 */
[----:B------:R-:W-:Y:S01]  /*3b10*/  SHF.R.U32.HI R134, RZ, 0x2, R134 ;  /* 0x00000002ff867819 */ /* 0x000fe20000011686 */
[----:B------:R-:W-:Y:S01]  /*3b20*/  IMAD R142, R95, 0x44, RZ ;  /* 0x000000445f8e7824 */ /* 0x000fe200078e02ff */
[----:B-1----:R-:W-:Y:S01]  /*3b30*/  LEA R32, P1, R23, R36, 0x1 ;  /* 0x0000002417207211 */ /* 0x002fe200078208ff */
[C---:B------:R-:W-:Y:S01]  /*3b40*/  IMAD R147, R95.reuse, 0x11, RZ ;  /* 0x000000115f937824 */ /* 0x040fe200078e02ff */
[-C--:B------:R-:W-:Y:S01]  /*3b50*/  LEA.HI.X.SX32 R35, R22, R30.reuse, 0x1, P0 ;  /* 0x0000001e16237211 */ /* 0x080fe200000f0eff */
[----:B------:R-:W-:Y:S01]  /*3b60*/  IMAD R144, R95, 0x48, RZ ;  /* 0x000000485f907824 */ /* 0x000fe200078e02ff */
[----:B------:R-:W-:Y:S01]  /*3b70*/  LEA.HI.X.SX32 R33, R23, R30, 0x1, P1 ;  /* 0x0000001e17217211 */ /* 0x000fe200008f0eff */
[C---:B------:R-:W-:Y:S01]  /*3b80*/  IMAD R101, R95.reuse, 0x12, RZ ;  /* 0x000000125f657824 */ /* 0x040fe200078e02ff */
[----:B------:R-:W-:Y:S01]  /*3b90*/  LEA R22, P1, R26, R36, 0x1 ;  /* 0x000000241a167211 */ /* 0x000fe200078208ff */
[----:B------:R-:W-:Y:S01]  /*3ba0*/  STL.64 [R1+0x3d0], R34 ;  /* 0x0003d02201007387 */ /* 0x000fe20000100a00 */
[----:B---3--:R-:W-:Y:S01]  /*3bb0*/  LEA R18, R38, R17, 0x2 ;  /* 0x0000001126127211 */ /* 0x008fe200078e10ff */
[----:B------:R-:W-:Y:S01]  /*3bc0*/  IMAD R143, R95, 0x46, RZ ;  /* 0x000000465f8f7824 */ /* 0x000fe200078e02ff */
[----:B------:R-:W-:Y:S01]  /*3bd0*/  LEA.HI.X.SX32 R23, R26, R30, 0x1, P1 ;  /* 0x0000001e1a177211 */ /* 0x000fe200008f0eff */
[----:B------:R0:W-:Y:S01]  /*3be0*/  STL.64 [R1+0x3c8], R32 ;  /* 0x0003c82001007387 */ /* 0x0001e20000100a00 */
[----:B------:R-:W-:Y:S01]  /*3bf0*/  LEA R24, P1, R27, R36, 0x1 ;  /* 0x000000241b187211 */ /* 0x000fe200078208ff */
[C---:B------:R-:W-:Y:S01]  /*3c00*/  IMAD R19, R38.reuse, 0x4, R18 ;  /* 0x0000000426137824 */ /* 0x040fe200078e0212 */
[----:B------:R-:W-:Y:S01]  /*3c10*/  LEA.HI R100, R121, R120, RZ, 0x1e ;  /* 0x0000007879647211 */ /* 0x000fe200078ff0ff */
[C---:B------:R-:W-:Y:S01]  /*3c20*/  IMAD R100, R95.reuse, 0x22, RZ ;  /* 0x000000225f647824 */ /* 0x040fe200078e02ff */
[----:B------:R-:W-:Y:S01]  /*3c30*/  SHF.L.U32 R232, R95, 0x4, RZ ;  /* 0x000000045fe87819 */ /* 0x000fe200000006ff */
[----:B------:R-:W-:Y:S01]  /*3c40*/  IMAD R5, R38, 0x4, R19 ;  /* 0x0000000426057824 */ /* 0x000fe200078e0213 */
[----:B------:R-:W-:Y:S01]  /*3c50*/  LOP3.LUT R197, R197, 0x10, R245, 0x78, !PT ;  /* 0x00000010c5c57812 */ /* 0x000fe200078e78f5 */
[C---:B------:R-:W-:Y:S01]  /*3c60*/  IMAD R102, R95.reuse, 0x24, RZ ;  /* 0x000000245f667824 */ /* 0x040fe200078e02ff */
[----:B------:R-:W-:Y:S01]  /*3c70*/  ISETP.NE.U32.AND P6, PT, R92, RZ, PT ;  /* 0x000000ff5c00720c */ /* 0x000fe20003fc5070 */
[----:B------:R-:W-:Y:S01]  /*3c80*/  IMAD R145, R95, 0x4a, RZ ;  /* 0x0000004a5f917824 */ /* 0x000fe200078e02ff */
[----:B------:R-:W-:Y:S01]  /*3c90*/  LOP3.LUT P5, RZ, R245, 0x7, RZ, 0xc0, !PT ;  /* 0x00000007f5ff7812 */ /* 0x000fe200078ac0ff */
[----:B------:R-:W-:Y:S01]  /*3ca0*/  IMAD R163, R95, 0x9, RZ ;  /* 0x000000095fa37824 */ /* 0x000fe200078e02ff */
[----:B0-----:R-:W-:Y:S01]  /*3cb0*/  LEA R32, P0, R25, R36, 0x1 ;  /* 0x0000002419207211 */ /* 0x001fe200078008ff */
[C---:B------:R-:W-:Y:S01]  /*3cc0*/  IMAD R161, R95.reuse, 0x23, RZ ;  /* 0x000000235fa17824 */ /* 0x040fe200078e02ff */
[----:B------:R-:W-:Y:S01]  /*3cd0*/  MOV R93, 0xff800000 ;  /* 0xff800000005d7802 */ /* 0x000fe20000000f00 */
[----:B------:R-:W-:Y:S01]  /*3ce0*/  IMAD R103, R95, 0x26, RZ ;  /* 0x000000265f677824 */ /* 0x000fe200078e02ff */
[-C--:B------:R-:W-:Y:S01]  /*3cf0*/  LEA.HI.X.SX32 R33, R25, R30.reuse, 0x1, P0 ;  /* 0x0000001e19217211 */ /* 0x080fe200000f0eff */
[----:B------:R-:W-:Y:S01]  /*3d00*/  IMAD R166, R95, 0x25, RZ ;  /* 0x000000255fa67824 */ /* 0x000fe200078e02ff */
[----:B------:R-:W-:Y:S01]  /*3d10*/  LEA.HI.X.SX32 R25, R27, R30, 0x1, P1 ;  /* 0x0000001e1b197211 */ /* 0x000fe200008f0eff */
[C---:B------:R-:W-:Y:S01]  /*3d20*/  IMAD R167, R95.reuse, 0x13, RZ ;  /* 0x000000135fa77824 */ /* 0x040fe200078e02ff */
[----:B------:R-:W-:Y:S01]  /*3d30*/  MOV R198, 0xff800000 ;  /* 0xff80000000c67802 */ /* 0x000fe20000000f00 */
[----:B------:R0:W-:Y:S01]  /*3d40*/  STL.64 [R1+0x3b8], R32 ;  /* 0x0003b82001007387 */ /* 0x0001e20000100a00 */
[C---:B------:R-:W-:Y:S01]  /*3d50*/  IMAD R160, R95.reuse, 0x4c, RZ ;  /* 0x0000004c5fa07824 */ /* 0x040fe200078e02ff */
[----:B------:R-:W-:Y:S01]  /*3d60*/  MOV R203, 0xff800000 ;  /* 0xff80000000cb7802 */ /* 0x000fe20000000f00 */
[C---:B------:R-:W-:Y:S01]  /*3d70*/  IMAD R162, R95.reuse, 0x4e, RZ ;  /* 0x0000004e5fa27824 */ /* 0x040fe200078e02ff */
[----:B------:R1:W-:Y:S01]  /*3d80*/  STL.64 [R1+0x3b0], R22 ;  /* 0x0003b01601007387 */ /* 0x0003e20000100a00 */
[C---:B------:R-:W-:Y:S01]  /*3d90*/  IMAD R168, R95.reuse, 0x27, RZ ;  /* 0x000000275fa87824 */ /* 0x040fe200078e02ff */
[----:B------:R-:W-:Y:S01]  /*3da0*/  MOV R225, 0xff800000 ;  /* 0xff80000000e17802 */ /* 0x000fe20000000f00 */
[C---:B------:R-:W-:Y:S01]  /*3db0*/  IMAD R104, R95.reuse, 0xa, RZ ;  /* 0x0000000a5f687824 */ /* 0x040fe200078e02ff */
[----:B------:R2:W-:Y:S01]  /*3dc0*/  STL.64 [R1+0x3a8], R20 ;  /* 0x0003a81401007387 */ /* 0x0005e20000100a00 */
[C---:B------:R-:W-:Y:S01]  /*3dd0*/  IMAD R170, R95.reuse, 0x5, RZ ;  /* 0x000000055faa7824 */ /* 0x040fe200078e02ff */
[----:B------:R-:W-:Y:S01]  /*3de0*/  CS2R R148, SRZ ;  /* 0x0000000000947805 */ /* 0x000fe2000001ff00 */
[C---:B------:R-:W-:Y:S01]  /*3df0*/  IMAD R106, R95.reuse, 0x28, RZ ;  /* 0x000000285f6a7824 */ /* 0x040fe200078e02ff */
[-C--:B0-----:R-:W-:Y:S01]  /*3e00*/  LEA R32, P0, R10, R36.reuse, 0x1 ;  /* 0x000000240a207211 */ /* 0x081fe200078008ff */
[C---:B------:R-:W-:Y:S01]  /*3e10*/  IMAD R105, R95.reuse, 0x14, RZ ;  /* 0x000000145f697824 */ /* 0x040fe200078e02ff */
[----:B------:R-:W-:Y:S01]  /*3e20*/  CS2R R150, SRZ ;  /* 0x0000000000967805 */ /* 0x000fe2000001ff00 */
[C---:B------:R-:W-:Y:S01]  /*3e30*/  IMAD R164, R95.reuse, 0x50, RZ ;  /* 0x000000505fa47824 */ /* 0x040fe200078e02ff */
[----:B-1----:R-:W-:Y:S01]  /*3e40*/  LEA R22, P2, R8, R36, 0x1 ;  /* 0x0000002408167211 */ /* 0x002fe200078408ff */
[C---:B------:R-:W-:Y:S01]  /*3e50*/  IMAD R165, R95.reuse, 0x52, RZ ;  /* 0x000000525fa57824 */ /* 0x040fe200078e02ff */
[-C--:B------:R-:W-:Y:S01]  /*3e60*/  LEA.HI.X.SX32 R33, R10, R30.reuse, 0x1, P0 ;  /* 0x0000001e0a217211 */ /* 0x080fe200000f0eff */
[C---:B------:R-:W-:Y:S01]  /*3e70*/  IMAD R169, R95.reuse, 0x54, RZ ;  /* 0x000000545fa97824 */ /* 0x040fe200078e02ff */
[----:B------:R-:W-:Y:S01]  /*3e80*/  LEA.HI.X.SX32 R23, R8, R30, 0x1, P2 ;  /* 0x0000001e08177211 */ /* 0x000fe200010f0eff */
[----:B--2---:R-:W-:Y:S01]  /*3e90*/  IMAD R20, R38, 0x4, R5 ;  /* 0x0000000426147824 */ /* 0x004fe200078e0205 */
[C---:B------:R-:W-:Y:S01]  /*3ea0*/  LEA R26, P0, R28.reuse, R36, 0x1 ;  /* 0x000000241c1a7211 */ /* 0x040fe200078008ff */
[----:B------:R0:W-:Y:S01]  /*3eb0*/  STL.64 [R1+0x3a0], R32 ;  /* 0x0003a02001007387 */ /* 0x0001e20000100a00 */
[C---:B------:R-:W-:Y:S01]  /*3ec0*/  IMAD R174, R95.reuse, 0x29, RZ ;  /* 0x000000295fae7824 */ /* 0x040fe200078e02ff */
[----:B------:R-:W-:Y:S01]  /*3ed0*/  CS2R R34, SRZ ;  /* 0x0000000000227805 */ /* 0x000fe2000001ff00 */
[----:B------:R-:W-:Y:S01]  /*3ee0*/  LEA.HI.X.SX32 R27, R28, R30, 0x1, P0 ;  /* 0x0000001e1c1b7211 */ /* 0x000fe200000f0eff */
[----:B------:R1:W-:Y:S01]  /*3ef0*/  STL.64 [R1+0x398], R24 ;  /* 0x0003981801007387 */ /* 0x0003e20000100a00 */
[C---:B------:R-:W-:Y:S01]  /*3f00*/  LEA R8, R38.reuse, R20, 0x2 ;  /* 0x0000001426087211 */ /* 0x040fe200078e10ff */
[C---:B------:R-:W-:Y:S01]  /*3f10*/  IMAD R107, R95.reuse, 0x2a, RZ ;  /* 0x0000002a5f6b7824 */ /* 0x040fe200078e02ff */
[----:B------:R-:W-:Y:S01]  /*3f20*/  CS2R R40, SRZ ;  /* 0x0000000000287805 */ /* 0x000fe2000001ff00 */
[----:B------:R2:W-:Y:S01]  /*3f30*/  STL.64 [R1+0x390], R22 ;  /* 0x0003901601007387 */ /* 0x0005e20000100a00 */
[C---:B------:R-:W-:Y:S01]  /*3f40*/  IMAD R109, R95.reuse, 0x2c, RZ ;  /* 0x0000002c5f6d7824 */ /* 0x040fe200078e02ff */
[----:B------:R-:W-:Y:S01]  /*3f50*/  CS2R R42, SRZ ;  /* 0x00000000002a7805 */ /* 0x000fe2000001ff00 */
[----:B------:R-:W-:Y:S01]  /*3f60*/  IMAD R10, R38, 0x4, R8 ;  /* 0x00000004260a7824 */ /* 0x000fe200078e0208 */
[----:B------:R3:W-:Y:S01]  /*3f70*/  STL.64 [R1+0x388], R26 ;  /* 0x0003881a01007387 */ /* 0x0007e20000100a00 */
[C---:B------:R-:W-:Y:S01]  /*3f80*/  IMAD R175, R95.reuse, 0x15, RZ ;  /* 0x000000155faf7824 */ /* 0x040fe200078e02ff */
[----:B0-----:R-:W-:Y:S01]  /*3f90*/  CS2R R32, SRZ ;  /* 0x0000000000207805 */ /* 0x001fe2000001ff00 */
[----:B------:R-:W-:Y:S01]  /*3fa0*/  IMAD R171, R95, 0x56, RZ ;  /* 0x000000565fab7824 */ /* 0x000fe200078e02ff */
[-C--:B-1----:R-:W-:Y:S01]  /*3fb0*/  LEA R24, P1, R29, R36.reuse, 0x1 ;  /* 0x000000241d187211 */ /* 0x082fe200078208ff */
[C---:B------:R-:W-:Y:S01]  /*3fc0*/  IMAD R108, R95.reuse, 0x16, RZ ;  /* 0x000000165f6c7824 */ /* 0x040fe200078e02ff */
[----:B------:R-:W-:Y:S01]  /*3fd0*/  CS2R R44, SRZ ;  /* 0x00000000002c7805 */ /* 0x000fe2000001ff00 */
[C---:B------:R-:W-:Y:S01]  /*3fe0*/  IMAD R172, R95.reuse, 0x58, RZ ;  /* 0x000000585fac7824 */ /* 0x040fe200078e02ff */
[C---:B--2---:R-:W-:Y:S01]  /*3ff0*/  LEA R22, P2, R2.reuse, R36, 0x1 ;  /* 0x0000002402167211 */ /* 0x044fe200078408ff */
[----:B------:R-:W-:Y:S01]  /*4000*/  IMAD R177, R95, 0x2b, RZ ;  /* 0x0000002b5fb17824 */ /* 0x000fe200078e02ff */
[-C--:B------:R-:W-:Y:S01]  /*4010*/  LEA.HI.X.SX32 R25, R29, R30.reuse, 0x1, P1 ;  /* 0x0000001e1d197211 */ /* 0x080fe200008f0eff */
[----:B------:R-:W-:Y:S01]  /*4020*/  IMAD R110, R95, 0x2e, RZ ;  /* 0x0000002e5f6e7824 */ /* 0x000fe200078e02ff */
[----:B------:R-:W-:Y:S01]  /*4030*/  LEA.HI.X.SX32 R23, R2, R30, 0x1, P2 ;  /* 0x0000001e02177211 */ /* 0x000fe200010f0eff */
[C---:B------:R-:W-:Y:S01]  /*4040*/  IMAD R2, R38.reuse, 0x4, R10 ;  /* 0x0000000426027824 */ /* 0x040fe200078e020a */
[----:B---3--:R-:W-:Y:S01]  /*4050*/  LEA R26, P0, R3, R36, 0x1 ;  /* 0x00000024031a7211 */ /* 0x008fe200078008ff */
[----:B------:R0:W-:Y:S01]  /*4060*/  STL.64 [R1+0x380], R24 ;  /* 0x0003801801007387 */ /* 0x0001e20000100a00 */
[----:B------:R-:W-:Y:S01]  /*4070*/  IMAD R179, R95, 0xb, RZ ;  /* 0x0000000b5fb37824 */ /* 0x000fe200078e02ff */
[----:B------:R-:W-:Y:S01]  /*4080*/  CS2R R28, SRZ ;  /* 0x00000000001c7805 */ /* 0x000fe2000001ff00 */
[----:B------:R-:W-:Y:S01]  /*4090*/  LEA.HI.X.SX32 R27, R3, R30, 0x1, P0 ;  /* 0x0000001e031b7211 */ /* 0x000fe200000f0eff */
[----:B------:R1:W-:Y:S01]  /*40a0*/  STL.64 [R1+0x378], R22 ;  /* 0x0003781601007387 */ /* 0x0003e20000100a00 */
[C---:B------:R-:W-:Y:S01]  /*40b0*/  IMAD R21, R38.reuse, 0x4, R2 ;  /* 0x0000000426157824 */ /* 0x040fe200078e0202 */
[----:B------:R-:W-:Y:S01]  /*40c0*/  CS2R R46, SRZ ;  /* 0x00000000002e7805 */ /* 0x000fe2000001ff00 */
[C---:B------:R-:W-:Y:S01]  /*40d0*/  IMAD R183, R95.reuse, 0x17, RZ ;  /* 0x000000175fb77824 */ /* 0x040fe200078e02ff */
[----:B------:R2:W-:Y:S01]  /*40e0*/  STL.64 [R1+0x370], R26 ;  /* 0x0003701a01007387 */ /* 0x0005e20000100a00 */
[C---:B------:R-:W-:Y:S01]  /*40f0*/  IMAD R173, R95.reuse, 0x5a, RZ ;  /* 0x0000005a5fad7824 */ /* 0x040fe200078e02ff */
[C---:B------:R-:W-:Y:S01]  /*4100*/  LEA R3, R38.reuse, R21, 0x2 ;  /* 0x0000001526037211 */ /* 0x040fe200078e10ff */
[----:B------:R-:W-:Y:S01]  /*4110*/  IMAD R176, R95, 0x5c, RZ ;  /* 0x0000005c5fb07824 */ /* 0x000fe200078e02ff */
[-C--:B0-----:R-:W-:Y:S01]  /*4120*/  LEA R24, P1, R9, R36.reuse, 0x1 ;  /* 0x0000002409187211 */ /* 0x081fe200078208ff */
[C---:B------:R-:W-:Y:S01]  /*4130*/  IMAD R178, R95.reuse, 0x5e, RZ ;  /* 0x0000005e5fb27824 */ /* 0x040fe200078e02ff */
[----:B------:R-:W-:Y:S01]  /*4140*/  CS2R R48, SRZ ;  /* 0x0000000000307805 */ /* 0x000fe2000001ff00 */
[----:B------:R-:W-:Y:S01]  /*4150*/  IMAD R111, R95, 0x6, RZ ;  /* 0x000000065f6f7824 */ /* 0x000fe200078e02ff */
[----:B-1----:R-:W-:Y:S01]  /*4160*/  LEA R22, P2, R11, R36, 0x1 ;  /* 0x000000240b167211 */ /* 0x002fe200078408ff */
[----:B------:R-:W-:Y:S01]  /*4170*/  IMAD R182, R95, 0x2d, RZ ;  /* 0x0000002d5fb67824 */ /* 0x000fe200078e02ff */
[-C--:B------:R-:W-:Y:S01]  /*4180*/  LEA.HI.X.SX32 R25, R9, R30.reuse, 0x1, P1 ;  /* 0x0000001e09197211 */ /* 0x080fe200008f0eff */
[----:B------:R-:W-:Y:S01]  /*4190*/  IMAD R9, R38, 0x4, R3 ;  /* 0x0000000426097824 */ /* 0x000fe200078e0203 */
[----:B------:R-:W-:Y:S01]  /*41a0*/  LEA.HI.X.SX32 R23, R11, R30, 0x1, P2 ;  /* 0x0000001e0b177211 */ /* 0x000fe200010f0eff */
[C---:B------:R-:W-:Y:S01]  /*41b0*/  IMAD R184, R95.reuse, 0x2f, RZ ;  /* 0x0000002f5fb87824 */ /* 0x040fe200078e02ff */
[----:B--2---:R-:W-:Y:S01]  /*41c0*/  LEA R26, P0, R12, R36, 0x1 ;  /* 0x000000240c1a7211 */ /* 0x004fe200078008ff */
[----:B------:R0:W-:Y:S01]  /*41d0*/  STL.64 [R1+0x368], R24 ;  /* 0x0003681801007387 */ /* 0x0001e20000100a00 */
[----:B------:R-:W-:Y:S01]  /*41e0*/  IMAD R11, R38, 0x4, R9 ;  /* 0x00000004260b7824 */ /* 0x000fe200078e0209 */
[----:B------:R-:W-:Y:S01]  /*41f0*/  CS2R R50, SRZ ;  /* 0x0000000000327805 */ /* 0x000fe2000001ff00 */
[----:B------:R-:W-:Y:S01]  /*4200*/  LEA.HI.X.SX32 R27, R12, R30, 0x1, P0 ;  /* 0x0000001e0c1b7211 */ /* 0x000fe200000f0eff */
[----:B------:R1:W-:Y:S01]  /*4210*/  STL.64 [R1+0x360], R22 ;  /* 0x0003601601007387 */ /* 0x0003e20000100a00 */
[----:B------:R-:W-:Y:S01]  /*4220*/  IMAD R12, R38, 0x4, R11 ;  /* 0x00000004260c7824 */ /* 0x000fe200078e020b */
[----:B------:R-:W-:Y:S01]  /*4230*/  CS2R R52, SRZ ;  /* 0x0000000000347805 */ /* 0x000fe2000001ff00 */
[C---:B------:R-:W-:Y:S01]  /*4240*/  IMAD R185, R95.reuse, 0x3, RZ ;  /* 0x000000035fb97824 */ /* 0x040fe200078e02ff */
[----:B------:R2:W-:Y:S01]  /*4250*/  STL.64 [R1+0x358], R26 ;  /* 0x0003581a01007387 */ /* 0x0005e20000100a00 */
[C---:B------:R-:W-:Y:S01]  /*4260*/  IMAD R112, R95.reuse, 0xc, RZ ;  /* 0x0000000c5f707824 */ /* 0x040fe200078e02ff */
[----:B------:R-:W-:Y:S01]  /*4270*/  CS2R R54, SRZ ;  /* 0x0000000000367805 */ /* 0x000fe2000001ff00 */
[----:B------:R-:W-:Y:S01]  /*4280*/  IMAD R113, R95, 0x18, RZ ;  /* 0x000000185f717824 */ /* 0x000fe200078e02ff */
[-C--:B0-----:R-:W-:Y:S01]  /*4290*/  LEA R24, P1, R13, R36.reuse, 0x1 ;  /* 0x000000240d187211 */ /* 0x081fe200078208ff */
[C---:B------:R-:W-:Y:S01]  /*42a0*/  IMAD R180, R95.reuse, 0x60, RZ ;  /* 0x000000605fb47824 */ /* 0x040fe200078e02ff */
[----:B------:R-:W-:Y:S01]  /*42b0*/  CS2R R56, SRZ ;  /* 0x0000000000387805 */ /* 0x000fe2000001ff00 */
[C---:B------:R-:W-:Y:S01]  /*42c0*/  IMAD R181, R95.reuse, 0x62, RZ ;  /* 0x000000625fb57824 */ /* 0x040fe200078e02ff */
[C---:B-1----:R-:W-:Y:S01]  /*42d0*/  LEA R22, P2, R14.reuse, R36, 0x1 ;  /* 0x000000240e167211 */ /* 0x042fe200078408ff */
[----:B------:R-:W-:Y:S01]  /*42e0*/  IMAD R186, R95, 0x64, RZ ;  /* 0x000000645fba7824 */ /* 0x000fe200078e02ff */
[-C--:B------:R-:W-:Y:S01]  /*42f0*/  LEA.HI.X.SX32 R25, R13, R30.reuse, 0x1, P1 ;  /* 0x0000001e0d197211 */ /* 0x080fe200008f0eff */
[C---:B------:R-:W-:Y:S01]  /*4300*/  IMAD R190, R95.reuse, 0x31, RZ ;  /* 0x000000315fbe7824 */ /* 0x040fe200078e02ff */
[----:B------:R-:W-:Y:S01]  /*4310*/  LEA.HI.X.SX32 R23, R14, R30, 0x1, P2 ;  /* 0x0000001e0e177211 */ /* 0x000fe200010f0eff */
[----:B------:R-:W-:Y:S01]  /*4320*/  IMAD R191, R95, 0x19, RZ ;  /* 0x000000195fbf7824 */ /* 0x000fe200078e02ff */
[----:B--2---:R-:W-:Y:S01]  /*4330*/  LEA R26, P0, R15, R36, 0x1 ;  /* 0x000000240f1a7211 */ /* 0x004fe200078008ff */
[----:B------:R0:W-:Y:S01]  /*4340*/  STL.64 [R1+0x350], R24 ;  /* 0x0003501801007387 */ /* 0x0001e20000100a00 */
[C---:B------:R-:W-:Y:S01]  /*4350*/  LEA R13, R38.reuse, R12, 0x2 ;  /* 0x0000000c260d7211 */ /* 0x040fe200078e10ff */
[----:B------:R-:W-:Y:S01]  /*4360*/  IMAD R187, R95, 0x66, RZ ;  /* 0x000000665fbb7824 */ /* 0x000fe200078e02ff */
[----:B------:R-:W-:Y:S01]  /*4370*/  LEA.HI.X.SX32 R27, R15, R30, 0x1, P0 ;  /* 0x0000001e0f1b7211 */ /* 0x000fe200000f0eff */
[----:B------:R1:W-:Y:S01]  /*4380*/  STL.64 [R1+0x348], R22 ;  /* 0x0003481601007387 */ /* 0x0003e20000100a00 */
[C---:B------:R-:W-:Y:S01]  /*4390*/  IMAD R120, R95.reuse, 0x1a, RZ ;  /* 0x0000001a5f787824 */ /* 0x040fe200078e02ff */
[----:B------:R-:W-:Y:S01]  /*43a0*/  CS2R R58, SRZ ;  /* 0x00000000003a7805 */ /* 0x000fe2000001ff00 */
[----:B------:R-:W-:Y:S01]  /*43b0*/  IMAD R14, R38, 0x4, R13 ;  /* 0x00000004260e7824 */ /* 0x000fe200078e020d */
[----:B------:R2:W-:Y:S01]  /*43c0*/  STL.64 [R1+0x340], R26 ;  /* 0x0003401a01007387 */ /* 0x0005e20000100a00 */
[C---:B------:R-:W-:Y:S01]  /*43d0*/  IMAD R121, R95.reuse, 0x34, RZ ;  /* 0x000000345f797824 */ /* 0x040fe200078e02ff */
[----:B------:R-:W-:Y:S01]  /*43e0*/  CS2R R60, SRZ ;  /* 0x00000000003c7805 */ /* 0x000fe2000001ff00 */
[C---:B------:R-:W-:Y:S01]  /*43f0*/  IMAD R193, R95.reuse, 0x33, RZ ;  /* 0x000000335fc17824 */ /* 0x040fe200078e02ff */
[CC--:B0-----:R-:W-:Y:S01]  /*4400*/  LEA R24, P1, R16.reuse, R36.reuse, 0x1 ;  /* 0x0000002410187211 */ /* 0x0c1fe200078208ff */
[C---:B------:R-:W-:Y:S01]  /*4410*/  IMAD R195, R95.reuse, 0xd, RZ ;  /* 0x0000000d5fc37824 */ /* 0x040fe200078e02ff */
[----:B------:R-:W-:Y:S01]  /*4420*/  CS2R R62, SRZ ;  /* 0x00000000003e7805 */ /* 0x000fe2000001ff00 */
[----:B------:R-:W-:Y:S01]  /*4430*/  IMAD R188, R95, 0x68, RZ ;  /* 0x000000685fbc7824 */ /* 0x000fe200078e02ff */
[----:B-1----:R-:W-:Y:S01]  /*4440*/  LEA R22, P2, R17, R36, 0x1 ;  /* 0x0000002411167211 */ /* 0x002fe200078408ff */
[C---:B------:R-:W-:Y:S01]  /*4450*/  IMAD R189, R95.reuse, 0x6a, RZ ;  /* 0x0000006a5fbd7824 */ /* 0x040fe200078e02ff */
[-C--:B------:R-:W-:Y:S01]  /*4460*/  LEA.HI.X.SX32 R25, R16, R30.reuse, 0x1, P1 ;  /* 0x0000001e10197211 */ /* 0x080fe200008f0eff */
[----:B------:R-:W-:Y:S01]  /*4470*/  IMAD R122, R95, 0x36, RZ ;  /* 0x000000365f7a7824 */ /* 0x000fe200078e02ff */
[----:B------:R-:W-:Y:S01]  /*4480*/  LEA.HI.X.SX32 R23, R17, R30, 0x1, P2 ;  /* 0x0000001e11177211 */ /* 0x000fe200010f0eff */
[C---:B------:R-:W-:Y:S01]  /*4490*/  IMAD R192, R95.reuse, 0x6c, RZ ;  /* 0x0000006c5fc07824 */ /* 0x040fe200078e02ff */
[C---:B--2---:R-:W-:Y:S01]  /*44a0*/  LEA R26, P0, R18.reuse, R36, 0x1 ;  /* 0x00000024121a7211 */ /* 0x044fe200078008ff */
[----:B------:R0:W-:Y:S01]  /*44b0*/  STL.64 [R1+0x338], R24 ;  /* 0x0003381801007387 */ /* 0x0001e20000100a00 */
[C---:B------:R-:W-:Y:S01]  /*44c0*/  IMAD R194, R95.reuse, 0x6e, RZ ;  /* 0x0000006e5fc27824 */ /* 0x040fe200078e02ff */
[----:B------:R-:W-:Y:S01]  /*44d0*/  CS2R R64, SRZ ;  /* 0x0000000000407805 */ /* 0x000fe2000001ff00 */
[----:B------:R-:W-:Y:S01]  /*44e0*/  LEA.HI.X.SX32 R27, R18, R30, 0x1, P0 ;  /* 0x0000001e121b7211 */ /* 0x000fe200000f0eff */
[----:B------:R1:W-:Y:S01]  /*44f0*/  STL.64 [R1+0x330], R22 ;  /* 0x0003301601007387 */ /* 0x0003e20000100a00 */
[C---:B------:R-:W-:Y:S01]  /*4500*/  IMAD R206, R95.reuse, 0x35, RZ ;  /* 0x000000355fce7824 */ /* 0x040fe200078e02ff */
        /* <DEDUP_REMOVED lines=13> */
[----:B------:R-:W-:Y:S01]  /*45e0*/  IMAD R204, R95, 0x70, RZ ;  /* 0x000000705fcc7824 */ /* 0x000fe200078e02ff */
[----:B------:R-:W-:Y:S01]  /*45f0*/  LEA.HI.X.SX32 R23, R5, R30, 0x1, P2 ;  /* 0x0000001e05177211 */ /* 0x000fe200010f0eff */
[----:B------:R-:W-:Y:S01]  /*4600*/  IMAD R5, R38, 0x4, R14 ;  /* 0x0000000426057824 */ /* 0x000fe200078e020e */
[-C--:B------:R-:W-:Y:S01]  /*4610*/  LEA R18, P1, R8, R36.reuse, 0x1 ;  /* 0x0000002408127211 */ /* 0x080fe200078208ff */
[C---:B------:R-:W-:Y:S01]  /*4620*/  IMAD R205, R95.reuse, 0x72, RZ ;  /* 0x000000725fcd7824 */ /* 0x040fe200078e02ff */
[----:B------:R-:W-:Y:S01]  /*4630*/  LEA R16, P2, R10, R36, 0x1 ;  /* 0x000000240a107211 */ /* 0x000fe200078408ff */
[----:B------:R0:W-:Y:S01]  /*4640*/  STL.64 [R1+0x318], R22 ;  /* 0x0003181601007387 */ /* 0x0001e20000100a00 */
[-C--:B------:R-:W-:Y:S01]  /*4650*/  LEA.HI.X.SX32 R19, R8, R30.reuse, 0x1, P1 ;  /* 0x0000001e08137211 */ /* 0x080fe200008f0eff */
[----:B------:R-:W-:Y:S01]  /*4660*/  IMAD R15, R38, 0x4, R5 ;  /* 0x00000004260f7824 */ /* 0x000fe200078e0205 */
[----:B------:R-:W-:Y:S01]  /*4670*/  LEA.HI.X.SX32 R17, R10, R30, 0x1, P2 ;  /* 0x0000001e0a117211 */ /* 0x000fe200010f0eff */
[----:B------:R1:W-:Y:S01]  /*4680*/  STL.64 [R1+0x320], R24 ;  /* 0x0003201801007387 */ /* 0x0003e20000100a00 */
[C---:B------:R-:W-:Y:S01]  /*4690*/  IMAD R126, R95.reuse, 0x3a, RZ ;  /* 0x0000003a5f7e7824 */ /* 0x040fe200078e02ff */
[----:B--2---:R-:W-:Y:S01]  /*46a0*/  CS2R R26, SRZ ;  /* 0x00000000001a7805 */ /* 0x004fe2000001ff00 */
[----:B------:R-:W-:Y:S01]  /*46b0*/  LEA R8, R38, R15, 0x2 ;  /* 0x0000000f26087211 */ /* 0x000fe200078e10ff */
[C---:B------:R-:W-:Y:S01]  /*46c0*/  IMAD R209, R95.reuse, 0x74, RZ ;  /* 0x000000745fd17824 */ /* 0x040fe200078e02ff */
[----:B------:R-:W-:Y:S01]  /*46d0*/  CS2R R72, SRZ ;  /* 0x0000000000487805 */ /* 0x000fe2000001ff00 */
[C---:B------:R-:W-:Y:S01]  /*46e0*/  IMAD R214, R95.reuse, 0x39, RZ ;  /* 0x000000395fd67824 */ /* 0x040fe200078e02ff */
[----:B------:R-:W-:Y:S01]  /*46f0*/  CS2R R74, SRZ ;  /* 0x00000000004a7805 */ /* 0x000fe2000001ff00 */
[----:B0-----:R-:W-:Y:S01]  /*4700*/  LEA R22, P0, R20, R36, 0x1 ;  /* 0x0000002414167211 */ /* 0x001fe200078008ff */
[----:B------:R-:W-:Y:S01]  /*4710*/  IMAD R10, R38, 0x4, R8 ;  /* 0x00000004260a7824 */ /* 0x000fe200078e0208 */
[----:B------:R-:W-:Y:S01]  /*4720*/  CS2R R76, SRZ ;  /* 0x00000000004c7805 */ /* 0x000fe2000001ff00 */
[C---:B------:R-:W-:Y:S01]  /*4730*/  IMAD R215, R95.reuse, 0x1d, RZ ;  /* 0x0000001d5fd77824 */ /* 0x040fe200078e02ff */
[----:B------:R-:W-:Y:S01]  /*4740*/  LEA.HI.X.SX32 R23, R20, R30, 0x1, P0 ;  /* 0x0000001e14177211 */ /* 0x000fe200000f0eff */
[C---:B------:R-:W-:Y:S01]  /*4750*/  IMAD R211, R95.reuse, 0x76, RZ ;  /* 0x000000765fd37824 */ /* 0x040fe200078e02ff */
[----:B-1----:R-:W-:Y:S01]  /*4760*/  CS2R R24, SRZ ;  /* 0x0000000000187805 */ /* 0x002fe2000001ff00 */
[C---:B------:R-:W-:Y:S01]  /*4770*/  IMAD R127, R95.reuse, 0x1e, RZ ;  /* 0x0000001e5f7f7824 */ /* 0x040fe200078e02ff */
[----:B------:R-:W-:Y:S01]  /*4780*/  CS2R R78, SRZ ;  /* 0x00000000004e7805 */ /* 0x000fe2000001ff00 */
[----:B------:R0:W-:Y:S01]  /*4790*/  STL.64 [R1+0x310], R22 ;  /* 0x0003101601007387 */ /* 0x0001e20000100a00 */
[C---:B------:R-:W-:Y:S01]  /*47a0*/  IMAD R132, R95.reuse, 0x3c, RZ ;  /* 0x0000003c5f847824 */ /* 0x040fe200078e02ff */
[----:B------:R-:W-:Y:S01]  /*47b0*/  CS2R R80, SRZ ;  /* 0x0000000000507805 */ /* 0x000fe2000001ff00 */
[C---:B------:R-:W-:Y:S01]  /*47c0*/  IMAD R221, R95.reuse, 0x3b, RZ ;  /* 0x0000003b5fdd7824 */ /* 0x040fe200078e02ff */
        /* <DEDUP_REMOVED lines=8> */
[CC--:B0-----:R-:W-:Y:S01]  /*4850*/  LEA R22, P0, R2.reuse, R36.reuse, 0x1 ;  /* 0x0000002402167211 */ /* 0x0c1fe200078008ff */
[C---:B------:R-:W-:Y:S01]  /*4860*/  IMAD R220, R95.reuse, 0x7c, RZ ;  /* 0x0000007c5fdc7824 */ /* 0x040fe200078e02ff */
[----:B------:R-:W-:Y:S01]  /*4870*/  CS2R R86, SRZ ;  /* 0x0000000000567805 */ /* 0x000fe2000001ff00 */
[----:B------:R-:W-:Y:S01]  /*4880*/  IMAD.SHL.U32 R140, R95, 0x2, RZ ;  /* 0x000000025f8c7824 */ /* 0x000fe200078e00ff */
[----:B-1----:R-:W-:Y:S01]  /*4890*/  LEA R18, P1, R21, R36, 0x1 ;  /* 0x0000002415127211 */ /* 0x002fe200078208ff */
[----:B------:R-:W-:Y:S01]  /*48a0*/  IMAD R223, R95, 0x3d, RZ ;  /* 0x0000003d5fdf7824 */ /* 0x000fe200078e02ff */
[----:B------:R-:W-:Y:S01]  /*48b0*/  LEA.HI.X.SX32 R23, R2, R30, 0x1, P0 ;  /* 0x0000001e02177211 */ /* 0x000fe200000f0eff */
[C---:B------:R-:W-:Y:S01]  /*48c0*/  IMAD R2, R38.reuse, 0x4, R10 ;  /* 0x0000000426027824 */ /* 0x040fe200078e020a */
[----:B--2---:R-:W-:Y:S01]  /*48d0*/  LEA R16, P2, R3, R36, 0x1 ;  /* 0x0000002403107211 */ /* 0x004fe200078408ff */
[----:B------:R-:W-:Y:S01]  /*48e0*/  IMAD R226, R95, 0x1f, RZ ;  /* 0x0000001f5fe27824 */ /* 0x000fe200078e02ff */
[-C--:B------:R-:W-:Y:S01]  /*48f0*/  LEA.HI.X.SX32 R19, R21, R30.reuse, 0x1, P1 ;  /* 0x0000001e15137211 */ /* 0x080fe200008f0eff */
[----:B------:R0:W-:Y:S01]  /*4900*/  STL.64 [R1+0x2f8], R22 ;  /* 0x0002f81601007387 */ /* 0x0001e20000100a00 */
[----:B------:R-:W-:Y:S01]  /*4910*/  LEA.HI.X.SX32 R17, R3, R30, 0x1, P2 ;  /* 0x0000001e03117211 */ /* 0x000fe200010f0eff */
[C---:B------:R-:W-:Y:S01]  /*4920*/  IMAD R3, R38.reuse, 0x4, R2 ;  /* 0x0000000426037824 */ /* 0x040fe200078e0202 */
[----:B------:R-:W-:Y:S01]  /*4930*/  LEA R20, P0, R9, R36, 0x1 ;  /* 0x0000002409147211 */ /* 0x000fe200078008ff */
[----:B------:R1:W-:Y:S01]  /*4940*/  STL.64 [R1+0x2f0], R18 ;  /* 0x0002f01201007387 */ /* 0x0003e20000100a00 */
[----:B------:R-:W-:Y:S01]  /*4950*/  IMAD.SHL.U32 R234, R95, 0x4, RZ ;  /* 0x000000045fea7824 */ /* 0x000fe200078e00ff */
[----:B------:R-:W-:Y:S01]  /*4960*/  CS2R R88, SRZ ;  /* 0x0000000000587805 */ /* 0x000fe2000001ff00 */
[----:B------:R-:W-:Y:S01]  /*4970*/  LEA.HI.X.SX32 R21, R9, R30, 0x1, P0 ;  /* 0x0000001e09157211 */ /* 0x000fe200000f0eff */
[----:B------:R2:W-:Y:S01]  /*4980*/  STL.64 [R1+0x2e8], R16 ;  /* 0x0002e81001007387 */ /* 0x0005e20000100a00 */
[----:B------:R-:W-:Y:S01]  /*4990*/  LEA R9, R38, R3, 0x2 ;  /* 0x0000000326097211 */ /* 0x000fe200078e10ff */
[C---:B------:R-:W-:Y:S01]  /*49a0*/  IMAD R227, R95.reuse, 0x7e, RZ ;  /* 0x0000007e5fe37824 */ /* 0x040fe200078e02ff */
[----:B------:R-:W-:Y:S01]  /*49b0*/  CS2R R90, SRZ ;  /* 0x00000000005a7805 */ /* 0x000fe2000001ff00 */
[----:B------:R3:W-:Y:S01]  /*49c0*/  STL.64 [R1+0x2e0], R20 ;  /* 0x0002e01401007387 */ /* 0x0007e20000100a00 */
[C---:B------:R-:W-:Y:S01]  /*49d0*/  IMAD.SHL.U32 R233, R95.reuse, 0x8, RZ ;  /* 0x000000085fe97824 */ /* 0x040fe200078e00ff */
[----:B0-----:R-:W-:Y:S01]  /*49e0*/  CS2R R22, SRZ ;  /* 0x0000000000167805 */ /* 0x001fe2000001ff00 */
[----:B------:R-:W-:Y:S01]  /*49f0*/  IMAD.SHL.U32 R229, R95, 0x20, RZ ;  /* 0x000000205fe57824 */ /* 0x000fe200078e00ff */
[-C--:B-1----:R-:W-:Y:S01]  /*4a00*/  LEA R18, P1, R11, R36.reuse, 0x1 ;  /* 0x000000240b127211 */ /* 0x082fe200078208ff */
[----:B------:R-:W-:Y:S01]  /*4a10*/  IMAD R228, R95, 0x3f, RZ ;  /* 0x0000003f5fe47824 */ /* 0x000fe200078e02ff */
[----:B------:R-:W-:Y:S01]  /*4a20*/  CS2R R96, SRZ ;  /* 0x0000000000607805 */ /* 0x000fe2000001ff00 */
[----:B------:R-:W-:Y:S01]  /*4a30*/  IMAD.MOV.U32 R92, RZ, RZ, -0x800000 ;  /* 0xff800000ff5c7424 */ /* 0x000fe200078e00ff */
[----:B--2---:R-:W-:Y:S01]  /*4a40*/  LEA R16, P2, R12, R36, 0x1 ;  /* 0x000000240c107211 */ /* 0x004fe200078408ff */
[----:B------:R-:W-:Y:S01]  /*4a50*/  IMAD.MOV.U32 R199, RZ, RZ, -0x800000 ;  /* 0xff800000ffc77424 */ /* 0x000fe200078e00ff */
[-C--:B------:R-:W-:Y:S01]  /*4a60*/  LEA.HI.X.SX32 R19, R11, R30.reuse, 0x1, P1 ;  /* 0x0000001e0b137211 */ /* 0x080fe200008f0eff */
[----:B------:R-:W-:Y:S01]  /*4a70*/  IMAD R11, R38, 0x4, R9 ;  /* 0x00000004260b7824 */ /* 0x000fe200078e0209 */
[----:B------:R-:W-:Y:S01]  /*4a80*/  LEA.HI.X.SX32 R17, R12, R30, 0x1, P2 ;  /* 0x0000001e0c117211 */ /* 0x000fe200010f0eff */
[----:B------:R-:W-:Y:S01]  /*4a90*/  IMAD.MOV.U32 R200, RZ, RZ, -0x800000 ;  /* 0xff800000ffc87424 */ /* 0x000fe200078e00ff */
[C---:B---3--:R-:W-:Y:S01]  /*4aa0*/  LEA R20, P0, R13.reuse, R36, 0x1 ;  /* 0x000000240d147211 */ /* 0x048fe200078008ff */
[----:B------:R0:W-:Y:S01]  /*4ab0*/  STL.64 [R1+0x2d8], R18 ;  /* 0x0002d81201007387 */ /* 0x0001e20000100a00 */
[----:B------:R-:W-:Y:S01]  /*4ac0*/  IMAD.MOV.U32 R202, RZ, RZ, -0x800000 ;  /* 0xff800000ffca7424 */ /* 0x000fe200078e00ff */
[----:B------:R-:W-:Y:S01]  /*4ad0*/  CS2R R98, SRZ ;  /* 0x0000000000627805 */ /* 0x000fe2000001ff00 */
[----:B------:R-:W-:Y:S01]  /*4ae0*/  LEA.HI.X.SX32 R21, R13, R30, 0x1, P0 ;  /* 0x0000001e0d157211 */ /* 0x000fe200000f0eff */
[----:B------:R1:W-:Y:S01]  /*4af0*/  STL.64 [R1+0x2d0], R16 ;  /* 0x0002d01001007387 */ /* 0x0003e20000100a00 */
[----:B------:R-:W-:Y:S01]  /*4b00*/  IMAD.MOV.U32 R216, RZ, RZ, -0x800000 ;  /* 0xff800000ffd87424 */ /* 0x000fe200078e00ff */
[----:B------:R-:W-:Y:S01]  /*4b10*/  CS2R R116, SRZ ;  /* 0x0000000000747805 */ /* 0x000fe2000001ff00 */
[----:B------:R-:W-:Y:S01]  /*4b20*/  IMAD.MOV.U32 R217, RZ, RZ, -0x800000 ;  /* 0xff800000ffd97424 */ /* 0x000fe200078e00ff */
[----:B------:R2:W-:Y:S01]  /*4b30*/  STL.64 [R1+0x2c8], R20 ;  /* 0x0002c81401007387 */ /* 0x0005e20000100a00 */
[----:B------:R-:W-:Y:S01]  /*4b40*/  IMAD.MOV.U32 R224, RZ, RZ, -0x800000 ;  /* 0xff800000ffe07424 */ /* 0x000fe200078e00ff */
[----:B------:R-:W-:Y:S01]  /*4b50*/  CS2R R118, SRZ ;  /* 0x0000000000767805 */ /* 0x000fe2000001ff00 */
[----:B------:R-:W-:Y:S01]  /*4b60*/  IMAD.MOV.U32 R230, RZ, RZ, -0x800000 ;  /* 0xff800000ffe67424 */ /* 0x000fe200078e00ff */
[CC--:B0-----:R-:W-:Y:S01]  /*4b70*/  LEA R18, P1, R14.reuse, R36.reuse, 0x1 ;  /* 0x000000240e127211 */ /* 0x0c1fe200078208ff */
[----:B------:R-:W-:Y:S01]  /*4b80*/  IMAD.MOV.U32 R231, RZ, RZ, -0x800000 ;  /* 0xff800000ffe77424 */ /* 0x000fe200078e00ff */
[----:B------:R-:W-:Y:S01]  /*4b90*/  CS2R R128, SRZ ;  /* 0x0000000000807805 */ /* 0x000fe2000001ff00 */
[----:B------:R-:W-:Y:S01]  /*4ba0*/  IMAD.MOV.U32 R244, RZ, RZ, -0x800000 ;  /* 0xff800000fff47424 */ /* 0x000fe200078e00ff */
[C---:B-1----:R-:W-:Y:S01]  /*4bb0*/  LEA R16, P2, R5.reuse, R36, 0x1 ;  /* 0x0000002405107211 */ /* 0x042fe200078408ff */
[----:B------:R-:W-:Y:S01]  /*4bc0*/  CS2R R130, SRZ ;  /* 0x0000000000827805 */ /* 0x000fe2000001ff00 */
[-C--:B------:R-:W-:Y:S01]  /*4bd0*/  LEA.HI.X.SX32 R19, R14, R30.reuse, 0x1, P1 ;  /* 0x0000001e0e137211 */ /* 0x080fe200008f0eff */
[----:B------:R-:W-:Y:S01]  /*4be0*/  CS2R R136, SRZ ;  /* 0x0000000000887805 */ /* 0x000fe2000001ff00 */
[----:B------:R-:W-:Y:S01]  /*4bf0*/  LEA.HI.X.SX32 R17, R5, R30, 0x1, P2 ;  /* 0x0000001e05117211 */ /* 0x000fe200010f0eff */
[C---:B------:R-:W-:Y:S01]  /*4c00*/  IMAD R5, R38.reuse, 0x4, R11 ;  /* 0x0000000426057824 */ /* 0x040fe200078e020b */
[C---:B--2---:R-:W-:Y:S01]  /*4c10*/  LEA R20, P0, R15.reuse, R36, 0x1 ;  /* 0x000000240f147211 */ /* 0x044fe200078008ff */
[----:B------:R0:W-:Y:S01]  /*4c20*/  STL.64 [R1+0x2c0], R18 ;  /* 0x0002c01201007387 */ /* 0x0001e20000100a00 */
[----:B------:R-:W-:Y:S01]  /*4c30*/  CS2R R138, SRZ ;  /* 0x00000000008a7805 */ /* 0x000fe2000001ff00 */
[----:B------:R-:W-:Y:S01]  /*4c40*/  IMAD R12, R38, 0x4, R5 ;  /* 0x00000004260c7824 */ /* 0x000fe200078e0205 */
[----:B------:R-:W-:Y:S01]  /*4c50*/  LEA.HI.X.SX32 R21, R15, R30, 0x1, P0 ;  /* 0x0000001e0f157211 */ /* 0x000fe200000f0eff */
[----:B------:R1:W-:Y:S01]  /*4c60*/  STL.64 [R1+0x2b8], R16 ;  /* 0x0002b81001007387 */ /* 0x0003e20000100a00 */
[----:B------:R-:W-:-:S02]  /*4c70*/  UMOV UR4, URZ ;  /* 0x0000003f00047c82 */ /* 0x000fc40008000000 */
[----:B------:R-:W-:Y:S01]  /*4c80*/  UMOV UR5, URZ ;  /* 0x0000003f00057c82 */ /* 0x000fe20008000000 */
[----:B------:R2:W-:Y:S01]  /*4c90*/  STL.64 [R1+0x2b0], R20 ;  /* 0x0002b01401007387 */ /* 0x0005e20000100a00 */
[-C--:B0-----:R-:W-:Y:S02]  /*4ca0*/  LEA R18, P1, R8, R36.reuse, 0x1 ;  /* 0x0000002408127211 */ /* 0x081fe400078208ff */
[----:B-1----:R-:W-:Y:S02]  /*4cb0*/  LEA R16, P2, R10, R36, 0x1 ;  /* 0x000000240a107211 */ /* 0x002fe400078408ff */
[-C--:B------:R-:W-:Y:S02]  /*4cc0*/  LEA.HI.X.SX32 R19, R8, R30.reuse, 0x1, P1 ;  /* 0x0000001e08137211 */ /* 0x080fe400008f0eff */
[----:B------:R-:W-:Y:S01]  /*4cd0*/  LEA.HI.X.SX32 R17, R10, R30, 0x1, P2 ;  /* 0x0000001e0a117211 */ /* 0x000fe200010f0eff */
[----:B--2---:R-:W-:Y:S01]  /*4ce0*/  CS2R R20, SRZ ;  /* 0x0000000000147805 */ /* 0x004fe2000001ff00 */
[----:B------:R-:W-:Y:S01]  /*4cf0*/  LEA R8, R38, R12, 0x2 ;  /* 0x0000000c26087211 */ /* 0x000fe200078e10ff */
[----:B------:R0:W-:Y:S01]  /*4d00*/  STL.64 [R1+0x2a8], R18 ;  /* 0x0002a81201007387 */ /* 0x0001e20000100a00 */
[----:B------:R-:W-:-:S03]  /*4d10*/  LEA R14, P2, R9, R36, 0x1 ;  /* 0x00000024090e7211 */ /* 0x000fc600078408ff */
[----:B------:R1:W-:Y:S01]  /*4d20*/  STL.64 [R1+0x2a0], R16 ;  /* 0x0002a01001007387 */ /* 0x0003e20000100a00 */
[----:B------:R-:W-:Y:S01]  /*4d30*/  LEA.HI.X.SX32 R15, R9, R30, 0x1, P2 ;  /* 0x0000001e090f7211 */ /* 0x000fe200010f0eff */
[----:B------:R-:W-:Y:S01]  /*4d40*/  IMAD R10, R38, 0x4, R8 ;  /* 0x00000004260a7824 */ /* 0x000fe200078e0208 */
[CC--:B0-----:R-:W-:Y:S02]  /*4d50*/  LEA R18, P0, R2.reuse, R36.reuse, 0x1 ;  /* 0x0000002402127211 */ /* 0x0c1fe400078008ff */
[C---:B-1----:R-:W-:Y:S02]  /*4d60*/  LEA R16, P1, R3.reuse, R36, 0x1 ;  /* 0x0000002403107211 */ /* 0x042fe400078208ff */
[-C--:B------:R-:W-:Y:S01]  /*4d70*/  LEA.HI.X.SX32 R19, R2, R30.reuse, 0x1, P0 ;  /* 0x0000001e02137211 */ /* 0x080fe200000f0eff */
[----:B------:R-:W-:Y:S01]  /*4d80*/  IMAD R2, R38, 0x4, R10 ;  /* 0x0000000426027824 */ /* 0x000fe200078e020a */
[----:B------:R-:W-:-:S03]  /*4d90*/  LEA.HI.X.SX32 R17, R3, R30, 0x1, P1 ;  /* 0x0000001e03117211 */ /* 0x000fc600008f0eff */
[----:B------:R0:W-:Y:S01]  /*4da0*/  STL.64 [R1+0x298], R18 ;  /* 0x0002981201007387 */ /* 0x0001e20000100a00 */
[----:B------:R-:W-:-:S03]  /*4db0*/  IMAD R3, R38, 0x4, R2 ;  /* 0x0000000426037824 */ /* 0x000fc600078e0202 */
[----:B------:R1:W-:Y:S04]  /*4dc0*/  STL.64 [R1+0x290], R16 ;  /* 0x0002901001007387 */ /* 0x0003e80000100a00 */
[----:B------:R2:W-:Y:S01]  /*4dd0*/  STL.64 [R1+0x288], R14 ;  /* 0x0002880e01007387 */ /* 0x0005e20000100a00 */
[-C--:B0-----:R-:W-:Y:S02]  /*4de0*/  LEA R18, P0, R11, R36.reuse, 0x1 ;  /* 0x000000240b127211 */ /* 0x081fe400078008ff */
[----:B-1----:R-:W-:Y:S02]  /*4df0*/  LEA R16, P1, R5, R36, 0x1 ;  /* 0x0000002405107211 */ /* 0x002fe400078208ff */
[----:B------:R-:W-:Y:S02]  /*4e00*/  LEA.HI.X.SX32 R19, R11, R30, 0x1, P0 ;  /* 0x0000001e0b137211 */ /* 0x000fe400000f0eff */
[----:B--2---:R-:W-:-:S02]  /*4e10*/  LEA R14, P2, R12, R36, 0x1 ;  /* 0x000000240c0e7211 */ /* 0x004fc400078408ff */
[-C--:B------:R-:W-:Y:S01]  /*4e20*/  LEA.HI.X.SX32 R17, R5, R30.reuse, 0x1, P1 ;  /* 0x0000001e05117211 */ /* 0x080fe200008f0eff */
[----:B------:R0:W-:Y:S01]  /*4e30*/  STL.64 [R1+0x280], R18 ;  /* 0x0002801201007387 */ /* 0x0001e20000100a00 */
[----:B------:R-:W-:Y:S02]  /*4e40*/  LEA.HI.X.SX32 R15, R12, R30, 0x1, P2 ;  /* 0x0000001e0c0f7211 */ /* 0x000fe400010f0eff */
[C---:B------:R-:W-:Y:S01]  /*4e50*/  LEA R5, R38.reuse, R3, 0x2 ;  /* 0x0000000326057211 */ /* 0x040fe200078e10ff */
[----:B------:R1:W-:Y:S04]  /*4e60*/  STL.64 [R1+0x278], R16 ;  /* 0x0002781001007387 */ /* 0x0003e80000100a00 */
[----:B------:R2:W-:Y:S01]  /*4e70*/  STL.64 [R1+0x270], R14 ;  /* 0x0002700e01007387 */ /* 0x0005e20000100a00 */
[----:B------:R-:W-:Y:S01]  /*4e80*/  IMAD R9, R38, 0x4, R5 ;  /* 0x0000000426097824 */ /* 0x000fe200078e0205 */
[----:B0-----:R-:W-:-:S02]  /*4e90*/  LEA R18, P0, R8, R36, 0x1 ;  /* 0x0000002408127211 */ /* 0x001fc400078008ff */
[----:B-1----:R-:W-:Y:S02]  /*4ea0*/  LEA R16, P1, R10, R36, 0x1 ;  /* 0x000000240a107211 */ /* 0x002fe400078208ff */
[----:B------:R-:W-:Y:S01]  /*4eb0*/  LEA.HI.X.SX32 R19, R8, R30, 0x1, P0 ;  /* 0x0000001e08137211 */ /* 0x000fe200000f0eff */
[----:B------:R-:W-:Y:S01]  /*4ec0*/  IMAD.MOV.U32 R8, RZ, RZ, 0x3f800000 ;  /* 0x3f800000ff087424 */ /* 0x000fe200078e00ff */
[----:B--2---:R-:W-:Y:S02]  /*4ed0*/  LEA R14, P2, R2, R36, 0x1 ;  /* 0x00000024020e7211 */ /* 0x004fe400078408ff */
[-C--:B------:R-:W-:Y:S01]  /*4ee0*/  LEA.HI.X.SX32 R17, R10, R30.reuse, 0x1, P1 ;  /* 0x0000001e0a117211 */ /* 0x080fe200008f0eff */
[----:B------:R0:W-:Y:S01]  /*4ef0*/  STL.64 [R1+0x268], R18 ;  /* 0x0002681201007387 */ /* 0x0001e20000100a00 */
[----:B------:R-:W-:Y:S01]  /*4f00*/  LEA.HI.X.SX32 R15, R2, R30, 0x1, P2 ;  /* 0x0000001e020f7211 */ /* 0x000fe200010f0eff */
[----:B------:R-:W-:Y:S01]  /*4f10*/  IMAD R2, R38, 0x4, R9 ;  /* 0x0000000426027824 */ /* 0x000fe200078e0209 */
[----:B------:R-:W-:Y:S01]  /*4f20*/  LEA R12, P2, R9, R36, 0x1 ;  /* 0x00000024090c7211 */ /* 0x000fe200078408ff */
[----:B------:R1:W-:Y:S01]  /*4f30*/  STL.64 [R1+0x260], R16 ;  /* 0x0002601001007387 */ /* 0x0003e20000100a00 */
[----:B------:R-:W-:-:S02]  /*4f40*/  CS2R R38, SRZ ;  /* 0x0000000000267805 */ /* 0x000fc4000001ff00 */
[C---:B------:R-:W-:Y:S01]  /*4f50*/  LEA R10, P3, R2.reuse, R36, 0x1 ;  /* 0x00000024020a7211 */ /* 0x040fe200078608ff */
[----:B------:R2:W-:Y:S01]  /*4f60*/  STL.64 [R1+0x258], R14 ;  /* 0x0002580e01007387 */ /* 0x0005e20000100a00 */
[-C--:B------:R-:W-:Y:S01]  /*4f70*/  LEA.HI.X.SX32 R13, R9, R30.reuse, 0x1, P2 ;  /* 0x0000001e090d7211 */ /* 0x080fe200010f0eff */
[----:B------:R-:W-:Y:S01]  /*4f80*/  IMAD.MOV.U32 R9, RZ, RZ, 0x3f800000 ;  /* 0x3f800000ff097424 */ /* 0x000fe200078e00ff */
[----:B------:R-:W-:Y:S01]  /*4f90*/  LEA.HI.X.SX32 R11, R2, R30, 0x1, P3 ;  /* 0x0000001e020b7211 */ /* 0x000fe200018f0eff */
[----:B0-----:R-:W-:Y:S01]  /*4fa0*/  CS2R R18, SRZ ;  /* 0x0000000000127805 */ /* 0x001fe2000001ff00 */
[----:B------:R-:W-:Y:S01]  /*4fb0*/  LEA.HI R2, R94, R4, RZ, 0x1e ;  /* 0x000000045e027211 */ /* 0x000fe200078ff0ff */
[----:B------:R-:W-:Y:S01]  /*4fc0*/  IMAD.IADD R4, R4, 0x1, R114 ;  /* 0x0000000104047824 */ /* 0x000fe200078e0272 */
[----:B------:R-:W-:Y:S01]  /*4fd0*/  LOP3.LUT R4, R115, 0x1c, RZ, 0xc0, !PT ;  /* 0x0000001c73047812 */ /* 0x000fe200078ec0ff */
[----:B------:R-:W-:Y:S01]  /*4fe0*/  IMAD.MOV.U32 R2, RZ, RZ, 0x3f800000 ;  /* 0x3f800000ff027424 */ /* 0x000fe200078e00ff */
[----:B-1----:R-:W-:Y:S01]  /*4ff0*/  LEA R16, P0, R3, R36, 0x1 ;  /* 0x0000002403107211 */ /* 0x002fe200078008ff */
[----:B------:R-:W-:Y:S01]  /*5000*/  IMAD R114, R95, 0x30, RZ ;  /* 0x000000305f727824 */ /* 0x000fe200078e02ff */
[C---:B------:R-:W-:Y:S01]  /*5010*/  IADD3 R250, R4.reuse, R250, RZ ;  /* 0x000000fa04fa7210 */ /* 0x040fe20007ffe0ff */
[----:B------:R-:W-:Y:S01]  /*5020*/  IMAD.IADD R135, R135, 0x1, R4 ;  /* 0x0000000187877824 */ /* 0x000fe200078e0204 */
[----:B--2---:R-:W-:Y:S01]  /*5030*/  LEA R14, P1, R5, R36, 0x1 ;  /* 0x00000024050e7211 */ /* 0x004fe200078208ff */
[C---:B------:R-:W-:Y:S01]  /*5040*/  IMAD.IADD R135, R4.reuse, 0x1, R249 ;  /* 0x0000000104877824 */ /* 0x040fe200078e02f9 */
[-C--:B------:R-:W-:Y:S01]  /*5050*/  LEA.HI.X.SX32 R17, R3, R30.reuse, 0x1, P0 ;  /* 0x0000001e03117211 */ /* 0x080fe200000f0eff */
[C---:B------:R-:W-:Y:S01]  /*5060*/  IMAD.IADD R251, R4.reuse, 0x1, R251 ;  /* 0x0000000104fb7824 */ /* 0x040fe200078e02fb */
[----:B------:R-:W-:Y:S01]  /*5070*/  LEA.HI.X.SX32 R15, R5, R30, 0x1, P1 ;  /* 0x0000001e050f7211 */ /* 0x000fe200008f0eff */
[C---:B------:R-:W-:Y:S01]  /*5080*/  IMAD.IADD R248, R4.reuse, 0x1, R248 ;  /* 0x0000000104f87824 */ /* 0x040fe200078e02f8 */
[C---:B------:R-:W-:Y:S01]  /*5090*/  IADD3 R135, R4.reuse, R246, RZ ;  /* 0x000000f604877210 */ /* 0x040fe20007ffe0ff */
[----:B------:R-:W-:Y:S01]  /*50a0*/  STL.64 [R1+0x250], R16 ;  /* 0x0002501001007387 */ /* 0x000fe20000100a00 */
[C---:B------:R-:W-:Y:S01]  /*50b0*/  IMAD.IADD R135, R4.reuse, 0x1, R241 ;  /* 0x0000000104877824 */ /* 0x040fe200078e02f1 */
[C---:B------:R-:W-:Y:S01]  /*50c0*/  IADD3 R240, R4.reuse, R240, RZ ;  /* 0x000000f004f07210 */ /* 0x040fe20007ffe0ff */
[C---:B------:R-:W-:Y:S01]  /*50d0*/  IMAD.IADD R135, R4.reuse, 0x1, R238 ;  /* 0x0000000104877824 */ /* 0x040fe200078e02ee */
[----:B------:R-:W-:Y:S01]  /*50e0*/  STL.64 [R1+0x248], R14 ;  /* 0x0002480e01007387 */ /* 0x000fe20000100a00 */
[C---:B------:R-:W-:Y:S01]  /*50f0*/  IMAD.IADD R247, R4.reuse, 0x1, R247 ;  /* 0x0000000104f77824 */ /* 0x040fe200078e02f7 */
[C---:B------:R-:W-:Y:S01]  /*5100*/  IADD3 R236, R4.reuse, R236, RZ ;  /* 0x000000ec04ec7210 */ /* 0x040fe20007ffe0ff */
[C---:B------:R-:W-:Y:S01]  /*5110*/  IMAD.IADD R243, R4.reuse, 0x1, R243 ;  /* 0x0000000104f37824 */ /* 0x040fe200078e02f3 */
[----:B------:R0:W-:Y:S01]  /*5120*/  STL.64 [R1+0x240], R12 ;  /* 0x0002400c01007387 */ /* 0x0001e20000100a00 */
[----:B------:R-:W-:Y:S01]  /*5130*/  IMAD.IADD R242, R4, 0x1, R242 ;  /* 0x0000000104f27824 */ /* 0x000fe200078e02f2 */
[-C--:B------:R-:W-:Y:S01]  /*5140*/  IADD3 R242, P4, R100, R6.reuse, RZ ;  /* 0x0000000664f27210 */ /* 0x080fe20007f9e0ff */
[C---:B------:R-:W-:Y:S01]  /*5150*/  IMAD.IADD R239, R4.reuse, 0x1, R239 ;  /* 0x0000000104ef7824 */ /* 0x040fe200078e02ef */
[----:B------:R1:W-:Y:S01]  /*5160*/  STL.64 [R1+0x238], R10 ;  /* 0x0002380a01007387 */ /* 0x0003e20000100a00 */
[----:B------:R-:W-:Y:S01]  /*5170*/  IMAD.IADD R237, R4, 0x1, R237 ;  /* 0x0000000104ed7824 */ /* 0x000fe200078e02ed */
[----:B------:R-:W-:Y:S01]  /*5180*/  IADD3 R240, P2, R142, R6, RZ ;  /* 0x000000068ef07210 */ /* 0x000fe20007f5e0ff */
[----:B------:R-:W-:Y:S01]  /*5190*/  IMAD.IADD R135, R4, 0x1, R235 ;  /* 0x0000000104877824 */ /* 0x000fe200078e02eb */
[----:B------:R2:W-:Y:S01]  /*51a0*/  STL [R1+0x3c], R2 ;  /* 0x00003c0201007387 */ /* 0x0005e20000100800 */
[----:B------:R-:W-:Y:S01]  /*51b0*/  LOP3.LUT R4, R201, R134, RZ, 0x3c, !PT ;  /* 0x00000086c9047212 */ /* 0x000fe200078e3cff */
[----:B------:R-:W-:Y:S01]  /*51c0*/  IMAD R115, R95, 0x32, RZ ;  /* 0x000000325f737824 */ /* 0x000fe200078e02ff */
[-C--:B------:R-:W-:Y:S01]  /*51d0*/  IADD3 R134, P1, R141, R6.reuse, RZ ;  /* 0x000000068d867210 */ /* 0x080fe20007f3e0ff */
[----:B------:R-:W-:Y:S01]  /*51e0*/  IMAD.MOV.U32 R5, RZ, RZ, -0x800000 ;  /* 0xff800000ff057424 */ /* 0x000fe200078e00ff */
[-C--:B------:R-:W-:Y:S01]  /*51f0*/  IADD3 R236, P0, R144, R6.reuse, RZ ;  /* 0x0000000690ec7210 */ /* 0x080fe20007f1e0ff */
[----:B------:R-:W-:Y:S01]  /*5200*/  IMAD.MOV.U32 R94, RZ, RZ, -0x800000 ;  /* 0xff800000ff5e7424 */ /* 0x000fe200078e00ff */
[-C--:B------:R-:W-:Y:S01]  /*5210*/  LEA.HI.X.SX32 R135, R146, R7.reuse, 0x1, P1 ;  /* 0x0000000792877211 */ /* 0x080fe200008f0eff */
[----:B0-----:R-:W-:Y:S01]  /*5220*/  CS2R R12, SRZ ;  /* 0x00000000000c7805 */ /* 0x001fe2000001ff00 */
[----:B-1----:R-:W-:Y:S01]  /*5230*/  MOV R10, 0x3f800000 ;  /* 0x3f800000000a7802 */ /* 0x002fe20000000f00 */
[----:B--2---:R-:W-:Y:S01]  /*5240*/  CS2R R2, SRZ ;  /* 0x0000000000027805 */ /* 0x004fe2000001ff00 */
[-C--:B------:R-:W-:Y:S01]  /*5250*/  LEA.HI.X.SX32 R243, R147, R7.reuse, 0x1, P4 ;  /* 0x0000000793f37211 */ /* 0x080fe200020f0eff */
[----:B------:R-:W-:Y:S01]  /*5260*/  CS2R R14, SRZ ;  /* 0x00000000000e7805 */ /* 0x000fe2000001ff00 */
[-C--:B------:R-:W-:Y:S01]  /*5270*/  IADD3 R144, P4, R101, R6.reuse, RZ ;  /* 0x0000000665907210 */ /* 0x080fe20007f9e0ff */
[----:B------:R-:W-:Y:S01]  /*5280*/  STL [R1+0x38], R10 ;  /* 0x0000380a01007387 */ /* 0x000fe20000100800 */
[-C--:B------:R-:W-:Y:S01]  /*5290*/  IADD3 R238, P3, R143, R6.reuse, RZ ;  /* 0x000000068fee7210 */ /* 0x080fe20007f7e0ff */
[----:B------:R-:W-:Y:S01]  /*52a0*/  CS2R R16, SRZ ;  /* 0x0000000000107805 */ /* 0x000fe2000001ff00 */
[-C--:B------:R-:W-:Y:S01]  /*52b0*/  LEA.HI.X.SX32 R241, R100, R7.reuse, 0x1, P2 ;  /* 0x0000000764f17211 */ /* 0x080fe200010f0eff */
[----:B------:R-:W-:Y:S01]  /*52c0*/  STL [R1+0x34], R9 ;  /* 0x0000340901007387 */ /* 0x000fe20000100800 */
[CC--:B------:R-:W-:Y:S01]  /*52d0*/  IADD3 R142, P2, R102.reuse, R6.reuse, RZ ;  /* 0x00000006668e7210 */ /* 0x0c0fe20007f5e0ff */
[----:B------:R-:W-:Y:S01]  /*52e0*/  CS2R R30, SRZ ;  /* 0x00000000001e7805 */ /* 0x000fe2000001ff00 */
[-C--:B------:R-:W-:Y:S01]  /*52f0*/  LEA.HI.X.SX32 R239, R161, R7.reuse, 0x1, P3 ;  /* 0x00000007a1ef7211 */ /* 0x080fe200018f0eff */
[----:B------:R-:W-:Y:S01]  /*5300*/  STL [R1+0x30], R8 ;  /* 0x0000300801007387 */ /* 0x000fe20000100800 */
[-C--:B------:R-:W-:Y:S01]  /*5310*/  LEA.HI.X.SX32 R143, R101, R7.reuse, 0x1, P2 ;  /* 0x00000007658f7211 */ /* 0x080fe200010f0eff */
[----:B------:R-:W-:Y:S01]  /*5320*/  CS2R R36, SRZ ;  /* 0x0000000000247805 */ /* 0x000fe2000001ff00 */
[----:B------:R-:W-:Y:S01]  /*5330*/  LEA.HI.X.SX32 R237, R102, R7, 0x1, P0 ;  /* 0x0000000766ed7211 */ /* 0x000fe200000f0eff */
[----:B------:R-:W-:Y:S01]  /*5340*/  STL [R1+0x2c], R10 ;  /* 0x00002c0a01007387 */ /* 0x000fe20000100800 */
[----:B------:R-:W-:-:S02]  /*5350*/  IADD3 R146, P3, R160, R6, RZ ;  /* 0x00000006a0927210 */ /* 0x000fc40007f7e0ff */
[----:B------:R-:W-:Y:S01]  /*5360*/  IADD3 R100, P0, R164, R6, RZ ;  /* 0x00000006a4647210 */ /* 0x000fe20007f1e0ff */
[----:B------:R-:W-:Y:S01]  /*5370*/  STL [R1+0x28], R9 ;  /* 0x0000280901007387 */ /* 0x000fe20000100800 */
[-C--:B------:R-:W-:Y:S02]  /*5380*/  LEA.HI.X.SX32 R147, R103, R7.reuse, 0x1, P3 ;  /* 0x0000000767937211 */ /* 0x080fe400018f0eff */
[----:B------:R-:W-:Y:S01]  /*5390*/  LEA.HI.X.SX32 R101, R106, R7, 0x1, P0 ;  /* 0x000000076a657211 */ /* 0x000fe200000f0eff */
[----:B------:R-:W-:Y:S04]  /*53a0*/  STL [R1+0x24], R8 ;  /* 0x0000240801007387 */ /* 0x000fe80000100800 */
[----:B------:R-:W-:Y:S04]  /*53b0*/  STL [R1+0x20], R10 ;  /* 0x0000200a01007387 */ /* 0x000fe80000100800 */
[----:B------:R-:W-:Y:S04]  /*53c0*/  STL [R1+0x1c], R9 ;  /* 0x00001c0901007387 */ /* 0x000fe80000100800 */
[----:B------:R-:W-:Y:S04]  /*53d0*/  STL [R1+0x18], R8 ;  /* 0x0000180801007387 */ /* 0x000fe80000100800 */
[----:B------:R-:W-:Y:S04]  /*53e0*/  STL [R1+0x14], R10 ;  /* 0x0000140a01007387 */ /* 0x000fe80000100800 */
[----:B------:R-:W-:Y:S04]  /*53f0*/  STL [R1+0x10], R9 ;  /* 0x0000100901007387 */ /* 0x000fe80000100800 */
[----:B------:R-:W-:Y:S04]  /*5400*/  STL [R1+0xc], R8 ;  /* 0x00000c0801007387 */ /* 0x000fe80000100800 */
[----:B------:R0:W-:Y:S04]  /*5410*/  STL [R1+0x8], R10 ;  /* 0x0000080a01007387 */ /* 0x0001e80000100800 */
[----:B------:R-:W-:Y:S04]  /*5420*/  STL [R1+0x4], R9 ;  /* 0x0000040901007387 */ /* 0x000fe80000100800 */
[----:B------:R1:W-:Y:S01]  /*5430*/  STL [R1], R8 ;  /* 0x0000000801007387 */ /* 0x0003e20000100800 */
[----:B0-----:R-:W-:-:S03]  /*5440*/  CS2R R10, SRZ ;  /* 0x00000000000a7805 */ /* 0x001fc6000001ff00 */
[----:B------:R0:W-:Y:S04]  /*5450*/  STL.64 [R1+0x130], R134 ;  /* 0x0001308601007387 */ /* 0x0001e80000100a00 */
[----:B------:R-:W-:Y:S01]  /*5460*/  STL.64 [R1+0x1b0], R242 ;  /* 0x0001b0f201007387 */ /* 0x000fe20000100a00 */
[----:B-1----:R-:W-:-:S03]  /*5470*/  CS2R R8, SRZ ;  /* 0x0000000000087805 */ /* 0x002fc6000001ff00 */
[----:B------:R-:W-:Y:S01]  /*5480*/  STL.64 [R1+0x128], R240 ;  /* 0x000128f001007387 */ /* 0x000fe20000100a00 */
[----:B0-----:R-:W-:Y:S02]  /*5490*/  IADD3 R134, P1, R145, R6, RZ ;  /* 0x0000000691867210 */ /* 0x001fe40007f3e0ff */
[-C--:B------:R-:W-:Y:S02]  /*54a0*/  LEA.HI.X.SX32 R145, R163, R7.reuse, 0x1, P4 ;  /* 0x00000007a3917211 */ /* 0x080fe400020f0eff */
[----:B------:R-:W-:-:S03]  /*54b0*/  LEA.HI.X.SX32 R135, R166, R7, 0x1, P1 ;  /* 0x00000007a6877211 */ /* 0x000fc600008f0eff */
[----:B------:R0:W-:Y:S04]  /*54c0*/  STL.64 [R1+0x1f0], R144 ;  /* 0x0001f09001007387 */ /* 0x0001e80000100a00 */
[----:B------:R-:W-:Y:S04]  /*54d0*/  STL.64 [R1+0x120], R238 ;  /* 0x000120ee01007387 */ /* 0x000fe80000100a00 */
[----:B------:R1:W-:Y:S01]  /*54e0*/  STL.64 [R1+0x1a8], R142 ;  /* 0x0001a88e01007387 */ /* 0x0003e20000100a00 */
[----:B0-----:R-:W-:-:S03]  /*54f0*/  IADD3 R144, P4, R162, R6, RZ ;  /* 0x00000006a2907210 */ /* 0x001fc60007f9e0ff */
[----:B------:R0:W-:Y:S01]  /*5500*/  STL.64 [R1+0x110], R134 ;  /* 0x0001108601007387 */ /* 0x0001e20000100a00 */
[----:B------:R-:W-:-:S03]  /*5510*/  LEA.HI.X.SX32 R145, R168, R7, 0x1, P4 ;  /* 0x00000007a8917211 */ /* 0x000fc600020f0eff */
[----:B------:R-:W-:Y:S01]  /*5520*/  STL.64 [R1+0x118], R236 ;  /* 0x000118ec01007387 */ /* 0x000fe20000100a00 */
[----:B-1----:R-:W-:-:S04]  /*5530*/  IADD3 R142, P2, R103, R6, RZ ;  /* 0x00000006678e7210 */ /* 0x002fc80007f5e0ff */
[-C--:B------:R-:W-:Y:S02]  /*5540*/  LEA.HI.X.SX32 R143, R167, R7.reuse, 0x1, P2 ;  /* 0x00000007a78f7211 */ /* 0x080fe400010f0eff */
[----:B0-----:R-:W-:Y:S01]  /*5550*/  IADD3 R134, P1, R165, R6, RZ ;  /* 0x00000006a5867210 */ /* 0x001fe20007f3e0ff */
[----:B------:R-:W-:Y:S01]  /*5560*/  CS2R R166, SRZ ;  /* 0x0000000000a67805 */ /* 0x000fe2000001ff00 */
[----:B------:R-:W-:Y:S01]  /*5570*/  CS2R R164, SRZ ;  /* 0x0000000000a47805 */ /* 0x000fe2000001ff00 */
[----:B------:R0:W-:Y:S01]  /*5580*/  STL.64 [R1+0x1a0], R142 ;  /* 0x0001a08e01007387 */ /* 0x0001e20000100a00 */
[----:B------:R-:W-:-:S03]  /*5590*/  LEA.HI.X.SX32 R135, R174, R7, 0x1, P1 ;  /* 0x00000007ae877211 */ /* 0x000fc600008f0eff */
[----:B------:R1:W-:Y:S04]  /*55a0*/  STL.64 [R1+0x108], R146 ;  /* 0x0001089201007387 */ /* 0x0003e80000100a00 */
[----:B------:R2:W-:Y:S01]  /*55b0*/  STL.64 [R1+0x100], R144 ;  /* 0x0001009001007387 */ /* 0x0005e20000100a00 */
[----:B0-----:R-:W-:-:S04]  /*55c0*/  IADD3 R142, P2, R104, R6, RZ ;  /* 0x00000006688e7210 */ /* 0x001fc80007f5e0ff */
[-C--:B------:R-:W-:Y:S02]  /*55d0*/  LEA.HI.X.SX32 R143, R170, R7.reuse, 0x1, P2 ;  /* 0x00000007aa8f7211 */ /* 0x080fe400010f0eff */
[CC--:B-1----:R-:W-:Y:S02]  /*55e0*/  IADD3 R146, P3, R105.reuse, R6.reuse, RZ ;  /* 0x0000000669927210 */ /* 0x0c2fe40007f7e0ff */
[-C--:B--2---:R-:W-:Y:S01]  /*55f0*/  IADD3 R144, P4, R106, R6.reuse, RZ ;  /* 0x000000066a907210 */ /* 0x084fe20007f9e0ff */
[----:B------:R0:W-:Y:S01]  /*5600*/  STL.64 [R1+0x210], R142 ;  /* 0x0002108e01007387 */ /* 0x0001e20000100a00 */
[-C--:B------:R-:W-:Y:S02]  /*5610*/  LEA.HI.X.SX32 R147, R104, R7.reuse, 0x1, P3 ;  /* 0x0000000768937211 */ /* 0x080fe400018f0eff */
[----:B------:R-:W-:Y:S02]  /*5620*/  LEA.HI.X.SX32 R145, R105, R7, 0x1, P4 ;  /* 0x0000000769917211 */ /* 0x000fe400020f0eff */
[----:B------:R-:W-:-:S03]  /*5630*/  IADD3 R102, P3, R171, R6, RZ ;  /* 0x00000006ab667210 */ /* 0x000fc60007f7e0ff */
[----:B------:R1:W-:Y:S01]  /*5640*/  STL.64 [R1+0x198], R144 ;  /* 0x0001989001007387 */ /* 0x0003e20000100a00 */
[-C--:B------:R-:W-:Y:S02]  /*5650*/  LEA.HI.X.SX32 R103, R177, R7.reuse, 0x1, P3 ;  /* 0x00000007b1677211 */ /* 0x080fe400018f0eff */
[-C--:B0-----:R-:W-:Y:S01]  /*5660*/  IADD3 R142, P2, R169, R6.reuse, RZ ;  /* 0x00000006a98e7210 */ /* 0x081fe20007f5e0ff */
[----:B------:R-:W-:Y:S03]  /*5670*/  STL.64 [R1+0x1e8], R146 ;  /* 0x0001e89201007387 */ /* 0x000fe60000100a00 */
[C---:B------:R-:W-:Y:S01]  /*5680*/  LEA.HI.X.SX32 R143, R107.reuse, R7, 0x1, P2 ;  /* 0x000000076b8f7211 */ /* 0x040fe200010f0eff */
[----:B------:R0:W-:Y:S01]  /*5690*/  STL.64 [R1+0xf8], R100 ;  /* 0x0000f86401007387 */ /* 0x0001e20000100a00 */
[----:B-1----:R-:W-:-:S03]  /*56a0*/  IADD3 R144, P4, R107, R6, RZ ;  /* 0x000000066b907210 */ /* 0x002fc60007f9e0ff */
[----:B------:R1:W-:Y:S01]  /*56b0*/  STL.64 [R1+0xf0], R134 ;  /* 0x0000f08601007387 */ /* 0x0003e20000100a00 */
[----:B------:R-:W-:-:S03]  /*56c0*/  LEA.HI.X.SX32 R145, R175, R7, 0x1, P4 ;  /* 0x00000007af917211 */ /* 0x000fc600020f0eff */
[----:B------:R2:W-:Y:S01]  /*56d0*/  STL.64 [R1+0xe8], R142 ;  /* 0x0000e88e01007387 */ /* 0x0005e20000100a00 */
[-C--:B------:R-:W-:Y:S02]  /*56e0*/  IADD3 R104, P4, R108, R6.reuse, RZ ;  /* 0x000000066c687210 */ /* 0x080fe40007f9e0ff */
[-C--:B0-----:R-:W-:Y:S01]  /*56f0*/  IADD3 R100, P0, R172, R6.reuse, RZ ;  /* 0x00000006ac647210 */ /* 0x081fe20007f1e0ff */
[----:B------:R-:W-:Y:S01]  /*5700*/  STL.64 [R1+0x190], R144 ;  /* 0x0001909001007387 */ /* 0x000fe20000100a00 */
[-C--:B------:R-:W-:Y:S02]  /*5710*/  LEA.HI.X.SX32 R105, R179, R7.reuse, 0x1, P4 ;  /* 0x00000007b3697211 */ /* 0x080fe400020f0eff */
[-C--:B------:R-:W-:Y:S01]  /*5720*/  LEA.HI.X.SX32 R101, R109, R7.reuse, 0x1, P0 ;  /* 0x000000076d657211 */ /* 0x080fe200000f0eff */
[----:B------:R0:W-:Y:S01]  /*5730*/  STL.64 [R1+0xe0], R102 ;  /* 0x0000e06601007387 */ /* 0x0001e20000100a00 */
[-C--:B-1----:R-:W-:Y:S02]  /*5740*/  IADD3 R134, P1, R173, R6.reuse, RZ ;  /* 0x00000006ad867210 */ /* 0x082fe40007f3e0ff */
[----:B--2---:R-:W-:Y:S01]  /*5750*/  IADD3 R142, P2, R109, R6, RZ ;  /* 0x000000066d8e7210 */ /* 0x004fe20007f5e0ff */
[----:B------:R1:W-:Y:S01]  /*5760*/  STL.64 [R1+0x1e0], R104 ;  /* 0x0001e06801007387 */ /* 0x0003e20000100a00 */
[----:B------:R-:W-:-:S02]  /*5770*/  LEA.HI.X.SX32 R135, R182, R7, 0x1, P1 ;  /* 0x00000007b6877211 */ /* 0x000fc400008f0eff */
[-C--:B------:R-:W-:Y:S01]  /*5780*/  LEA.HI.X.SX32 R143, R108, R7.reuse, 0x1, P2 ;  /* 0x000000076c8f7211 */ /* 0x080fe200010f0eff */
[----:B------:R2:W-:Y:S01]  /*5790*/  STL.64 [R1+0xd8], R100 ;  /* 0x0000d86401007387 */ /* 0x0005e20000100a00 */
[-C--:B------:R-:W-:Y:S02]  /*57a0*/  IADD3 R106, P2, R110, R6.reuse, RZ ;  /* 0x000000066e6a7210 */ /* 0x080fe40007f5e0ff */
[-C--:B------:R-:W-:Y:S01]  /*57b0*/  IADD3 R108, P1, R181, R6.reuse, RZ ;  /* 0x00000006b56c7210 */ /* 0x080fe20007f3e0ff */
[----:B------:R-:W-:Y:S01]  /*57c0*/  STL.64 [R1+0x188], R142 ;  /* 0x0001888e01007387 */ /* 0x000fe20000100a00 */
[-C--:B------:R-:W-:Y:S02]  /*57d0*/  LEA.HI.X.SX32 R107, R183, R7.reuse, 0x1, P2 ;  /* 0x00000007b76b7211 */ /* 0x080fe400010f0eff */
[-C--:B0-----:R-:W-:Y:S02]  /*57e0*/  IADD3 R102, P3, R176, R6.reuse, RZ ;  /* 0x00000006b0667210 */ /* 0x081fe40007f7e0ff */
[----:B-1----:R-:W-:Y:S01]  /*57f0*/  IADD3 R104, P4, R178, R6, RZ ;  /* 0x00000006b2687210 */ /* 0x002fe20007f9e0ff */
[----:B------:R0:W-:Y:S01]  /*5800*/  STL.64 [R1+0x180], R106 ;  /* 0x0001806a01007387 */ /* 0x0001e20000100a00 */
[----:B------:R-:W-:-:S02]  /*5810*/  LEA.HI.X.SX32 R103, R110, R7, 0x1, P3 ;  /* 0x000000076e677211 */ /* 0x000fc400018f0eff */
[-C--:B------:R-:W-:Y:S01]  /*5820*/  LEA.HI.X.SX32 R105, R184, R7.reuse, 0x1, P4 ;  /* 0x00000007b8697211 */ /* 0x080fe200020f0eff */
[----:B------:R-:W-:Y:S01]  /*5830*/  STL.64 [R1+0xd0], R134 ;  /* 0x0000d08601007387 */ /* 0x000fe20000100a00 */
[-C--:B--2---:R-:W-:Y:S02]  /*5840*/  IADD3 R100, P0, R180, R6.reuse, RZ ;  /* 0x00000006b4647210 */ /* 0x084fe40007f1e0ff */
[-C--:B------:R-:W-:Y:S01]  /*5850*/  LEA.HI.X.SX32 R109, R190, R7.reuse, 0x1, P1 ;  /* 0x00000007be6d7211 */ /* 0x080fe200008f0eff */
[----:B------:R1:W-:Y:S01]  /*5860*/  STL.64 [R1+0xc8], R102 ;  /* 0x0000c86601007387 */ /* 0x0003e20000100a00 */
[-C--:B------:R-:W-:Y:S02]  /*5870*/  LEA.HI.X.SX32 R101, R114, R7.reuse, 0x1, P0 ;  /* 0x0000000772657211 */ /* 0x080fe400000f0eff */
[----:B0-----:R-:W-:Y:S01]  /*5880*/  IADD3 R106, P2, R111, R6, RZ ;  /* 0x000000066f6a7210 */ /* 0x001fe20007f5e0ff */
[----:B------:R0:W-:Y:S03]  /*5890*/  STL.64 [R1+0xc0], R104 ;  /* 0x0000c06801007387 */ /* 0x0001e60000100a00 */
[----:B------:R-:W-:-:S02]  /*58a0*/  LEA.HI.X.SX32 R107, R185, R7, 0x1, P2 ;  /* 0x00000007b96b7211 */ /* 0x000fc400010f0eff */
[----:B------:R-:W-:Y:S01]  /*58b0*/  CS2R R184, SRZ ;  /* 0x0000000000b87805 */ /* 0x000fe2000001ff00 */
[-C--:B-1----:R-:W-:Y:S02]  /*58c0*/  IADD3 R102, P3, R112, R6.reuse, RZ ;  /* 0x0000000670667210 */ /* 0x082fe40007f7e0ff */
[----:B------:R1:W-:Y:S02]  /*58d0*/  STL.64 [R1+0x220], R106 ;  /* 0x0002206a01007387 */ /* 0x0003e40000100a00 */
[----:B------:R-:W-:Y:S02]  /*58e0*/  LEA.HI.X.SX32 R103, R111, R7, 0x1, P3 ;  /* 0x000000076f677211 */ /* 0x000fe400018f0eff */
[----:B0-----:R-:W-:-:S03]  /*58f0*/  IADD3 R104, P4, R113, R6, RZ ;  /* 0x0000000671687210 */ /* 0x001fc60007f9e0ff */
[----:B------:R0:W-:Y:S01]  /*5900*/  STL.64 [R1+0x208], R102 ;  /* 0x0002086601007387 */ /* 0x0001e20000100a00 */
[----:B------:R-:W-:Y:S02]  /*5910*/  LEA.HI.X.SX32 R105, R112, R7, 0x1, P4 ;  /* 0x0000000770697211 */ /* 0x000fe400020f0eff */
[----:B-1----:R-:W-:-:S03]  /*5920*/  IADD3 R106, P2, R114, R6, RZ ;  /* 0x00000006726a7210 */ /* 0x002fc60007f5e0ff */
[----:B------:R1:W-:Y:S01]  /*5930*/  STL.64 [R1+0x1d8], R104 ;  /* 0x0001d86801007387 */ /* 0x0003e20000100a00 */
[----:B------:R-:W-:Y:S02]  /*5940*/  LEA.HI.X.SX32 R107, R113, R7, 0x1, P2 ;  /* 0x00000007716b7211 */ /* 0x000fe400010f0eff */
[----:B0-----:R-:W-:-:S03]  /*5950*/  IADD3 R102, P3, R186, R6, RZ ;  /* 0x00000006ba667210 */ /* 0x001fc60007f7e0ff */
[----:B------:R0:W-:Y:S01]  /*5960*/  STL.64 [R1+0x178], R106 ;  /* 0x0001786a01007387 */ /* 0x0001e20000100a00 */
[----:B------:R-:W-:-:S03]  /*5970*/  LEA.HI.X.SX32 R103, R115, R7, 0x1, P3 ;  /* 0x0000000773677211 */ /* 0x000fc600018f0eff */
[----:B------:R2:W-:Y:S01]  /*5980*/  STL.64 [R1+0xb8], R100 ;  /* 0x0000b86401007387 */ /* 0x0005e20000100a00 */
[-C--:B-1----:R-:W-:Y:S02]  /*5990*/  IADD3 R104, P4, R187, R6.reuse, RZ ;  /* 0x00000006bb687210 */ /* 0x082fe40007f9e0ff */
[----:B------:R-:W-:Y:S01]  /*59a0*/  CS2R R186, SRZ ;  /* 0x0000000000ba7805 */ /* 0x000fe2000001ff00 */
[----:B------:R1:W-:Y:S01]  /*59b0*/  STL.64 [R1+0xb0], R108 ;  /* 0x0000b06c01007387 */ /* 0x0003e20000100a00 */
[----:B------:R-:W-:Y:S02]  /*59c0*/  LEA.HI.X.SX32 R105, R193, R7, 0x1, P4 ;  /* 0x00000007c1697211 */ /* 0x000fe400020f0eff */
[----:B0-----:R-:W-:-:S04]  /*59d0*/  IADD3 R106, P2, R115, R6, RZ ;  /* 0x00000006736a7210 */ /* 0x001fc80007f5e0ff */
[-C--:B------:R-:W-:Y:S02]  /*59e0*/  LEA.HI.X.SX32 R107, R191, R7.reuse, 0x1, P2 ;  /* 0x00000007bf6b7211 */ /* 0x080fe400010f0eff */
[-C--:B--2---:R-:W-:Y:S01]  /*59f0*/  IADD3 R100, P0, R188, R6.reuse, RZ ;  /* 0x00000006bc647210 */ /* 0x084fe20007f1e0ff */
[----:B------:R-:W-:Y:S01]  /*5a00*/  CS2R R190, SRZ ;  /* 0x0000000000be7805 */ /* 0x000fe2000001ff00 */
[-C--:B-1----:R-:W-:Y:S01]  /*5a10*/  IADD3 R108, P1, R189, R6.reuse, RZ ;  /* 0x00000006bd6c7210 */ /* 0x082fe20007f3e0ff */
[----:B------:R0:W-:Y:S01]  /*5a20*/  STL.64 [R1+0x170], R106 ;  /* 0x0001706a01007387 */ /* 0x0001e20000100a00 */
[-C--:B------:R-:W-:Y:S01]  /*5a30*/  LEA.HI.X.SX32 R101, R121, R7.reuse, 0x1, P0 ;  /* 0x0000000779657211 */ /* 0x080fe200000f0eff */
[----:B------:R-:W-:Y:S01]  /*5a40*/  CS2R R188, SRZ ;  /* 0x0000000000bc7805 */ /* 0x000fe2000001ff00 */
[----:B------:R-:W-:Y:S01]  /*5a50*/  LEA.HI.X.SX32 R109, R206, R7, 0x1, P1 ;  /* 0x00000007ce6d7211 */ /* 0x000fe200008f0eff */
[----:B------:R1:W-:Y:S04]  /*5a60*/  STL.64 [R1+0xa8], R102 ;  /* 0x0000a86601007387 */ /* 0x0003e80000100a00 */
[----:B------:R2:W-:Y:S01]  /*5a70*/  STL.64 [R1+0xa0], R104 ;  /* 0x0000a06801007387 */ /* 0x0005e20000100a00 */
[----:B0-----:R-:W-:-:S02]  /*5a80*/  IADD3 R106, P2, R120, R6, RZ ;  /* 0x00000006786a7210 */ /* 0x001fc40007f5e0ff */
[-C--:B-1----:R-:W-:Y:S02]  /*5a90*/  IADD3 R102, P3, R121, R6.reuse, RZ ;  /* 0x0000000679667210 */ /* 0x082fe40007f7e0ff */
[-C--:B------:R-:W-:Y:S02]  /*5aa0*/  LEA.HI.X.SX32 R107, R195, R7.reuse, 0x1, P2 ;  /* 0x00000007c36b7211 */ /* 0x080fe400010f0eff */
[-C--:B------:R-:W-:Y:S02]  /*5ab0*/  LEA.HI.X.SX32 R103, R120, R7.reuse, 0x1, P3 ;  /* 0x0000000778677211 */ /* 0x080fe400018f0eff */
[-C--:B--2---:R-:W-:Y:S01]  /*5ac0*/  IADD3 R104, P4, R192, R6.reuse, RZ ;  /* 0x00000006c0687210 */ /* 0x084fe20007f9e0ff */
[----:B------:R0:W-:Y:S01]  /*5ad0*/  STL.64 [R1+0x1d0], R106 ;  /* 0x0001d06a01007387 */ /* 0x0001e20000100a00 */
[----:B------:R-:W-:Y:S02]  /*5ae0*/  CS2R R192, SRZ ;  /* 0x0000000000c07805 */ /* 0x000fe4000001ff00 */
[----:B------:R-:W-:Y:S01]  /*5af0*/  LEA.HI.X.SX32 R105, R122, R7, 0x1, P4 ;  /* 0x000000077a697211 */ /* 0x000fe200020f0eff */
[----:B------:R1:W-:Y:S04]  /*5b00*/  STL.64 [R1+0x168], R102 ;  /* 0x0001686601007387 */ /* 0x0003e80000100a00 */
[----:B------:R2:W-:Y:S01]  /*5b10*/  STL.64 [R1+0x98], R100 ;  /* 0x0000986401007387 */ /* 0x0005e20000100a00 */
[----:B0-----:R-:W-:-:S03]  /*5b20*/  IADD3 R106, P2, R194, R6, RZ ;  /* 0x00000006c26a7210 */ /* 0x001fc60007f5e0ff */
[----:B------:R0:W-:Y:S01]  /*5b30*/  STL.64 [R1+0x90], R108 ;  /* 0x0000906c01007387 */ /* 0x0001e20000100a00 */
[----:B------:R-:W-:Y:S01]  /*5b40*/  CS2R R194, SRZ ;  /* 0x0000000000c27805 */ /* 0x000fe2000001ff00 */
[-C--:B-1----:R-:W-:Y:S02]  /*5b50*/  IADD3 R102, P3, R122, R6.reuse, RZ ;  /* 0x000000067a667210 */ /* 0x082fe40007f7e0ff */
[-C--:B------:R-:W-:Y:S02]  /*5b60*/  LEA.HI.X.SX32 R107, R208, R7.reuse, 0x1, P2 ;  /* 0x00000007d06b7211 */ /* 0x080fe400010f0eff */
[----:B------:R-:W-:Y:S02]  /*5b70*/  LEA.HI.X.SX32 R103, R207, R7, 0x1, P3 ;  /* 0x00000007cf677211 */ /* 0x000fe400018f0eff */
[----:B--2---:R-:W-:-:S03]  /*5b80*/  IADD3 R100, P0, R204, R6, RZ ;  /* 0x00000006cc647210 */ /* 0x004fc60007f1e0ff */
[----:B------:R1:W-:Y:S01]  /*5b90*/  STL.64 [R1+0x160], R102 ;  /* 0x0001606601007387 */ /* 0x0003e20000100a00 */
[----:B0-----:R-:W-:Y:S02]  /*5ba0*/  IADD3 R108, P1, R205, R6, RZ ;  /* 0x00000006cd6c7210 */ /* 0x001fe40007f3e0ff */
[-C--:B------:R-:W-:Y:S01]  /*5bb0*/  LEA.HI.X.SX32 R101, R125, R7.reuse, 0x1, P0 ;  /* 0x000000077d657211 */ /* 0x080fe200000f0eff */
[----:B------:R0:W-:Y:S01]  /*5bc0*/  STL.64 [R1+0x88], R104 ;  /* 0x0000886801007387 */ /* 0x0001e20000100a00 */
[----:B------:R-:W-:-:S03]  /*5bd0*/  LEA.HI.X.SX32 R109, R214, R7, 0x1, P1 ;  /* 0x00000007d66d7211 */ /* 0x000fc600008f0eff */
[----:B------:R2:W-:Y:S01]  /*5be0*/  STL.64 [R1+0x80], R106 ;  /* 0x0000806a01007387 */ /* 0x0005e20000100a00 */
[-C--:B-1----:R-:W-:Y:S02]  /*5bf0*/  IADD3 R102, P3, R123, R6.reuse, RZ ;  /* 0x000000067b667210 */ /* 0x082fe40007f7e0ff */
[-C--:B0-----:R-:W-:Y:S02]  /*5c00*/  IADD3 R104, P4, R124, R6.reuse, RZ ;  /* 0x000000067c687210 */ /* 0x081fe40007f9e0ff */
[-C--:B------:R-:W-:Y:S02]  /*5c10*/  LEA.HI.X.SX32 R103, R210, R7.reuse, 0x1, P3 ;  /* 0x00000007d2677211 */ /* 0x080fe400018f0eff */
[----:B--2---:R-:W-:Y:S02]  /*5c20*/  IADD3 R106, P2, R125, R6, RZ ;  /* 0x000000067d6a7210 */ /* 0x004fe40007f5e0ff */
[-C--:B------:R-:W-:Y:S01]  /*5c30*/  LEA.HI.X.SX32 R105, R123, R7.reuse, 0x1, P4 ;  /* 0x000000077b697211 */ /* 0x080fe200020f0eff */
[----:B------:R0:W-:Y:S01]  /*5c40*/  STL.64 [R1+0x200], R102 ;  /* 0x0002006601007387 */ /* 0x0001e20000100a00 */
[----:B------:R-:W-:-:S03]  /*5c50*/  LEA.HI.X.SX32 R107, R124, R7, 0x1, P2 ;  /* 0x000000077c6b7211 */ /* 0x000fc600010f0eff */
[----:B------:R1:W-:Y:S04]  /*5c60*/  STL.64 [R1+0x1c8], R104 ;  /* 0x0001c86801007387 */ /* 0x0003e80000100a00 */
[----:B------:R2:W-:Y:S01]  /*5c70*/  STL.64 [R1+0x158], R106 ;  /* 0x0001586a01007387 */ /* 0x0005e20000100a00 */
[----:B0-----:R-:W-:-:S03]  /*5c80*/  IADD3 R102, P3, R209, R6, RZ ;  /* 0x00000006d1667210 */ /* 0x001fc60007f7e0ff */
[----:B------:R0:W-:Y:S01]  /*5c90*/  STL.64 [R1+0x78], R100 ;  /* 0x0000786401007387 */ /* 0x0001e20000100a00 */
[----:B------:R-:W-:-:S03]  /*5ca0*/  LEA.HI.X.SX32 R103, R126, R7, 0x1, P3 ;  /* 0x000000077e677211 */ /* 0x000fc600018f0eff */
[----:B------:R3:W-:Y:S01]  /*5cb0*/  STL.64 [R1+0x70], R108 ;  /* 0x0000706c01007387 */ /* 0x0007e20000100a00 */
[-C--:B-1----:R-:W-:Y:S02]  /*5cc0*/  IADD3 R104, P4, R211, R6.reuse, RZ ;  /* 0x00000006d3687210 */ /* 0x082fe40007f9e0ff */
[-C--:B--2---:R-:W-:Y:S02]  /*5cd0*/  IADD3 R106, P2, R126, R6.reuse, RZ ;  /* 0x000000067e6a7210 */ /* 0x084fe40007f5e0ff */
[-C--:B------:R-:W-:Y:S02]  /*5ce0*/  LEA.HI.X.SX32 R105, R221, R7.reuse, 0x1, P4 ;  /* 0x00000007dd697211 */ /* 0x080fe400020f0eff */
[----:B------:R-:W-:Y:S02]  /*5cf0*/  LEA.HI.X.SX32 R107, R215, R7, 0x1, P2 ;  /* 0x00000007d76b7211 */ /* 0x000fe400010f0eff */
[----:B0-----:R-:W-:-:S03]  /*5d00*/  IADD3 R100, P0, R212, R6, RZ ;  /* 0x00000006d4647210 */ /* 0x001fc60007f1e0ff */
[----:B------:R0:W-:Y:S01]  /*5d10*/  STL.64 [R1+0x150], R106 ;  /* 0x0001506a01007387 */ /* 0x0001e20000100a00 */
[CC--:B------:R-:W-:Y:S02]  /*5d20*/  LEA.HI.X.SX32 R101, R132.reuse, R7.reuse, 0x1, P0 ;  /* 0x0000000784657211 */ /* 0x0c0fe400000f0eff */
[-C--:B---3--:R-:W-:Y:S01]  /*5d30*/  IADD3 R108, P1, R213, R6.reuse, RZ ;  /* 0x00000006d56c7210 */ /* 0x088fe20007f3e0ff */
[----:B------:R1:W-:Y:S03]  /*5d40*/  STL.64 [R1+0x68], R102 ;  /* 0x0000686601007387 */ /* 0x0003e60000100a00 */
[----:B------:R-:W-:Y:S01]  /*5d50*/  LEA.HI.X.SX32 R109, R223, R7, 0x1, P1 ;  /* 0x00000007df6d7211 */ /* 0x000fe200008f0eff */
[----:B------:R2:W-:Y:S01]  /*5d60*/  STL.64 [R1+0x60], R104 ;  /* 0x0000606801007387 */ /* 0x0005e20000100a00 */
[-C--:B0-----:R-:W-:Y:S02]  /*5d70*/  IADD3 R106, P2, R127, R6.reuse, RZ ;  /* 0x000000067f6a7210 */ /* 0x081fe40007f5e0ff */
[----:B-1----:R-:W-:-:S02]  /*5d80*/  IADD3 R102, P3, R132, R6, RZ ;  /* 0x0000000684667210 */ /* 0x002fc40007f7e0ff */
[-C--:B------:R-:W-:Y:S02]  /*5d90*/  LEA.HI.X.SX32 R107, R222, R7.reuse, 0x1, P2 ;  /* 0x00000007de6b7211 */ /* 0x080fe400010f0eff */
[-C--:B------:R-:W-:Y:S02]  /*5da0*/  LEA.HI.X.SX32 R103, R127, R7.reuse, 0x1, P3 ;  /* 0x000000077f677211 */ /* 0x080fe400018f0eff */
[-C--:B--2---:R-:W-:Y:S01]  /*5db0*/  IADD3 R104, P4, R220, R6.reuse, RZ ;  /* 0x00000006dc687210 */ /* 0x084fe20007f9e0ff */
[----:B------:R0:W-:Y:S03]  /*5dc0*/  STL.64 [R1+0x1c0], R106 ;  /* 0x0001c06a01007387 */ /* 0x0001e60000100a00 */
[C---:B------:R-:W-:Y:S01]  /*5dd0*/  LEA.HI.X.SX32 R105, R133.reuse, R7, 0x1, P4 ;  /* 0x0000000785697211 */ /* 0x040fe200020f0eff */
[----:B------:R1:W-:Y:S04]  /*5de0*/  STL.64 [R1+0x148], R102 ;  /* 0x0001486601007387 */ /* 0x0003e80000100a00 */
[----:B------:R2:W-:Y:S01]  /*5df0*/  STL.64 [R1+0x58], R100 ;  /* 0x0000586401007387 */ /* 0x0005e20000100a00 */
[----:B0-----:R-:W-:-:S03]  /*5e00*/  IADD3 R106, P2, R133, R6, RZ ;  /* 0x00000006856a7210 */ /* 0x001fc60007f5e0ff */
[----:B------:R0:W-:Y:S01]  /*5e10*/  STL.64 [R1+0x50], R108 ;  /* 0x0000506c01007387 */ /* 0x0001e20000100a00 */
[-C--:B-1----:R-:W-:Y:S02]  /*5e20*/  IADD3 R102, P3, R140, R6.reuse, RZ ;  /* 0x000000068c667210 */ /* 0x082fe40007f7e0ff */
[-C--:B------:R-:W-:Y:S02]  /*5e30*/  LEA.HI.X.SX32 R107, R226, R7.reuse, 0x1, P2 ;  /* 0x00000007e26b7211 */ /* 0x080fe400010f0eff */
[CC--:B--2---:R-:W-:Y:S02]  /*5e40*/  LEA R100, P0, R95.reuse, R6.reuse, 0x2 ;  /* 0x000000065f647211 */ /* 0x0c4fe400078010ff */
[CC--:B------:R-:W-:Y:S01]  /*5e50*/  LEA.HI.X.SX32 R103, R95.reuse, R7.reuse, 0x1, P3 ;  /* 0x000000075f677211 */ /* 0x0c0fe200018f0eff */
[----:B------:R1:W-:Y:S01]  /*5e60*/  STL.64 [R1+0x140], R106 ;  /* 0x0001406a01007387 */ /* 0x0003e20000100a00 */
[-C--:B------:R-:W-:Y:S02]  /*5e70*/  LEA.HI.X.SX32 R101, R140, R7.reuse, 0x1, P0 ;  /* 0x000000078c657211 */ /* 0x080fe400000f0eff */
[CC--:B0-----:R-:W-:Y:S01]  /*5e80*/  LEA R108, P1, R95.reuse, R6.reuse, 0x3 ;  /* 0x000000065f6c7211 */ /* 0x0c1fe200078218ff */
[----:B------:R0:W-:Y:S03]  /*5e90*/  STL.64 [R1+0x48], R104 ;  /* 0x0000486801007387 */ /* 0x0001e60000100a00 */
[----:B------:R-:W-:Y:S01]  /*5ea0*/  LEA.HI.X.SX32 R109, R234, R7, 0x1, P1 ;  /* 0x00000007ea6d7211 */ /* 0x000fe200008f0eff */
[----:B------:R2:W-:Y:S01]  /*5eb0*/  STL.64 [R1+0x230], R102 ;  /* 0x0002306601007387 */ /* 0x0005e20000100a00 */
[----:B-1----:R-:W-:-:S03]  /*5ec0*/  LEA R106, P2, R95, R6, 0x4 ;  /* 0x000000065f6a7211 */ /* 0x002fc600078420ff */
[----:B------:R1:W-:Y:S01]  /*5ed0*/  STL.64 [R1+0x228], R100 ;  /* 0x0002286401007387 */ /* 0x0003e20000100a00 */
[----:B0-----:R-:W-:-:S03]  /*5ee0*/  LEA R104, P4, R95, R6, 0x5 ;  /* 0x000000065f687211 */ /* 0x001fc600078828ff */
[----:B------:R-:W-:Y:S01]  /*5ef0*/  STL.64 [R1+0x218], R108 ;  /* 0x0002186c01007387 */ /* 0x000fe20000100a00 */
[-C--:B------:R-:W-:Y:S02]  /*5f00*/  LEA.HI.X.SX32 R107, R233, R7.reuse, 0x1, P2 ;  /* 0x00000007e96b7211 */ /* 0x080fe400010f0eff */
[-C--:B--2---:R-:W-:Y:S02]  /*5f10*/  LEA R102, P3, R95, R6.reuse, 0x6 ;  /* 0x000000065f667211 */ /* 0x084fe400078630ff */
[-C--:B------:R-:W-:Y:S01]  /*5f20*/  LEA.HI.X.SX32 R105, R232, R7.reuse, 0x1, P4 ;  /* 0x00000007e8697211 */ /* 0x080fe200020f0eff */
[----:B------:R-:W-:Y:S01]  /*5f30*/  STL.64 [R1+0x1f8], R106 ;  /* 0x0001f86a01007387 */ /* 0x000fe20000100a00 */
[----:B------:R-:W-:Y:S02]  /*5f40*/  LEA.HI.X.SX32 R103, R229, R7, 0x1, P3 ;  /* 0x00000007e5677211 */ /* 0x000fe400018f0eff */
[----:B-1----:R-:W-:Y:S01]  /*5f50*/  IADD3 R100, P0, R227, R6, RZ ;  /* 0x00000006e3647210 */ /* 0x002fe20007f1e0ff */
[----:B------:R-:W-:Y:S01]  /*5f60*/  STL.64 [R1+0x1b8], R104 ;  /* 0x0001b86801007387 */ /* 0x000fe20000100a00 */
[----:B------:R-:W-:-:S02]  /*5f70*/  LOP3.LUT R95, R201, 0x10, RZ, 0x3c, !PT ;  /* 0x00000010c95f7812 */ /* 0x000fc400078e3cff */
[----:B------:R-:W-:Y:S01]  /*5f80*/  LEA.HI.X.SX32 R101, R228, R7, 0x1, P0 ;  /* 0x00000007e4657211 */ /* 0x000fe200000f0eff */
[----:B------:R-:W-:Y:S01]  /*5f90*/  STL.64 [R1+0x138], R102 ;  /* 0x0001386601007387 */ /* 0x000fe20000100a00 */
[C---:B------:R-:W-:Y:S02]  /*5fa0*/  LOP3.LUT R95, R201.reuse, 0x40, RZ, 0x3c, !PT ;  /* 0x00000040c95f7812 */ /* 0x040fe400078e3cff */
[----:B------:R-:W-:Y:S01]  /*5fb0*/  LOP3.LUT R95, R201, 0x70, RZ, 0x3c, !PT ;  /* 0x00000070c95f7812 */ /* 0x000fe200078e3cff */
[----:B------:R0:W-:Y:S01]  /*5fc0*/  STL.64 [R1+0x40], R100 ;  /* 0x0000406401007387 */ /* 0x0001e20000100a00 */
[----:B------:R-:W-:Y:S02]  /*5fd0*/  LOP3.LUT R95, R0, 0x40, RZ, 0x3c, !PT ;  /* 0x00000040005f7812 */ /* 0x000fe400078e3cff */
[----:B------:R-:W-:Y:S02]  /*5fe0*/  LOP3.LUT R95, R197, 0x40, RZ, 0x3c, !PT ;  /* 0x00000040c55f7812 */ /* 0x000fe400078e3cff */
[----:B------:R-:W-:-:S02]  /*5ff0*/  LOP3.LUT R95, R219, 0x40, RZ, 0x3c, !PT ;  /* 0x00000040db5f7812 */ /* 0x000fc400078e3cff */
[C---:B0-----:R-:W-:Y:S02]  /*6000*/  LOP3.LUT R101, R201.reuse, 0x20, RZ, 0x3c, !PT ;  /* 0x00000020c9657812 */ /* 0x041fe400078e3cff */
[C---:B------:R-:W-:Y:S02]  /*6010*/  LOP3.LUT R100, R201.reuse, 0x30, RZ, 0x3c, !PT ;  /* 0x00000030c9647812 */ /* 0x040fe400078e3cff */
[C---:B------:R-:W-:Y:S02]  /*6020*/  LOP3.LUT R101, R201.reuse, 0x50, RZ, 0x3c, !PT ;  /* 0x00000050c9657812 */ /* 0x040fe400078e3cff */
[----:B------:R-:W-:Y:S02]  /*6030*/  LOP3.LUT R100, R201, 0x60, RZ, 0x3c, !PT ;  /* 0x00000060c9647812 */ /* 0x000fe400078e3cff */
[----:B------:R-:W-:Y:S02]  /*6040*/  LOP3.LUT R101, R4, 0x40, RZ, 0x3c, !PT ;  /* 0x0000004004657812 */ /* 0x000fe400078e3cff */
[----:B------:R-:W-:-:S02]  /*6050*/  LOP3.LUT R100, R0, 0x20, RZ, 0x3c, !PT ;  /* 0x0000002000647812 */ /* 0x000fc400078e3cff */
[----:B------:R-:W-:Y:S02]  /*6060*/  LOP3.LUT R101, R0, 0x60, RZ, 0x3c, !PT ;  /* 0x0000006000657812 */ /* 0x000fe400078e3cff */
[C---:B------:R-:W-:Y:S02]  /*6070*/  LOP3.LUT R100, R197.reuse, 0x20, RZ, 0x3c, !PT ;  /* 0x00000020c5647812 */ /* 0x040fe400078e3cff */
[----:B------:R-:W-:Y:S02]  /*6080*/  LOP3.LUT R101, R197, 0x60, RZ, 0x3c, !PT ;  /* 0x00000060c5657812 */ /* 0x000fe400078e3cff */
[----:B------:R-:W-:Y:S02]  /*6090*/  LOP3.LUT R100, R218, 0x40, RZ, 0x3c, !PT ;  /* 0x00000040da647812 */ /* 0x000fe400078e3cff */
.L_x_35:
[----:B------:R-:W2:Y:S04]  /*60a0*/  LDL.64 R120, [R1+0x230] ;  /* 0x0002300001787983 */ /* 0x000ea80000100a00 */
[----:B------:R-:W3:Y:S04]  /*60b0*/  LDL.64 R124, [R1+0x210] ;  /* 0x00021000017c7983 */ /* 0x000ee80000100a00 */
[----:B------:R-:W4:Y:S04]  /*60c0*/  LDL.64 R144, [R1+0x1f8] ;  /* 0x0001f80001907983 */ /* 0x000f280000100a00 */
[----:B-----5:R-:W5:Y:S04]  /*60d0*/  LDL.64 R102, [R1+0x220] ;  /* 0x0002200001667983 */ /* 0x020f680000100a00 */
[----:B------:R-:W4:Y:S04]  /*60e0*/  LDL.64 R110, [R1+0x1f0] ;  /* 0x0001f000016e7983 */ /* 0x000f280000100a00 */
        /* <DEDUP_REMOVED lines=11> */
[----:B------:R-:W4:Y:S01]  /*61a0*/  LDL.64 R142, [R1+0x1b8] ;  /* 0x0001b800018e7983 */ /* 0x000f220000100a00 */
[----:B------:R-:W-:-:S03]  /*61b0*/  IMAD.WIDE R100, R3, 0x2, R6 ;  /* 0x0000000203647825 */ /* 0x000fc600078e0206 */
[----:B------:R-:W4:Y:S04]  /*61c0*/  LDL.64 R146, [R1+0x1c0] ;  /* 0x0001c00001927983 */ /* 0x000f280000100a00 */
[----:B------:R-:W4:Y:S04]  /*61d0*/  LDL.64 R162, [R1+0x178] ;  /* 0x0001780001a27983 */ /* 0x000f280000100a00 */
[----:B------:R3:W4:Y:S04]  /*61e0*/  LDG.E.U16 R95, [R100.64] ;  /* 0x00000006645f7981 */ /* 0x000728000c1e1500 */
        /* <DEDUP_REMOVED lines=19> */
[----:B--2---:R-:W-:-:S03]  /*6320*/  IMAD.WIDE R126, R3, 0x2, R120 ;  /* 0x00000002037e7825 */ /* 0x004fc600078e0278 */
[----:B------:R-:W2:Y:S01]  /*6330*/  LDL.64 R120, [R1+0x1e0] ;  /* 0x0001e00001787983 */ /* 0x000ea20000100a00 */
[----:B---3--:R-:W-:-:S03]  /*6340*/  IMAD.WIDE R100, R3, 0x2, R124 ;  /* 0x0000000203647825 */ /* 0x008fc600078e027c */
[----:B------:R0:W3:Y:S04]  /*6350*/  LDG.E.U16 R126, [R126.64] ;  /* 0x000000067e7e7981 */ /* 0x0000e8000c1e1500 */
[----:B------:R1:W3:Y:S01]  /*6360*/  LDG.E.U16 R125, [R100.64] ;  /* 0x00000006647d7981 */ /* 0x0002e2000c1e1500 */
[----:B-----5:R-:W-:-:S04]  /*6370*/  IMAD.WIDE R102, R3, 0x2, R102 ;  /* 0x0000000203667825 */ /* 0x020fc800078e0266 */
[C---:B----4-:R-:W-:Y:S02]  /*6380*/  IMAD.WIDE R110, R3.reuse, 0x2, R110 ;  /* 0x00000002036e7825 */ /* 0x050fe400078e026e */
[----:B------:R4:W4:Y:S02]  /*6390*/  LDG.E.U16 R102, [R102.64] ;  /* 0x0000000666667981 */ /* 0x000924000c1e1500 */
[C---:B-1----:R-:W-:Y:S02]  /*63a0*/  IMAD.WIDE R100, R3.reuse, 0x2, R144 ;  /* 0x0000000203647825 */ /* 0x042fe400078e0290 */
[----:B------:R-:W3:Y:S02]  /*63b0*/  LDL.64 R144, [R1+0x180] ;  /* 0x0001800001907983 */ /* 0x000ee40000100a00 */
[C---:B------:R-:W-:Y:S02]  /*63c0*/  IMAD.WIDE R132, R3.reuse, 0x2, R132 ;  /* 0x0000000203847825 */ /* 0x040fe400078e0284 */
[----:B------:R1:W4:Y:S02]  /*63d0*/  LDG.E.U16 R101, [R100.64] ;  /* 0x0000000664657981 */ /* 0x000324000c1e1500 */
[----:B------:R-:W-:-:S02]  /*63e0*/  IMAD.WIDE R122, R3, 0x2, R122 ;  /* 0x00000002037a7825 */ /* 0x000fc400078e027a */
[----:B----4-:R4:W4:Y:S02]  /*63f0*/  LDG.E.U16 R103, [R110.64] ;  /* 0x000000066e677981 */ /* 0x010924000c1e1500 */
[C---:B------:R-:W-:Y:S02]  /*6400*/  IMAD.WIDE R112, R3.reuse, 0x2, R112 ;  /* 0x0000000203707825 */ /* 0x040fe400078e0270 */
[----:B------:R0:W4:Y:S02]  /*6410*/  LDG.E.U16 R140, [R132.64] ;  /* 0x00000006848c7981 */ /* 0x000124000c1e1500 */
[C---:B------:R-:W-:Y:S02]  /*6420*/  IMAD.WIDE R108, R3.reuse, 0x2, R108 ;  /* 0x00000002036c7825 */ /* 0x040fe400078e026c */
[----:B------:R1:W4:Y:S02]  /*6430*/  LDG.E.U16 R124, [R122.64] ;  /* 0x000000067a7c7981 */ /* 0x000324000c1e1500 */
[----:B----4-:R-:W-:-:S02]  /*6440*/  IMAD.WIDE R110, R3, 0x2, R160 ;  /* 0x00000002036e7825 */ /* 0x010fc400078e02a0 */
[----:B------:R-:W4:Y:S02]  /*6450*/  LDL.64 R160, [R1+0x160] ;  /* 0x0001600001a07983 */ /* 0x000f240000100a00 */
[C---:B0-----:R-:W-:Y:S02]  /*6460*/  IMAD.WIDE R132, R3.reuse, 0x2, R174 ;  /* 0x0000000203847825 */ /* 0x041fe400078e02ae */
[----:B------:R-:W4:Y:S02]  /*6470*/  LDL.64 R174, [R1+0x148] ;  /* 0x0001480001ae7983 */ /* 0x000f240000100a00 */
[C---:B-1----:R-:W-:Y:S02]  /*6480*/  IMAD.WIDE R122, R3.reuse, 0x2, R180 ;  /* 0x00000002037a7825 */ /* 0x042fe400078e02b4 */
[----:B------:R0:W4:Y:S04]  /*6490*/  LDG.E.U16 R113, [R112.64] ;  /* 0x0000000670717981 */ /* 0x000128000c1e1500 */
[----:B------:R1:W4:Y:S01]  /*64a0*/  LDG.E.U16 R108, [R108.64] ;  /* 0x000000066c6c7981 */ /* 0x000322000c1e1500 */
[----:B------:R-:W-:-:S03]  /*64b0*/  IMAD.WIDE R104, R3, 0x2, R104 ;  /* 0x0000000203687825 */ /* 0x000fc600078e0268 */
[----:B------:R-:W4:Y:S04]  /*64c0*/  LDL.64 R180, [R1+0x120] ;  /* 0x0001200001b47983 */ /* 0x000f280000100a00 */
[----:B0-----:R0:W4:Y:S04]  /*64d0*/  LDG.E.U16 R112, [R110.64] ;  /* 0x000000066e707981 */ /* 0x001128000c1e1500 */
[----:B-1----:R1:W4:Y:S01]  /*64e0*/  LDG.E.U16 R109, [R122.64] ;  /* 0x000000067a6d7981 */ /* 0x002322000c1e1500 */
[----:B------:R-:W-:-:S03]  /*64f0*/  IMAD.WIDE R142, R3, 0x2, R142 ;  /* 0x00000002038e7825 */ /* 0x000fc600078e028e */
[----:B------:R1:W4:Y:S01]  /*6500*/  LDG.E.U16 R141, [R104.64] ;  /* 0x00000006688d7981 */ /* 0x000322000c1e1500 */
[----:B0-----:R-:W-:-:S03]  /*6510*/  IMAD.WIDE R110, R3, 0x2, R178 ;  /* 0x00000002036e7825 */ /* 0x001fc600078e02b2 */
[----:B------:R-:W4:Y:S01]  /*6520*/  LDL.64 R178, [R1+0x140] ;  /* 0x0001400001b27983 */ /* 0x000f220000100a00 */
[----:B-1----:R-:W-:-:S03]  /*6530*/  IMAD.WIDE R122, R3, 0x2, R176 ;  /* 0x00000002037a7825 */ /* 0x002fc600078e02b0 */
[----:B------:R-:W4:Y:S01]  /*6540*/  LDL.64 R176, [R1+0x138] ;  /* 0x0001380001b07983 */ /* 0x000f220000100a00 */
[----:B------:R-:W-:-:S03]  /*6550*/  IMAD.WIDE R104, R3, 0x2, R114 ;  /* 0x0000000203687825 */ /* 0x000fc600078e0272 */
[----:B------:R0:W4:Y:S04]  /*6560*/  LDG.E.U16 R100, [R142.64] ;  /* 0x000000068e647981 */ /* 0x000128000c1e1500 */
[----:B------:R1:W4:Y:S01]  /*6570*/  LDG.E.U16 R115, [R104.64] ;  /* 0x0000000668737981 */ /* 0x000322000c1e1500 */
[----:B------:R-:W-:-:S03]  /*6580*/  IMAD.WIDE R134, R3, 0x2, R134 ;  /* 0x0000000203867825 */ /* 0x000fc600078e0286 */
[----:B------:R1:W4:Y:S01]  /*6590*/  LDG.E.U16 R114, [R132.64] ;  /* 0x0000000684727981 */ /* 0x000322000c1e1500 */
[----:B0-----:R-:W-:-:S03]  /*65a0*/  IMAD.WIDE R142, R3, 0x2, R162 ;  /* 0x00000002038e7825 */ /* 0x001fc600078e02a2 */
[----:B------:R-:W4:Y:S01]  /*65b0*/  LDL.64 R162, [R1+0x130] ;  /* 0x0001300001a27983 */ /* 0x000f220000100a00 */
[----:B-1----:R-:W-:-:S03]  /*65c0*/  IMAD.WIDE R104, R3, 0x2, R146 ;  /* 0x0000000203687825 */ /* 0x002fc600078e0292 */
[----:B------:R-:W4:Y:S01]  /*65d0*/  LDL.64 R146, [R1+0x158] ;  /* 0x0001580001927983 */ /* 0x000f220000100a00 */
[----:B------:R-:W-:-:S03]  /*65e0*/  IMAD.WIDE R132, R3, 0x2, R168 ;  /* 0x0000000203847825 */ /* 0x000fc600078e02a8 */
[----:B------:R-:W4:Y:S04]  /*65f0*/  LDL.64 R168, [R1+0x118] ;  /* 0x0001180001a87983 */ /* 0x000f280000100a00 */
[----:B------:R0:W4:Y:S01]  /*6600*/  LDG.E.U16 R127, [R132.64] ;  /* 0x00000006847f7981 */ /* 0x000122000c1e1500 */
[----:B------:R-:W-:-:S03]  /*6610*/  IMAD.WIDE R106, R3, 0x2, R106 ;  /* 0x00000002036a7825 */ /* 0x000fc600078e026a */
[----:B------:R1:W4:Y:S04]  /*6620*/  LDG.E.U16 R105, [R104.64] ;  /* 0x0000000668697981 */ /* 0x000328000c1e1500 */
[----:B------:R1:W4:Y:S01]  /*6630*/  LDG.E.U16 R106, [R106.64] ;  /* 0x000000066a6a7981 */ /* 0x000322000c1e1500 */
[----:B0-----:R-:W-:-:S03]  /*6640*/  IMAD.WIDE R132, R3, 0x2, R170 ;  /* 0x0000000203847825 */ /* 0x001fc600078e02aa */
[----:B------:R-:W4:Y:S04]  /*6650*/  LDL.64 R170, [R1+0x100] ;  /* 0x0001000001aa7983 */ /* 0x000f280000100a00 */
[----:B------:R0:W4:Y:S04]  /*6660*/  LDG.E.U16 R132, [R132.64] ;  /* 0x0000000684847981 */ /* 0x000128000c1e1500 */
[----:B-1----:R1:W4:Y:S04]  /*6670*/  LDG.E.U16 R107, [R142.64] ;  /* 0x000000068e6b7981 */ /* 0x002328000c1e1500 */
[----:B------:R0:W4:Y:S01]  /*6680*/  LDG.E.U16 R123, [R122.64] ;  /* 0x000000067a7b7981 */ /* 0x000122000c1e1500 */
[----:B--2---:R-:W-:-:S06]  /*6690*/  IMAD.WIDE R120, R3, 0x2, R120 ;  /* 0x0000000203787825 */ /* 0x004fcc00078e0278 */
[----:B------:R2:W5:Y:S04]  /*66a0*/  LDG.E.U16 R121, [R120.64] ;  /* 0x0000000678797981 */ /* 0x000568000c1e1500 */
[----:B--2---:R2:W5:Y:S01]  /*66b0*/  LDG.E.U16 R120, [R134.64] ;  /* 0x0000000686787981 */ /* 0x004562000c1e1500 */
[----:B---3--:R-:W-:-:S05]  /*66c0*/  IMAD.WIDE R144, R3, 0x2, R144 ;  /* 0x0000000203907825 */ /* 0x008fca00078e0290 */
[----:B------:R3:W5:Y:S04]  /*66d0*/  LDG.E.U16 R104, [R144.64] ;  /* 0x0000000690687981 */ /* 0x000768000c1e1500 */
[----:B--2---:R2:W5:Y:S02]  /*66e0*/  LDG.E.U16 R135, [R110.64] ;  /* 0x000000066e877981 */ /* 0x004564000c1e1500 */
[C---:B--2---:R-:W-:Y:S02]  /*66f0*/  IMAD.WIDE R110, R3.reuse, 0x2, R172 ;  /* 0x00000002036e7825 */ /* 0x044fe400078e02ac */
[----:B------:R-:W2:Y:S02]  /*6700*/  LDL.64 R172, [R1+0x108] ;  /* 0x0001080001ac7983 */ /* 0x000ea40000100a00 */
[----:B---3--:R-:W-:-:S02]  /*6710*/  IMAD.WIDE R144, R3, 0x2, R182 ;  /* 0x0000000203907825 */ /* 0x008fc400078e02b6 */
[----:B------:R-:W3:Y:S02]  /*6720*/  LDL.64 R182, [R1+0xe0] ;  /* 0x0000e00001b67983 */ /* 0x000ee40000100a00 */
[C---:B----4-:R-:W-:Y:S02]  /*6730*/  IMAD.WIDE R160, R3.reuse, 0x2, R160 ;  /* 0x0000000203a07825 */ /* 0x050fe400078e02a0 */
[----:B------:R4:W3:Y:S02]  /*6740*/  LDG.E.U16 R111, [R110.64] ;  /* 0x000000066e6f7981 */ /* 0x0008e4000c1e1500 */
[C---:B-1----:R-:W-:Y:S02]  /*6750*/  IMAD.WIDE R142, R3.reuse, 0x2, R174 ;  /* 0x00000002038e7825 */ /* 0x042fe400078e02ae */
[----:B0-----:R0:W3:Y:S04]  /*6760*/  LDG.E.U16 R133, [R160.64] ;  /* 0x00000006a0857981 */ /* 0x0010e8000c1e1500 */
[----:B------:R-:W5:Y:S04]  /*6770*/  LDL.64 R174, [R1+0xe8] ;  /* 0x0000e80001ae7983 */ /* 0x000f680000100a00 */
[----:B----4-:R1:W4:Y:S04]  /*6780*/  LDG.E.U16 R110, [R142.64] ;  /* 0x000000068e6e7981 */ /* 0x010328000c1e1500 */
[----:B------:R1:W4:Y:S01]  /*6790*/  LDG.E.U16 R122, [R144.64] ;  /* 0x00000006907a7981 */ /* 0x000322000c1e1500 */
[----:B0-----:R-:W-:-:S03]  /*67a0*/  IMAD.WIDE R160, R3, 0x2, R178 ;  /* 0x0000000203a07825 */ /* 0x001fc600078e02b2 */
[----:B------:R-:W4:Y:S01]  /*67b0*/  LDL.64 R178, [R1+0xd8] ;  /* 0x0000d80001b27983 */ /* 0x000f220000100a00 */
[----:B-1----:R-:W-:-:S03]  /*67c0*/  IMAD.WIDE R142, R3, 0x2, R176 ;  /* 0x00000002038e7825 */ /* 0x002fc600078e02b0 */
[----:B------:R0:W4:Y:S04]  /*67d0*/  LDG.E.U16 R160, [R160.64] ;  /* 0x00000006a0a07981 */ /* 0x000128000c1e1500 */
[----:B------:R-:W4:Y:S04]  /*67e0*/  LDL.64 R176, [R1+0xb8] ;  /* 0x0000b80001b07983 */ /* 0x000f280000100a00 */
[----:B0-----:R0:W4:Y:S02]  /*67f0*/  LDG.E.U16 R161, [R142.64] ;  /* 0x000000068ea17981 */ /* 0x001124000c1e1500 */
[----:B0-----:R-:W-:-:S02]  /*6800*/  IMAD.WIDE R142, R3, 0x2, R208 ;  /* 0x00000002038e7825 */ /* 0x001fc400078e02d0 */
[----:B------:R-:W4:Y:S02]  /*6810*/  LDL.64 R208, [R1+0xb0] ;  /* 0x0000b00001d07983 */ /* 0x000f240000100a00 */
[----:B------:R-:W-:-:S04]  /*6820*/  IMAD.WIDE R146, R3, 0x2, R146 ;  /* 0x0000000203927825 */ /* 0x000fc800078e0292 */
[C---:B------:R-:W-:Y:S01]  /*6830*/  IMAD.WIDE R144, R3.reuse, 0x2, R162 ;  /* 0x0000000203907825 */ /* 0x040fe200078e02a2 */
[----:B------:R0:W4:Y:S04]  /*6840*/  LDG.E.U16 R134, [R146.64] ;  /* 0x0000000692867981 */ /* 0x000128000c1e1500 */
[----:B------:R1:W4:Y:S04]  /*6850*/  LDG.E.U16 R162, [R144.64] ;  /* 0x0000000690a27981 */ /* 0x000328000c1e1500 */
[----:B------:R1:W4:Y:S01]  /*6860*/  LDG.E.U16 R163, [R142.64] ;  /* 0x000000068ea37981 */ /* 0x000322000c1e1500 */
[----:B0-----:R-:W-:-:S04]  /*6870*/  IMAD.WIDE R146, R3, 0x2, R168 ;  /* 0x0000000203927825 */ /* 0x001fc800078e02a8 */
[C---:B-1----:R-:W-:Y:S01]  /*6880*/  IMAD.WIDE R144, R3.reuse, 0x2, R180 ;  /* 0x0000000203907825 */ /* 0x042fe200078e02b4 */
[----:B------:R0:W4:Y:S03]  /*6890*/  LDG.E.U16 R169, [R146.64] ;  /* 0x0000000692a97981 */ /* 0x000126000c1e1500 */
[C---:B------:R-:W-:Y:S01]  /*68a0*/  IMAD.WIDE R142, R3.reuse, 0x2, R210 ;  /* 0x00000002038e7825 */ /* 0x040fe200078e02d2 */
[----:B------:R-:W4:Y:S04]  /*68b0*/  LDL.64 R180, [R1+0x70] ;  /* 0x0000700001b47983 */ /* 0x000f280000100a00 */
[----:B------:R2:W4:Y:S01]  /*68c0*/  LDG.E.U16 R168, [R144.64] ;  /* 0x0000000690a87981 */ /* 0x000522000c1e1500 */
[----:B0-----:R-:W-:-:S03]  /*68d0*/  IMAD.WIDE R146, R3, 0x2, R170 ;  /* 0x0000000203927825 */ /* 0x001fc600078e02aa */
[----:B------:R0:W4:Y:S04]  /*68e0*/  LDG.E.U16 R170, [R142.64] ;  /* 0x000000068eaa7981 */ /* 0x000128000c1e1500 */
[----:B------:R-:W4:Y:S01]  /*68f0*/  LDL.64 R210, [R1+0x58] ;  /* 0x0000580001d27983 */ /* 0x000f220000100a00 */
[----:B0-----:R-:W-:-:S03]  /*6900*/  IMAD.WIDE R142, R3, 0x2, R206 ;  /* 0x00000002038e7825 */ /* 0x001fc600078e02ce */
[----:B------:R-:W4:Y:S01]  /*6910*/  LDL.64 R206, [R1+0x60] ;  /* 0x0000600001ce7983 */ /* 0x000f220000100a00 */
[----:B--2---:R-:W-:-:S03]  /*6920*/  IMAD.WIDE R144, R3, 0x2, R172 ;  /* 0x0000000203907825 */ /* 0x004fc600078e02ac */
[----:B------:R3:W2:Y:S04]  /*6930*/  LDG.E.U16 R173, [R142.64] ;  /* 0x000000068ead7981 */ /* 0x0006a8000c1e1500 */
[----:B------:R0:W2:Y:S04]  /*6940*/  LDG.E.U16 R171, [R144.64] ;  /* 0x0000000690ab7981 */ /* 0x0000a8000c1e1500 */
[----:B------:R5:W2:Y:S01]  /*6950*/  LDG.E.U16 R172, [R146.64] ;  /* 0x0000000692ac7981 */ /* 0x000aa2000c1e1500 */
[----:B---3--:R-:W-:-:S03]  /*6960*/  IMAD.WIDE R142, R3, 0x2, R182 ;  /* 0x00000002038e7825 */ /* 0x008fc600078e02b6 */
[----:B------:R-:W3:Y:S01]  /*6970*/  LDL.64 R182, [R1+0x68] ;  /* 0x0000680001b67983 */ /* 0x000ee20000100a00 */
[----:B0-----:R-:W-:-:S03]  /*6980*/  IMAD.WIDE R144, R3, 0x2, R204 ;  /* 0x0000000203907825 */ /* 0x001fc600078e02cc */
[----:B------:R-:W2:Y:S01]  /*6990*/  LDL.64 R204, [R1+0xa8] ;  /* 0x0000a80001cc7983 */ /* 0x000ea20000100a00 */
[----:B-----5:R-:W-:-:S03]  /*69a0*/  IMAD.WIDE R146, R3, 0x2, R174 ;  /* 0x0000000203927825 */ /* 0x020fc600078e02ae */
[----:B------:R4:W5:Y:S04]  /*69b0*/  LDG.E.U16 R174, [R144.64] ;  /* 0x0000000690ae7981 */ /* 0x000968000c1e1500 */
[----:B------:R0:W5:Y:S01]  /*69c0*/  LDG.E.U16 R175, [R146.64] ;  /* 0x0000000692af7981 */ /* 0x000162000c1e1500 */
[----:B----4-:R-:W-:-:S04]  /*69d0*/  IMAD.WIDE R144, R3, 0x2, R178 ;  /* 0x0000000203907825 */ /* 0x010fc800078e02b2 */
[C---:B0-----:R-:W-:Y:S02]  /*69e0*/  IMAD.WIDE R146, R3.reuse, 0x2, R176 ;  /* 0x0000000203927825 */ /* 0x041fe400078e02b0 */
[----:B------:R0:W4:Y:S04]  /*69f0*/  LDG.E.U16 R176, [R142.64] ;  /* 0x000000068eb07981 */ /* 0x000128000c1e1500 */
[----:B------:R1:W4:Y:S04]  /*6a00*/  LDG.E.U16 R177, [R144.64] ;  /* 0x0000000690b17981 */ /* 0x000328000c1e1500 */
[----:B------:R1:W4:Y:S01]  /*6a10*/  LDG.E.U16 R178, [R146.64] ;  /* 0x0000000692b27981 */ /* 0x000322000c1e1500 */
[----:B0-----:R-:W-:-:S03]  /*6a20*/  IMAD.WIDE R142, R3, 0x2, R208 ;  /* 0x00000002038e7825 */ /* 0x001fc600078e02d0 */
[----:B------:R-:W4:Y:S01]  /*6a30*/  LDL.64 R208, [R1+0x50] ;  /* 0x0000500001d07983 */ /* 0x000f220000100a00 */
[----:B-1----:R-:W-:-:S03]  /*6a40*/  IMAD.WIDE R144, R3, 0x2, R212 ;  /* 0x0000000203907825 */ /* 0x002fc600078e02d4 */
[----:B------:R-:W5:Y:S04]  /*6a50*/  LDL.64 R212, [R1+0x48] ;  /* 0x0000480001d47983 */ /* 0x000f680000100a00 */
[----:B------:R0:W5:Y:S02]  /*6a60*/  LDG.E.U16 R179, [R142.64] ;  /* 0x000000068eb37981 */ /* 0x000164000c1e1500 */
[C---:B0-----:R-:W-:Y:S02]  /*6a70*/  IMAD.WIDE R142, R3.reuse, 0x2, R214 ;  /* 0x00000002038e7825 */ /* 0x041fe400078e02d6 */
[----:B------:R-:W5:Y:S02]  /*6a80*/  LDL.64 R214, [R1+0x40] ;  /* 0x0000400001d67983 */ /* 0x000f640000100a00 */
[----:B------:R-:W-:-:S02]  /*6a90*/  IMAD.WIDE R146, R3, 0x2, R180 ;  /* 0x0000000203927825 */ /* 0x000fc400078e02b4 */
[----:B------:R2:W5:Y:S04]  /*6aa0*/  LDG.E.U16 R180, [R144.64] ;  /* 0x0000000690b47981 */ /* 0x000568000c1e1500 */
[----:B------:R3:W5:Y:S02]  /*6ab0*/  LDG.E.U16 R181, [R146.64] ;  /* 0x0000000692b57981 */ /* 0x000764000c1e1500 */
[C---:B---3--:R-:W-:Y:S02]  /*6ac0*/  IMAD.WIDE R146, R3.reuse, 0x2, R182 ;  /* 0x0000000203927825 */ /* 0x048fe400078e02b6 */
[----:B------:R0:W3:Y:S02]  /*6ad0*/  LDG.E.U16 R182, [R142.64] ;  /* 0x000000068eb67981 */ /* 0x0000e4000c1e1500 */
[----:B--2---:R-:W-:-:S02]  /*6ae0*/  IMAD.WIDE R144, R3, 0x2, R204 ;  /* 0x0000000203907825 */ /* 0x004fc400078e02cc */
[----:B------:R1:W2:Y:S04]  /*6af0*/  LDG.E.U16 R204, [R146.64] ;  /* 0x0000000692cc7981 */ /* 0x0002a8000c1e1500 */
[----:B------:R1:W2:Y:S01]  /*6b00*/  LDG.E.U16 R183, [R144.64] ;  /* 0x0000000690b77981 */ /* 0x0002a2000c1e1500 */
[----:B0-----:R-:W-:-:S04]  /*6b10*/  IMAD.WIDE R142, R3, 0x2, R236 ;  /* 0x00000002038e7825 */ /* 0x001fc800078e02ec */
[C---:B-1----:R-:W-:Y:S01]  /*6b20*/  IMAD.WIDE R146, R3.reuse, 0x2, R206 ;  /* 0x0000000203927825 */ /* 0x042fe200078e02ce */
[----:B------:R0:W3:Y:S03]  /*6b30*/  LDG.E.U16 R205, [R142.64] ;  /* 0x000000068ecd7981 */ /* 0x0000e6000c1e1500 */
[C---:B------:R-:W-:Y:S01]  /*6b40*/  IMAD.WIDE R144, R3.reuse, 0x2, R234 ;  /* 0x0000000203907825 */ /* 0x040fe200078e02ea */
[----:B------:R4:W3:Y:S04]  /*6b50*/  LDG.E.U16 R207, [R146.64] ;  /* 0x0000000692cf7981 */ /* 0x0008e8000c1e1500 */
[----:B------:R1:W3:Y:S01]  /*6b60*/  LDG.E.U16 R206, [R144.64] ;  /* 0x0000000690ce7981 */ /* 0x0002e2000c1e1500 */
[----:B0-----:R-:W-:-:S04]  /*6b70*/  IMAD.WIDE R142, R3, 0x2, R232 ;  /* 0x00000002038e7825 */ /* 0x001fc800078e02e8 */
[----:B-1----:R-:W-:-:S04]  /*6b80*/  IMAD.WIDE R144, R3, 0x2, R210 ;  /* 0x0000000203907825 */ /* 0x002fc800078e02d2 */
[C---:B----4-:R-:W-:Y:S02]  /*6b90*/  IMAD.WIDE R146, R3.reuse, 0x2, R208 ;  /* 0x0000000203927825 */ /* 0x050fe400078e02d0 */
[----:B------:R0:W4:Y:S04]  /*6ba0*/  LDG.E.U16 R208, [R144.64] ;  /* 0x0000000690d07981 */ /* 0x000128000c1e1500 */
[----:B------:R1:W4:Y:S04]  /*6bb0*/  LDG.E.U16 R209, [R142.64] ;  /* 0x000000068ed17981 */ /* 0x000328000c1e1500 */
[----:B------:R5:W4:Y:S01]  /*6bc0*/  LDG.E.U16 R210, [R146.64] ;  /* 0x0000000692d27981 */ /* 0x000b22000c1e1500 */
[----:B0-----:R-:W-:-:S04]  /*6bd0*/  IMAD.WIDE R144, R3, 0x2, R226 ;  /* 0x0000000203907825 */ /* 0x001fc800078e02e2 */
[----:B-1----:R-:W-:-:S04]  /*6be0*/  IMAD.WIDE R142, R3, 0x2, R228 ;  /* 0x00000002038e7825 */ /* 0x002fc800078e02e4 */
[C---:B-----5:R-:W-:Y:S01]  /*6bf0*/  IMAD.WIDE R146, R3.reuse, 0x2, R212 ;  /* 0x0000000203927825 */ /* 0x060fe200078e02d4 */
[----:B------:R0:W5:Y:S04]  /*6c00*/  LDG.E.U16 R211, [R142.64] ;  /* 0x000000068ed37981 */ /* 0x000168000c1e1500 */
[----:B------:R1:W4:Y:S04]  /*6c10*/  LDG.E.U16 R212, [R144.64] ;  /* 0x0000000690d47981 */ /* 0x000328000c1e1500 */
[----:B------:R1:W4:Y:S01]  /*6c20*/  LDG.E.U16 R213, [R146.64] ;  /* 0x0000000692d57981 */ /* 0x000322000c1e1500 */
[----:B0-----:R-:W-:-:S04]  /*6c30*/  IMAD.WIDE R142, R3, 0x2, R222 ;  /* 0x00000002038e7825 */ /* 0x001fc800078e02de */
[C---:B-1----:R-:W-:Y:S02]  /*6c40*/  IMAD.WIDE R144, R3.reuse, 0x2, R220 ;  /* 0x0000000203907825 */ /* 0x042fe400078e02dc */
[----:B------:R-:W5:Y:S02]  /*6c50*/  LDG.E.U16 R142, [R142.64] ;  /* 0x000000068e8e7981 */ /* 0x000f64000c1e1500 */
[----:B------:R-:W-:Y:S02]  /*6c60*/  IMAD.WIDE R146, R3, 0x2, R214 ;  /* 0x0000000203927825 */ /* 0x000fe400078e02d6 */
[----:B------:R-:W5:Y:S04]  /*6c70*/  LDG.E.U16 R144, [R144.64] ;  /* 0x0000000690907981 */ /* 0x000f68000c1e1500 */
[----:B------:R-:W5:Y:S04]  /*6c80*/  LDG.E.U16 R146, [R146.64] ;  /* 0x0000000692927981 */ /* 0x000f68000c1e1500 */
[----:B------:R-:W-:Y:S01]  /*6c90*/  BAR.SYNC.DEFER_BLOCKING 0x0 ;  /* 0x0000000000007b1d */ /* 0x000fe20000010000 */
[----:B------:R-:W-:-:S02]  /*6ca0*/  LOP3.LUT R214, R201, 0x10, RZ, 0x3c, !PT ;  /* 0x00000010c9d67812 */ /* 0x000fc400078e3cff */
[----:B------:R-:W-:-:S03]  /*6cb0*/  LOP3.LUT R215, R201, 0x20, RZ, 0x3c, !PT ;  /* 0x00000020c9d77812 */ /* 0x000fc600078e3cff */
        /* <DEDUP_REMOVED lines=18> */
[----:B0-----:R-:W-:-:S03]  /*6de0*/  LOP3.LUT R214, R201, 0x30, RZ, 0x3c, !PT ;  /* 0x00000030c9d67812 */ /* 0x001fc600078e3cff */
[----:B------:R-:W-:Y:S04]  /*6df0*/  STS.U16 [R215+0x12400], R114 ;  /* 0x01240072d7007388 */ /* 0x000fe80000000400 */
[----:B------:R-:W-:Y:S04]  /*6e00*/  STS.U16 [R215+0x13400], R132 ;  /* 0x01340084d7007388 */ /* 0x000fe80000000400 */
[----:B------:R-:W-:Y:S04]  /*6e10*/  STS.U16 [R215+0x14400], R163 ;  /* 0x014400a3d7007388 */ /* 0x000fe80000000400 */
[----:B------:R-:W-:Y:S01]  /*6e20*/  STS.U16 [R215+0x15400], R175 ;  /* 0x015400afd7007388 */ /* 0x000fe20000000400 */
[----:B------:R-:W-:-:S02]  /*6e30*/  LOP3.LUT R100, R201, 0x60, RZ, 0x3c, !PT ;  /* 0x00000060c9647812 */ /* 0x000fc400078e3cff */
[C---:B------:R-:W-:Y:S02]  /*6e40*/  LOP3.LUT R95, R201.reuse, 0x70, RZ, 0x3c, !PT ;  /* 0x00000070c95f7812 */ /* 0x040fe400078e3cff */
[C---:B------:R-:W-:Y:S02]  /*6e50*/  LOP3.LUT R227, R0.reuse, 0x20, RZ, 0x3c, !PT ;  /* 0x0000002000e37812 */ /* 0x040fe400078e3cff */
[----:B------:R-:W-:Y:S01]  /*6e60*/  LOP3.LUT R226, R0, 0x40, RZ, 0x3c, !PT ;  /* 0x0000004000e27812 */ /* 0x000fe200078e3cff */
[----:B--2---:R-:W-:Y:S04]  /*6e70*/  STS.U16 [R215+0x16400], R183 ;  /* 0x016400b7d7007388 */ /* 0x004fe80000000400 */
[----:B------:R0:W-:Y:S04]  /*6e80*/  STS.U16 [R215+0x17400], R204 ;  /* 0x017400ccd7007388 */ /* 0x0001e80000000400 */
[----:B------:R-:W-:Y:S04]  /*6e90*/  STS.U16 [R214+0x10600], R102 ;  /* 0x01060066d6007388 */ /* 0x000fe80000000400 */
[----:B------:R-:W-:Y:S01]  /*6ea0*/  STS.U16 [R214+0x11600], R121 ;  /* 0x01160079d6007388 */ /* 0x000fe20000000400 */
[----:B0-----:R-:W-:-:S03]  /*6eb0*/  LOP3.LUT R215, R201, 0x40, RZ, 0x3c, !PT ;  /* 0x00000040c9d77812 */ /* 0x001fc600078e3cff */
[----:B------:R-:W-:Y:S04]  /*6ec0*/  STS.U16 [R214+0x12600], R109 ;  /* 0x0126006dd6007388 */ /* 0x000fe80000000400 */
[----:B------:R-:W-:Y:S04]  /*6ed0*/  STS.U16 [R214+0x13600], R133 ;  /* 0x01360085d6007388 */ /* 0x000fe80000000400 */
[----:B------:R-:W-:Y:S04]  /*6ee0*/  STS.U16 [R214+0x14600], R168 ;  /* 0x014600a8d6007388 */ /* 0x000fe80000000400 */
[----:B------:R-:W-:Y:S04]  /*6ef0*/  STS.U16 [R214+0x15600], R176 ;  /* 0x015600b0d6007388 */ /* 0x000fe80000000400 */
[----:B---3--:R-:W-:Y:S04]  /*6f00*/  STS.U16 [R214+0x16600], R205 ;  /* 0x016600cdd6007388 */ /* 0x008fe80000000400 */
        /* <DEDUP_REMOVED lines=8> */
[----:B------:R-:W-:Y:S04]  /*6f90*/  STS.U16 [R215+0x16800], R206 ;  /* 0x016800ced7007388 */ /* 0x000fe80000000400 */
[----:B----4-:R-:W-:Y:S04]  /*6fa0*/  STS.U16 [R215+0x17800], R208 ;  /* 0x017800d0d7007388 */ /* 0x010fe80000000400 */
        /* <DEDUP_REMOVED lines=24> */
[----:B------:R-:W-:Y:S01]  /*7130*/  BAR.SYNC.DEFER_BLOCKING 0x0 ;  /* 0x0000000000007b1d */ /* 0x000fe20000010000 */
[----:B0-----:R-:W-:-:S05]  /*7140*/  LOP3.LUT R95, R0, 0x60, RZ, 0x3c, !PT ;  /* 0x00000060005f7812 */ /* 0x001fca00078e3cff */
[----:B------:R-:W-:Y:S04]  /*7150*/  LDSM.16.MT88.4 R100, [R0] ;  /* 0x000000000064783b */ /* 0x000fe80000004200 */
[----:B------:R-:W0:Y:S04]  /*7160*/  LDSM.16.M88.4 R140, [R219+0x10000] ;  /* 0x01000000db8c783b */ /* 0x000e280000000200 */
[----:B------:R-:W1:Y:S04]  /*7170*/  LDSM.16.MT88.4 R104, [R0+0x80] ;  /* 0x000080000068783b */ /* 0x000e680000004200 */
[----:B------:R-:W2:Y:S04]  /*7180*/  LDSM.16.MT88.4 R108, [R227] ;  /* 0x00000000e36c783b */ /* 0x000ea80000004200 */
[----:B------:R-:W3:Y:S04]  /*7190*/  LDSM.16.MT88.4 R112, [R227+0x80] ;  /* 0x00008000e370783b */ /* 0x000ee80000004200 */
[----:B------:R-:W4:Y:S04]  /*71a0*/  LDSM.16.MT88.4 R120, [R226] ;  /* 0x00000000e278783b */ /* 0x000f280000004200 */
[----:B------:R-:W5:Y:S04]  /*71b0*/  LDSM.16.MT88.4 R124, [R226+0x80] ;  /* 0x00008000e27c783b */ /* 0x000f680000004200 */
[----:B------:R-:W1:Y:S04]  /*71c0*/  LDSM.16.MT88.4 R168, [R95] ;  /* 0x000000005fa8783b */ /* 0x000e680000004200 */
[----:B------:R-:W1:Y:S04]  /*71d0*/  LDSM.16.MT88.4 R160, [R95+0x80] ;  /* 0x000080005fa0783b */ /* 0x000e680000004200 */
[----:B------:R-:W2:Y:S04]  /*71e0*/  LDSM.16.MT88.4 R212, [R0+0x1000] ;  /* 0x0010000000d4783b */ /* 0x000ea80000004200 */
[----:B------:R-:W2:Y:S04]  /*71f0*/  LDSM.16.MT88.4 R208, [R0+0x1080] ;  /* 0x0010800000d0783b */ /* 0x000ea80000004200 */
[----:B------:R-:W3:Y:S04]  /*7200*/  LDSM.16.MT88.4 R204, [R227+0x1000] ;  /* 0x00100000e3cc783b */ /* 0x000ee80000004200 */
[----:B------:R-:W3:Y:S04]  /*7210*/  LDSM.16.MT88.4 R180, [R227+0x1080] ;  /* 0x00108000e3b4783b */ /* 0x000ee80000004200 */
[----:B------:R-:W4:Y:S04]  /*7220*/  LDSM.16.MT88.4 R176, [R226+0x1000] ;  /* 0x00100000e2b0783b */ /* 0x000f280000004200 */
[----:B------:R-:W4:Y:S04]  /*7230*/  LDSM.16.MT88.4 R172, [R226+0x1080] ;  /* 0x00108000e2ac783b */ /* 0x000f280000004200 */
[----:B------:R-:W5:Y:S04]  /*7240*/  LDSM.16.MT88.4 R132, [R95+0x1000] ;  /* 0x001000005f84783b */ /* 0x000f680000004200 */
[----:B------:R-:W5:Y:S01]  /*7250*/  LDSM.16.MT88.4 R144, [R95+0x1080] ;  /* 0x001080005f90783b */ /* 0x000f620000004200 */
[-C--:B0-----:R-:W-:Y:S08]  /*7260*/  HMMA.16816.F32 R100, R100, R140.reuse, RZ ;  /* 0x0000008c6464723c */ /* 0x081ff000000018ff */
[-C--:B-1----:R-:W-:Y:S08]  /*7270*/  HMMA.16816.F32 R104, R104, R140.reuse, RZ ;  /* 0x0000008c6868723c */ /* 0x082ff000000018ff */
[-C--:B--2---:R-:W-:Y:S08]  /*7280*/  HMMA.16816.F32 R108, R108, R140.reuse, RZ ;  /* 0x0000008c6c6c723c */ /* 0x084ff000000018ff */
[-C--:B---3--:R-:W-:Y:S08]  /*7290*/  HMMA.16816.F32 R112, R112, R140.reuse, RZ ;  /* 0x0000008c7070723c */ /* 0x088ff000000018ff */
[-C--:B----4-:R-:W-:Y:S08]  /*72a0*/  HMMA.16816.F32 R120, R120, R140.reuse, RZ ;  /* 0x0000008c7878723c */ /* 0x090ff000000018ff */
[-C--:B-----5:R-:W-:Y:S08]  /*72b0*/  HMMA.16816.F32 R124, R124, R140.reuse, RZ ;  /* 0x0000008c7c7c723c */ /* 0x0a0ff000000018ff */
[-C--:B------:R-:W-:Y:S08]  /*72c0*/  HMMA.16816.F32 R168, R168, R140.reuse, RZ ;  /* 0x0000008ca8a8723c */ /* 0x080ff000000018ff */
[----:B------:R-:W-:Y:S01]  /*72d0*/  HMMA.16816.F32 R160, R160, R140, RZ ;  /* 0x0000008ca0a0723c */ /* 0x000fe200000018ff */
[----:B------:R-:W-:-:S07]  /*72e0*/  LOP3.LUT R220, R219, 0x40, RZ, 0x3c, !PT ;  /* 0x00000040dbdc7812 */ /* 0x000fce00078e3cff */
[-C--:B------:R-:W-:Y:S01]  /*72f0*/  HMMA.16816.F32 R100, R212, R142.reuse, R100 ;  /* 0x0000008ed464723c */ /* 0x080fe20000001864 */
[----:B------:R-:W-:Y:S07]  /*7300*/  LDSM.16.MT88.4 R212, [R0+0x2000] ;  /* 0x0020000000d4783b */ /* 0x000fee0000004200 */
        /* <DEDUP_REMOVED lines=12> */
[----:B------:R-:W-:Y:S01]  /*73d0*/  HMMA.16816.F32 R140, R144, R142, R160 ;  /* 0x0000008e908c723c */ /* 0x000fe200000018a0 */
[----:B------:R-:W0:Y:S04]  /*73e0*/  LDSM.16.M88.4 R144, [R220+0x10000] ;  /* 0x01000000dc90783b */ /* 0x000e280000000200 */
[----:B------:R-:W1:Y:S03]  /*73f0*/  LDSM.16.MT88.4 R160, [R95+0x2080] ;  /* 0x002080005fa0783b */ /* 0x000e660000004200 */
[-C--:B0-----:R-:W-:Y:S01]  /*7400*/  HMMA.16816.F32 R100, R212, R144.reuse, R100 ;  /* 0x00000090d464723c */ /* 0x081fe20000001864 */
[----:B------:R-:W0:Y:S07]  /*7410*/  LDSM.16.MT88.4 R212, [R0+0x3000] ;  /* 0x0030000000d4783b */ /* 0x000e2e0000004200 */
[-C--:B------:R-:W-:Y:S01]  /*7420*/  HMMA.16816.F32 R104, R208, R144.reuse, R104 ;  /* 0x00000090d068723c */ /* 0x080fe20000001868 */
[----:B------:R-:W2:Y:S07]  /*7430*/  LDSM.16.MT88.4 R208, [R0+0x3080] ;  /* 0x0030800000d0783b */ /* 0x000eae0000004200 */
[-C--:B------:R-:W-:Y:S01]  /*7440*/  HMMA.16816.F32 R108, R204, R144.reuse, R108 ;  /* 0x00000090cc6c723c */ /* 0x080fe2000000186c */
[----:B------:R-:W3:Y:S07]  /*7450*/  LDSM.16.MT88.4 R204, [R227+0x3000] ;  /* 0x00300000e3cc783b */ /* 0x000eee0000004200 */
[-C--:B------:R-:W-:Y:S01]  /*7460*/  HMMA.16816.F32 R112, R180, R144.reuse, R112 ;  /* 0x00000090b470723c */ /* 0x080fe20000001870 */
[----:B------:R-:W4:Y:S07]  /*7470*/  LDSM.16.MT88.4 R180, [R227+0x3080] ;  /* 0x00308000e3b4783b */ /* 0x000f2e0000004200 */
[-C--:B------:R-:W-:Y:S01]  /*7480*/  HMMA.16816.F32 R120, R176, R144.reuse, R120 ;  /* 0x00000090b078723c */ /* 0x080fe20000001878 */
[----:B------:R-:W5:Y:S07]  /*7490*/  LDSM.16.MT88.4 R176, [R226+0x3000] ;  /* 0x00300000e2b0783b */ /* 0x000f6e0000004200 */
[-C--:B------:R-:W-:Y:S01]  /*74a0*/  HMMA.16816.F32 R124, R172, R144.reuse, R124 ;  /* 0x00000090ac7c723c */ /* 0x080fe2000000187c */
[----:B------:R-:W4:Y:S07]  /*74b0*/  LDSM.16.MT88.4 R172, [R226+0x3080] ;  /* 0x00308000e2ac783b */ /* 0x000f2e0000004200 */
[-C--:B------:R-:W-:Y:S01]  /*74c0*/  HMMA.16816.F32 R132, R168, R144.reuse, R132 ;  /* 0x00000090a884723c */ /* 0x080fe20000001884 */
[----:B------:R-:W5:Y:S07]  /*74d0*/  LDSM.16.MT88.4 R168, [R95+0x3000] ;  /* 0x003000005fa8783b */ /* 0x000f6e0000004200 */
[----:B-1----:R-:W-:Y:S01]  /*74e0*/  HMMA.16816.F32 R140, R160, R144, R140 ;  /* 0x00000090a08c723c */ /* 0x002fe2000000188c */
[----:B------:R-:W1:Y:S07]  /*74f0*/  LDSM.16.MT88.4 R160, [R95+0x3080] ;  /* 0x003080005fa0783b */ /* 0x000e6e0000004200 */
[-C--:B0-----:R-:W-:Y:S01]  /*7500*/  HMMA.16816.F32 R100, R212, R146.reuse, R100 ;  /* 0x00000092d464723c */ /* 0x081fe20000001864 */
[----:B------:R-:W-:Y:S07]  /*7510*/  LDSM.16.MT88.4 R212, [R0+0x4000] ;  /* 0x0040000000d4783b */ /* 0x000fee0000004200 */
[-C--:B--2---:R-:W-:Y:S01]  /*7520*/  HMMA.16816.F32 R104, R208, R146.reuse, R104 ;  /* 0x00000092d068723c */ /* 0x084fe20000001868 */
[----:B------:R-:W-:Y:S07]  /*7530*/  LDSM.16.MT88.4 R208, [R0+0x4080] ;  /* 0x0040800000d0783b */ /* 0x000fee0000004200 */
[-C--:B---3--:R-:W-:Y:S01]  /*7540*/  HMMA.16816.F32 R108, R204, R146.reuse, R108 ;  /* 0x00000092cc6c723c */ /* 0x088fe2000000186c */
[----:B------:R-:W-:Y:S07]  /*7550*/  LDSM.16.MT88.4 R204, [R227+0x4000] ;  /* 0x00400000e3cc783b */ /* 0x000fee0000004200 */
[-C--:B----4-:R-:W-:Y:S01]  /*7560*/  HMMA.16816.F32 R112, R180, R146.reuse, R112 ;  /* 0x00000092b470723c */ /* 0x090fe20000001870 */
[----:B------:R-:W-:Y:S07]  /*7570*/  LDSM.16.MT88.4 R180, [R227+0x4080] ;  /* 0x00408000e3b4783b */ /* 0x000fee0000004200 */
[-C--:B-----5:R-:W-:Y:S01]  /*7580*/  HMMA.16816.F32 R120, R176, R146.reuse, R120 ;  /* 0x00000092b078723c */ /* 0x0a0fe20000001878 */
[----:B------:R-:W-:Y:S07]  /*7590*/  LDSM.16.MT88.4 R176, [R226+0x4000] ;  /* 0x00400000e2b0783b */ /* 0x000fee0000004200 */
[-C--:B------:R-:W-:Y:S01]  /*75a0*/  HMMA.16816.F32 R124, R172, R146.reuse, R124 ;  /* 0x00000092ac7c723c */ /* 0x080fe2000000187c */
[----:B------:R-:W-:Y:S07]  /*75b0*/  LDSM.16.MT88.4 R172, [R226+0x4080] ;  /* 0x00408000e2ac783b */ /* 0x000fee0000004200 */
[-C--:B------:R-:W-:Y:S01]  /*75c0*/  HMMA.16816.F32 R132, R168, R146.reuse, R132 ;  /* 0x00000092a884723c */ /* 0x080fe20000001884 */
[----:B------:R-:W-:Y:S07]  /*75d0*/  LDSM.16.MT88.4 R168, [R95+0x4000] ;  /* 0x004000005fa8783b */ /* 0x000fee0000004200 */
[----:B-1----:R-:W-:Y:S01]  /*75e0*/  HMMA.16816.F32 R144, R160, R146, R140 ;  /* 0x00000092a090723c */ /* 0x002fe2000000188c */
        /* <DEDUP_REMOVED lines=165> */
[----:B------:R-:W-:Y:S04]  /*8040*/  LDSM.16.MT88.4 R144, [R0+0xe000] ;  /* 0x00e000000090783b */ /* 0x000fe80000004200 */
[----:B------:R-:W0:Y:S04]  /*8050*/  LDSM.16.M88.4 R160, [R220+0x10180] ;  /* 0x01018000dca0783b */ /* 0x000e280000000200 */
[----:B------:R-:W1:Y:S04]  /*8060*/  LDSM.16.MT88.4 R220, [R0+0xf000] ;  /* 0x00f0000000dc783b */ /* 0x000e680000004200 */
[----:B------:R-:W2:Y:S01]  /*8070*/  S2R R234, SR_CTAID.X ;  /* 0x0000000000ea7919 */ /* 0x000ea20000002500 */
[-C--:B0-----:R-:W-:Y:S03]  /*8080*/  HMMA.16816.F32 R100, R144, R160.reuse, R100 ;  /* 0x000000a09064723c */ /* 0x081fe60000001864 */
[----:B------:R-:W0:Y:S05]  /*8090*/  LDSM.16.MT88.4 R144, [R0+0xf080] ;  /* 0x00f080000090783b */ /* 0x000e2a0000004200 */
[-C--:B------:R-:W-:Y:S01]  /*80a0*/  HMMA.16816.F32 R108, R172, R160.reuse, R108 ;  /* 0x000000a0ac6c723c */ /* 0x080fe2000000186c */
[----:B------:R-:W3:Y:S07]  /*80b0*/  LDSM.16.MT88.4 R172, [R227+0xf080] ;  /* 0x00f08000e3ac783b */ /* 0x000eee0000004200 */
[-C--:B------:R-:W-:Y:S01]  /*80c0*/  HMMA.16816.F32 R112, R176, R160.reuse, R112 ;  /* 0x000000a0b070723c */ /* 0x080fe20000001870 */
[----:B------:R-:W-:Y:S07]  /*80d0*/  LDSM.16.MT88.4 R176, [R226+0xf000] ;  /* 0x00f00000e2b0783b */ /* 0x000fee0000004200 */
[-C--:B------:R-:W-:Y:S01]  /*80e0*/  HMMA.16816.F32 R120, R180, R160.reuse, R120 ;  /* 0x000000a0b478723c */ /* 0x080fe20000001878 */
[----:B------:R4:W-:Y:S07]  /*80f0*/  LDSM.16.MT88.4 R180, [R226+0xf080] ;  /* 0x00f08000e2b4783b */ /* 0x0009ee0000004200 */
[-C--:B------:R-:W-:Y:S01]  /*8100*/  HMMA.16816.F32 R124, R204, R160.reuse, R124 ;  /* 0x000000a0cc7c723c */ /* 0x080fe2000000187c */
[----:B------:R-:W5:Y:S04]  /*8110*/  LDSM.16.MT88.4 R204, [R95+0xf080] ;  /* 0x00f080005fcc783b */ /* 0x000f680000004200 */
[----:B----4-:R-:W4:Y:S03]  /*8120*/  S2R R226, SR_TID.X ;  /* 0x0000000000e27919 */ /* 0x010f260000002100 */
[-C--:B------:R-:W-:Y:S01]  /*8130*/  HMMA.16816.F32 R104, R168, R160.reuse, R104 ;  /* 0x000000a0a868723c */ /* 0x080fe20000001868 */
[----:B------:R-:W2:Y:S07]  /*8140*/  LDSM.16.MT88.4 R168, [R227+0xf000] ;  /* 0x00f00000e3a8783b */ /* 0x000eae0000004200 */
[-C--:B------:R-:W-:Y:S08]  /*8150*/  HMMA.16816.F32 R140, R212, R160.reuse, R140 ;  /* 0x000000a0d48c723c */ /* 0x080ff0000000188c */
[----:B------:R-:W-:Y:S01]  /*8160*/  HMMA.16816.F32 R132, R208, R160, R132 ;  /* 0x000000a0d084723c */ /* 0x000fe20000001884 */
[----:B------:R0:W2:Y:S01]  /*8170*/  LDSM.16.MT88.4 R208, [R95+0xf000] ;  /* 0x00f000005fd0783b */ /* 0x0000a20000004200 */
[----:B----4-:R-:W-:-:S03]  /*8180*/  LOP3.LUT R228, R226, 0x3, RZ, 0xc0, !PT ;  /* 0x00000003e2e47812 */ /* 0x010fc600078ec0ff */
[----:B------:R-:W4:Y:S02]  /*8190*/  S2R R232, SR_CTAID.X ;  /* 0x0000000000e87919 */ /* 0x000f240000002500 */
[----:B0-----:R-:W-:Y:S02]  /*81a0*/  IMAD.SHL.U32 R95, R228, 0x2, RZ ;  /* 0x00000002e45f7824 */ /* 0x001fe400078e00ff */
[----:B------:R-:W0:Y:S01]  /*81b0*/  S2R R228, SR_CTAID.X ;  /* 0x0000000000e47919 */ /* 0x000e220000002500 */
[-C--:B-1----:R-:W-:Y:S03]  /*81c0*/  HMMA.16816.F32 R100, R220, R162.reuse, R100 ;  /* 0x000000a2dc64723c */ /* 0x082fe60000001864 */
[----:B------:R-:W1:Y:S04]  /*81d0*/  S2R R220, SR_CTAID.X ;  /* 0x0000000000dc7919 */ /* 0x000e680000002500 */
[----:B------:R-:W0:Y:S01]  /*81e0*/  S2R R214, SR_CTAID.X ;  /* 0x0000000000d67919 */ /* 0x000e220000002500 */
[-C--:B------:R-:W-:Y:S03]  /*81f0*/  HMMA.16816.F32 R104, R144, R162.reuse, R104 ;  /* 0x000000a29068723c */ /* 0x080fe60000001868 */
[----:B------:R-:W0:Y:S05]  /*8200*/  S2R R212, SR_CTAID.X ;  /* 0x0000000000d47919 */ /* 0x000e2a0000002500 */
[----:B---3--:R-:W-:Y:S01]  /*8210*/  HMMA.16816.F32 R112, R172, R162, R112 ;  /* 0x000000a2ac70723c */ /* 0x008fe20000001870 */
[----:B------:R-:W-:-:S07]  /*8220*/  LOP3.LUT R227, R226, 0xe0, RZ, 0xc0, !PT ;  /* 0x000000e0e2e37812 */ /* 0x000fce00078ec0ff */
[-C--:B-----5:R-:W-:Y:S01]  /*8230*/  HMMA.16816.F32 R140, R204, R162.reuse, R140 ;  /* 0x000000a2cc8c723c */ /* 0x0a0fe2000000188c */
[----:B------:R-:W3:Y:S07]  /*8240*/  S2R R222, SR_CTAID.X ;  /* 0x0000000000de7919 */ /* 0x000eee0000002500 */
[----:B------:R-:W-:Y:S01]  /*8250*/  HMMA.16816.F32 R124, R180, R162, R124 ;  /* 0x000000a2b47c723c */ /* 0x000fe2000000187c */
[----:B------:R-:W5:Y:S01]  /*8260*/  S2R R175, SR_CTAID.X ;  /* 0x0000000000af7919 */ /* 0x000f620000002500 */
[----:B------:R-:W-:-:S03]  /*8270*/  LOP3.LUT R236, R226, 0x1c, RZ, 0xc0, !PT ;  /* 0x0000001ce2ec7812 */ /* 0x000fc600078ec0ff */
[----:B------:R-:W3:Y:S03]  /*8280*/  S2R R173, SR_CTAID.X ;  /* 0x0000000000ad7919 */ /* 0x000ee60000002500 */
[----:B------:R-:W-:Y:S01]  /*8290*/  HMMA.16816.F32 R120, R176, R162, R120 ;  /* 0x000000a2b078723c */ /* 0x000fe20000001878 */
[----:B------:R-:W3:Y:S01]  /*82a0*/  S2R R177, SR_CTAID.X ;  /* 0x0000000000b17919 */ /* 0x000ee20000002500 */
[----:B------:R-:W-:Y:S01]  /*82b0*/  LEA.HI R95, R227, R95, RZ, 0x1e ;  /* 0x0000005fe35f7211 */ /* 0x000fe200078ff0ff */
[----:B--2---:R-:W-:Y:S02]  /*82c0*/  IMAD.SHL.U32 R234, R234, 0x80, RZ ;  /* 0x00000080eaea7824 */ /* 0x004fe400078e00ff */
[----:B------:R-:W2:Y:S01]  /*82d0*/  S2R R226, SR_CTAID.X ;  /* 0x0000000000e27919 */ /* 0x000ea20000002500 */
[----:B------:R-:W-:Y:S01]  /*82e0*/  LEA.HI R235, R236, 0x78, RZ, 0x1e ;  /* 0x00000078eceb7811 */ /* 0x000fe200078ff0ff */
[----:B----4-:R-:W-:Y:S01]  /*82f0*/  IMAD.SHL.U32 R232, R232, 0x80, RZ ;  /* 0x00000080e8e87824 */ /* 0x010fe200078e00ff */
[----:B------:R-:W-:Y:S01]  /*8300*/  LEA.HI R229, R236, 0x68, RZ, 0x1e ;  /* 0x00000068ece57811 */ /* 0x000fe200078ff0ff */
[----:B0-----:R-:W-:Y:S01]  /*8310*/  IMAD.SHL.U32 R228, R228, 0x80, RZ ;  /* 0x00000080e4e47824 */ /* 0x001fe200078e00ff */
[----:B------:R-:W-:-:S02]  /*8320*/  LEA.HI R233, R236, 0x70, RZ, 0x1e ;  /* 0x00000070ece97811 */ /* 0x000fc400078ff0ff */
[----:B------:R-:W-:Y:S01]  /*8330*/  IADD3 R160, P0, R95, UR4, RZ ;  /* 0x000000045fa07c10 */ /* 0x000fe2000ff1e0ff */
[----:B------:R-:W0:Y:S01]  /*8340*/  S2R R179, SR_CTAID.X ;  /* 0x0000000000b37919 */ /* 0x000e220000002500 */
[----:B------:R-:W-:Y:S01]  /*8350*/  IADD3 R234, R234, R235, RZ ;  /* 0x000000ebeaea7210 */ /* 0x000fe20007ffe0ff */
[----:B------:R-:W-:Y:S01]  /*8360*/  IMAD.IADD R228, R228, 0x1, R229 ;  /* 0x00000001e4e47824 */ /* 0x000fe200078e02e5 */
[----:B------:R-:W-:Y:S01]  /*8370*/  IADD3 R232, R232, R233, RZ ;  /* 0x000000e9e8e87210 */ /* 0x000fe20007ffe0ff */
[----:B------:R-:W-:Y:S01]  /*8380*/  HMMA.16816.F32 R108, R168, R162, R108 ;  /* 0x000000a2a86c723c */ /* 0x000fe2000000186c */
[----:B------:R-:W4:Y:S01]  /*8390*/  S2R R181, SR_CTAID.X ;  /* 0x0000000000b57919 */ /* 0x000f220000002500 */
[----:B------:R-:W-:Y:S01]  /*83a0*/  LEA.HI R221, R236, 0x50, RZ, 0x1e ;  /* 0x00000050ecdd7811 */ /* 0x000fe200078ff0ff */
[----:B-1----:R-:W-:Y:S01]  /*83b0*/  IMAD.SHL.U32 R220, R220, 0x80, RZ ;  /* 0x00000080dcdc7824 */ /* 0x002fe200078e00ff */
[----:B------:R-:W-:Y:S02]  /*83c0*/  ISETP.GT.U32.AND P4, PT, R160, R234, PT ;  /* 0x000000eaa000720c */ /* 0x000fe40003f84070 */
[----:B------:R-:W-:-:S02]  /*83d0*/  LEA.HI R215, R236, 0x48, RZ, 0x1e ;  /* 0x00000048ecd77811 */ /* 0x000fc400078ff0ff */
[----:B------:R-:W-:Y:S01]  /*83e0*/  HMMA.16816.F32 R132, R208, R162, R132 ;  /* 0x000000a2d084723c */ /* 0x000fe20000001884 */
[----:B------:R-:W-:Y:S01]  /*83f0*/  SHF.L.U32 R214, R214, 0x7, RZ ;  /* 0x00000007d6d67819 */ /* 0x000fe200000006ff */
[----:B------:R-:W-:Y:S01]  /*8400*/  FMUL R170, R106, c[0x0][0x188] ;  /* 0x000062006aaa7a20 */ /* 0x000fe20000400000 */
[----:B------:R-:W-:Y:S01]  /*8410*/  LEA.HI R213, R236, 0x40, RZ, 0x1e ;  /* 0x00000040ecd57811 */ /* 0x000fe200078ff0ff */
[----:B------:R-:W-:-:S03]  /*8420*/  FMUL R106, R112, c[0x0][0x188] ;  /* 0x00006200706a7a20 */ /* 0x000fc60000400000 */
[----:B------:R-:W-:Y:S01]  /*8430*/  IMAD.X R163, RZ, RZ, UR5, P0 ;  /* 0x00000005ffa37e24 */ /* 0x000fe200080e06ff */
[----:B------:R-:W-:Y:S01]  /*8440*/  ISETP.GT.U32.AND P0, PT, R160, R232, PT ;  /* 0x000000e8a000720c */ /* 0x000fe20003f04070 */
[----:B------:R-:W-:Y:S01]  /*8450*/  IMAD.SHL.U32 R212, R212, 0x80, RZ ;  /* 0x00000080d4d47824 */ /* 0x000fe200078e00ff */
[----:B------:R-:W-:Y:S01]  /*8460*/  ISETP.GT.U32.AND P1, PT, R160, R228, PT ;  /* 0x000000e4a000720c */ /* 0x000fe20003f24070 */
[----:B------:R-:W-:Y:S01]  /*8470*/  FMUL R112, R142, c[0x0][0x188] ;  /* 0x000062008e707a20 */ /* 0x000fe20000400000 */
[C---:B------:R-:W-:Y:S01]  /*8480*/  ISETP.GT.U32.AND.EX P4, PT, R163.reuse, RZ, PT, P4 ;  /* 0x000000ffa300720c */ /* 0x040fe20003f84140 */
[----:B------:R-:W-:Y:S01]  /*8490*/  FMUL R161, R100, c[0x0][0x188] ;  /* 0x0000620064a17a20 */ /* 0x000fe20000400000 */
[----:B------:R-:W1:Y:S01]  /*84a0*/  S2R R204, SR_CTAID.X ;  /* 0x0000000000cc7919 */ /* 0x000e620000002500 */
[----:B------:R-:W-:Y:S01]  /*84b0*/  FMUL R95, R140, c[0x0][0x188] ;  /* 0x000062008c5f7a20 */ /* 0x000fe20000400000 */
[C---:B------:R-:W-:Y:S01]  /*84c0*/  ISETP.GT.U32.AND.EX P0, PT, R163.reuse, RZ, PT, P0 ;  /* 0x000000ffa300720c */ /* 0x040fe20003f04100 */
[----:B------:R-:W-:Y:S01]  /*84d0*/  IMAD.IADD R220, R220, 0x1, R221 ;  /* 0x00000001dcdc7824 */ /* 0x000fe200078e02dd */
[----:B------:R-:W0:Y:S01]  /*84e0*/  S2R R183, SR_CTAID.X ;  /* 0x0000000000b77919 */ /* 0x000e220000002500 */
[----:B------:R-:W-:Y:S01]  /*84f0*/  FMUL R100, R126, c[0x0][0x188] ;  /* 0x000062007e647a20 */ /* 0x000fe20000400000 */
[----:B------:R-:W-:Y:S01]  /*8500*/  ISETP.GT.U32.AND.EX P1, PT, R163, RZ, PT, P1 ;  /* 0x000000ffa300720c */ /* 0x000fe20003f24110 */
[----:B------:R-:W-:-:S02]  /*8510*/  IMAD.IADD R214, R214, 0x1, R215 ;  /* 0x00000001d6d67824 */ /* 0x000fc400078e02d7 */
[----:B------:R-:W-:Y:S01]  /*8520*/  IMAD.IADD R212, R212, 0x1, R213 ;  /* 0x00000001d4d47824 */ /* 0x000fe200078e02d5 */
[----:B------:R-:W-:Y:S01]  /*8530*/  FSEL R112, R112, -INF , !P4 ;  /* 0xff80000070707808 */ /* 0x000fe20006000000 */
[----:B------:R-:W0:Y:S01]  /*8540*/  S2R R171, SR_CTAID.X ;  /* 0x0000000000ab7919 */ /* 0x000e220000002500 */
[----:B------:R-:W-:Y:S02]  /*8550*/  LEA.HI R178, R236, 0x28, RZ, 0x1e ;  /* 0x00000028ecb27811 */ /* 0x000fe400078ff0ff */
[----:B---3--:R-:W-:Y:S01]  /*8560*/  SHF.L.U32 R177, R177, 0x7, RZ ;  /* 0x00000007b1b17819 */ /* 0x008fe200000006ff */
[----:B-----5:R-:W-:Y:S01]  /*8570*/  IMAD.SHL.U32 R175, R175, 0x80, RZ ;  /* 0x00000080afaf7824 */ /* 0x020fe200078e00ff */
[----:B------:R-:W-:Y:S02]  /*8580*/  ISETP.GT.U32.AND P4, PT, R160, R220, PT ;  /* 0x000000dca000720c */ /* 0x000fe40003f84070 */
[----:B------:R-:W-:Y:S02]  /*8590*/  FSEL R95, R95, -INF , !P0 ;  /* 0xff8000005f5f7808 */ /* 0x000fe40004000000 */
[----:B------:R-:W-:-:S02]  /*85a0*/  LEA.HI R176, R236, 0x20, RZ, 0x1e ;  /* 0x00000020ecb07811 */ /* 0x000fc400078ff0ff */
[----:B------:R-:W-:Y:S02]  /*85b0*/  LEA.HI R223, R236, 0x58, RZ, 0x1e ;  /* 0x00000058ecdf7811 */ /* 0x000fe400078ff0ff */
[----:B------:R-:W-:Y:S02]  /*85c0*/  SHF.L.U32 R222, R222, 0x7, RZ ;  /* 0x00000007dede7819 */ /* 0x000fe400000006ff */
[----:B------:R-:W-:Y:S02]  /*85d0*/  ISETP.GT.U32.AND P0, PT, R160, R214, PT ;  /* 0x000000d6a000720c */ /* 0x000fe40003f04070 */
[----:B------:R-:W-:Y:S02]  /*85e0*/  FSEL R100, R100, -INF , !P1 ;  /* 0xff80000064647808 */ /* 0x000fe40004800000 */
[----:B------:R-:W-:Y:S02]  /*85f0*/  LEA.HI R174, R236, 0x18, RZ, 0x1e ;  /* 0x00000018ecae7811 */ /* 0x000fe400078ff0ff */
[----:B------:R-:W-:-:S02]  /*8600*/  SHF.L.U32 R173, R173, 0x7, RZ ;  /* 0x00000007adad7819 */ /* 0x000fc400000006ff */
[----:B------:R-:W-:Y:S01]  /*8610*/  ISETP.GT.U32.AND P1, PT, R160, R212, PT ;  /* 0x000000d4a000720c */ /* 0x000fe20003f24070 */
[----:B------:R-:W-:Y:S01]  /*8620*/  IMAD.IADD R177, R177, 0x1, R178 ;  /* 0x00000001b1b17824 */ /* 0x000fe200078e02b2 */
[----:B------:R-:W-:Y:S01]  /*8630*/  LEA.HI R227, R236, 0x60, RZ, 0x1e ;  /* 0x00000060ece37811 */ /* 0x000fe200078ff0ff */
[----:B------:R-:W-:Y:S01]  /*8640*/  FMUL R168, R104, c[0x0][0x188] ;  /* 0x0000620068a87a20 */ /* 0x000fe20000400000 */
[C---:B------:R-:W-:Y:S01]  /*8650*/  ISETP.GT.U32.AND.EX P4, PT, R163.reuse, RZ, PT, P4 ;  /* 0x000000ffa300720c */ /* 0x040fe20003f84140 */
[----:B--2---:R-:W-:Y:S01]  /*8660*/  IMAD.SHL.U32 R226, R226, 0x80, RZ ;  /* 0x00000080e2e27824 */ /* 0x004fe200078e00ff */
[----:B------:R-:W-:Y:S01]  /*8670*/  ISETP.GT.U32.AND.EX P0, PT, R163, RZ, PT, P0 ;  /* 0x000000ffa300720c */ /* 0x000fe20003f04100 */
[----:B------:R-:W-:Y:S01]  /*8680*/  IMAD.IADD R175, R175, 0x1, R176 ;  /* 0x00000001afaf7824 */ /* 0x000fe200078e02b0 */
[----:B------:R-:W-:Y:S01]  /*8690*/  ISETP.GT.U32.AND.EX P1, PT, R163, RZ, PT, P1 ;  /* 0x000000ffa300720c */ /* 0x000fe20003f24110 */
[----:B------:R-:W-:Y:S02]  /*86a0*/  IMAD.IADD R222, R222, 0x1, R223 ;  /* 0x00000001dede7824 */ /* 0x000fe400078e02df */
[----:B------:R-:W-:Y:S01]  /*86b0*/  IMAD.IADD R173, R173, 0x1, R174 ;  /* 0x00000001adad7824 */ /* 0x000fe200078e02ae */
[----:B------:R-:W-:Y:S01]  /*86c0*/  FSEL R106, R106, -INF , !P4 ;  /* 0xff8000006a6a7808 */ /* 0x000fe20006000000 */
[----:B------:R-:W-:Y:S01]  /*86d0*/  FMUL R147, R107, c[0x0][0x188] ;  /* 0x000062006b937a20 */ /* 0x000fe20000400000 */
[----:B------:R-:W-:Y:S01]  /*86e0*/  ISETP.GT.U32.AND P4, PT, R160, R177, PT ;  /* 0x000000b1a000720c */ /* 0x000fe20003f84070 */
[----:B------:R-:W-:Y:S01]  /*86f0*/  FMUL R162, R113, c[0x0][0x188] ;  /* 0x0000620071a27a20 */ /* 0x000fe20000400000 */
[----:B------:R-:W-:Y:S01]  /*8700*/  FSEL R107, R170, -INF , !P0 ;  /* 0xff800000aa6b7808 */ /* 0x000fe20004000000 */
[----:B------:R-:W-:Y:S01]  /*8710*/  IMAD.IADD R226, R226, 0x1, R227 ;  /* 0x00000001e2e27824 */ /* 0x000fe200078e02e3 */
[----:B------:R-:W-:Y:S01]  /*8720*/  LEA.HI R180, R236, 0x30, RZ, 0x1e ;  /* 0x00000030ecb47811 */ /* 0x000fe200078ff0ff */
[----:B------:R-:W-:Y:S01]  /*8730*/  FMUL R146, R103, c[0x0][0x188] ;  /* 0x0000620067927a20 */ /* 0x000fe20000400000 */
[----:B------:R-:W-:Y:S01]  /*8740*/  ISETP.GT.U32.AND P0, PT, R160, R175, PT ;  /* 0x000000afa000720c */ /* 0x000fe20003f04070 */
[----:B0-----:R-:W-:Y:S01]  /*8750*/  IMAD.SHL.U32 R179, R179, 0x80, RZ ;  /* 0x00000080b3b37824 */ /* 0x001fe200078e00ff */
[----:B------:R-:W-:Y:S01]  /*8760*/  FSEL R113, R168, -INF , !P1 ;  /* 0xff800000a8717808 */ /* 0x000fe20004800000 */
[----:B------:R-:W-:Y:S01]  /*8770*/  FMUL R103, R125, c[0x0][0x188] ;  /* 0x000062007d677a20 */ /* 0x000fe20000400000 */
[----:B------:R-:W-:Y:S01]  /*8780*/  ISETP.GT.U32.AND P2, PT, R160, R222, PT ;  /* 0x000000dea000720c */ /* 0x000fe20003f44070 */
[----:B------:R-:W-:Y:S01]  /*8790*/  FMUL R122, R122, c[0x0][0x188] ;  /* 0x000062007a7a7a20 */ /* 0x000fe20000400000 */
[----:B------:R-:W-:Y:S01]  /*87a0*/  ISETP.GT.U32.AND P1, PT, R160, R173, PT ;  /* 0x000000ada000720c */ /* 0x000fe20003f24070 */
[----:B------:R-:W-:Y:S01]  /*87b0*/  FMUL R125, R120, c[0x0][0x188] ;  /* 0x00006200787d7a20 */ /* 0x000fe20000400000 */
[----:B------:R-:W-:Y:S01]  /*87c0*/  LEA.HI R182, R236, 0x38, RZ, 0x1e ;  /* 0x00000038ecb67811 */ /* 0x000fe200078ff0ff */
[----:B------:R-:W-:Y:S01]  /*87d0*/  FMUL R104, R114, c[0x0][0x188] ;  /* 0x0000620072687a20 */ /* 0x000fe20000400000 */
[----:B----4-:R-:W-:Y:S01]  /*87e0*/  SHF.L.U32 R181, R181, 0x7, RZ ;  /* 0x00000007b5b57819 */ /* 0x010fe200000006ff */
[----:B------:R-:W-:Y:S01]  /*87f0*/  FMUL R110, R110, c[0x0][0x188] ;  /* 0x000062006e6e7a20 */ /* 0x000fe20000400000 */
[----:B------:R-:W-:Y:S01]  /*8800*/  ISETP.GT.U32.AND.EX P4, PT, R163, RZ, PT, P4 ;  /* 0x000000ffa300720c */ /* 0x000fe20003f84140 */
[----:B------:R-:W-:Y:S01]  /*8810*/  FMUL R145, R101, c[0x0][0x188] ;  /* 0x0000620065917a20 */ /* 0x000fe20000400000 */
[----:B------:R-:W-:Y:S01]  /*8820*/  ISETP.GT.U32.AND P3, PT, R160, R226, PT ;  /* 0x000000e2a000720c */ /* 0x000fe20003f64070 */
[----:B------:R-:W-:Y:S01]  /*8830*/  IMAD.IADD R179, R179, 0x1, R180 ;  /* 0x00000001b3b37824 */ /* 0x000fe200078e02b4 */
[C---:B------:R-:W-:Y:S01]  /*8840*/  ISETP.GT.U32.AND.EX P0, PT, R163.reuse, RZ, PT, P0 ;  /* 0x000000ffa300720c */ /* 0x040fe20003f04100 */
[----:B------:R-:W-:Y:S01]  /*8850*/  FMUL R101, R102, c[0x0][0x188] ;  /* 0x0000620066657a20 */ /* 0x000fe20000400000 */
[----:B------:R-:W-:-:S02]  /*8860*/  ISETP.GT.U32.AND.EX P2, PT, R163, RZ, PT, P2 ;  /* 0x000000ffa300720c */ /* 0x000fc40003f44120 */
[----:B------:R-:W-:Y:S01]  /*8870*/  ISETP.GT.U32.AND.EX P1, PT, R163, RZ, PT, P1 ;  /* 0x000000ffa300720c */ /* 0x000fe20003f24110 */
[----:B------:R-:W-:Y:S01]  /*8880*/  FMUL R102, R124, c[0x0][0x188] ;  /* 0x000062007c667a20 */ /* 0x000fe20000400000 */
[----:B------:R-:W-:Y:S01]  /*8890*/  FSEL R120, R122, -INF , !P4 ;  /* 0xff8000007a787808 */ /* 0x000fe20006000000 */
[----:B------:R-:W-:Y:S01]  /*88a0*/  IMAD.IADD R181, R181, 0x1, R182 ;  /* 0x00000001b5b57824 */ /* 0x000fe200078e02b6 */
[----:B------:R-:W-:Y:S02]  /*88b0*/  ISETP.GT.U32.AND.EX P3, PT, R163, RZ, PT, P3 ;  /* 0x000000ffa300720c */ /* 0x000fe40003f64130 */
[----:B------:R-:W-:Y:S01]  /*88c0*/  FSEL R122, R125, -INF , !P0 ;  /* 0xff8000007d7a7808 */ /* 0x000fe20004000000 */
[----:B------:R-:W-:Y:S01]  /*88d0*/  IMAD.SHL.U32 R183, R183, 0x80, RZ ;  /* 0x00000080b7b77824 */ /* 0x000fe200078e00ff */
[----:B------:R-:W-:Y:S02]  /*88e0*/  FSEL R104, R104, -INF , !P2 ;  /* 0xff80000068687808 */ /* 0x000fe40005000000 */
[----:B------:R-:W-:-:S02]  /*88f0*/  LEA.HI R205, R236, 0x8, RZ, 0x1e ;  /* 0x00000008eccd7811 */ /* 0x000fc400078ff0ff */
[----:B-1----:R-:W-:Y:S02]  /*8900*/  SHF.L.U32 R204, R204, 0x7, RZ ;  /* 0x00000007cccc7819 */ /* 0x002fe400000006ff */
[----:B------:R-:W-:Y:S01]  /*8910*/  FSEL R125, R110, -INF , !P1 ;  /* 0xff8000006e7d7808 */ /* 0x000fe20004800000 */
[----:B------:R-:W-:Y:S01]  /*8920*/  FMUL R144, R105, c[0x0][0x188] ;  /* 0x0000620069907a20 */ /* 0x000fe20000400000 */
[C---:B------:R-:W-:Y:S02]  /*8930*/  ISETP.GT.U32.AND P2, PT, R160.reuse, R179, PT ;  /* 0x000000b3a000720c */ /* 0x040fe40003f44070 */
[C---:B------:R-:W-:Y:S02]  /*8940*/  ISETP.GE.U32.AND P0, PT, R160.reuse, R234, PT ;  /* 0x000000eaa000720c */ /* 0x040fe40003f06070 */
[----:B------:R-:W-:Y:S01]  /*8950*/  ISETP.GE.U32.AND P1, PT, R160, R232, PT ;  /* 0x000000e8a000720c */ /* 0x000fe20003f26070 */
[----:B------:R-:W-:Y:S01]  /*8960*/  FMUL R105, R115, c[0x0][0x188] ;  /* 0x0000620073697a20 */ /* 0x000fe20000400000 */
[----:B------:R-:W-:Y:S01]  /*8970*/  FSEL R102, R102, -INF , !P3 ;  /* 0xff80000066667808 */ /* 0x000fe20005800000 */
[----:B------:R-:W-:Y:S01]  /*8980*/  FMUL R140, R141, c[0x0][0x188] ;  /* 0x000062008d8c7a20 */ /* 0x000fe20000400000 */
[----:B------:R-:W-:Y:S01]  /*8990*/  LEA.HI R172, R236, 0x10, RZ, 0x1e ;  /* 0x00000010ecac7811 */ /* 0x000fe200078ff0ff */
[----:B------:R-:W-:Y:S01]  /*89a0*/  FMUL R124, R143, c[0x0][0x188] ;  /* 0x000062008f7c7a20 */ /* 0x000fe20000400000 */
[----:B------:R-:W-:Y:S01]  /*89b0*/  ISETP.GT.U32.AND P3, PT, R160, R181, PT ;  /* 0x000000b5a000720c */ /* 0x000fe20003f64070 */
[----:B------:R-:W-:Y:S01]  /*89c0*/  IMAD.SHL.U32 R171, R171, 0x80, RZ ;  /* 0x00000080abab7824 */ /* 0x000fe200078e00ff */
[C---:B------:R-:W-:Y:S01]  /*89d0*/  ISETP.GT.U32.AND.EX P2, PT, R163.reuse, RZ, PT, P2 ;  /* 0x000000ffa300720c */ /* 0x040fe20003f44120 */
[----:B------:R-:W-:Y:S01]  /*89e0*/  FMUL R115, R132, c[0x0][0x188] ;  /* 0x0000620084737a20 */ /* 0x000fe20000400000 */
[C---:B------:R-:W-:Y:S01]  /*89f0*/  ISETP.GE.U32.AND.EX P0, PT, R163.reuse, RZ, PT, P0 ;  /* 0x000000ffa300720c */ /* 0x040fe20003f06100 */
[----:B------:R-:W-:Y:S01]  /*8a00*/  IMAD.IADD R204, R204, 0x1, R205 ;  /* 0x00000001cccc7824 */ /* 0x000fe200078e02cd */
[----:B------:R-:W-:Y:S01]  /*8a10*/  ISETP.GE.U32.AND.EX P1, PT, R163, RZ, PT, P1 ;  /* 0x000000ffa300720c */ /* 0x000fe20003f26110 */
[----:B------:R-:W-:Y:S01]  /*8a20*/  FMUL R114, R134, c[0x0][0x188] ;  /* 0x0000620086727a20 */ /* 0x000fe20000400000 */
[----:B------:R-:W-:Y:S01]  /*8a30*/  LEA.HI R183, R236, R183, RZ, 0x1e ;  /* 0x000000b7ecb77211 */ /* 0x000fe200078ff0ff */
[----:B------:R-:W-:Y:S01]  /*8a40*/  IMAD.IADD R171, R171, 0x1, R172 ;  /* 0x00000001abab7824 */ /* 0x000fe200078e02ac */
[----:B------:R-:W-:-:S02]  /*8a50*/  ISETP.GT.U32.AND.EX P3, PT, R163, RZ, PT, P3 ;  /* 0x000000ffa300720c */ /* 0x000fc40003f64130 */
[----:B------:R-:W-:Y:S02]  /*8a60*/  FSEL R115, R115, -INF , !P2 ;  /* 0xff80000073737808 */ /* 0x000fe40005000000 */
[----:B------:R-:W-:Y:S02]  /*8a70*/  FSEL R124, R124, -INF , !P0 ;  /* 0xff8000007c7c7808 */ /* 0x000fe40004000000 */
[----:B------:R-:W-:Y:S02]  /*8a80*/  FSEL R140, R140, -INF , !P1 ;  /* 0xff8000008c8c7808 */ /* 0x000fe40004800000 */
[CC--:B------:R-:W-:Y:S02]  /*8a90*/  ISETP.GT.U32.AND P2, PT, R160.reuse, R204.reuse, PT ;  /* 0x000000cca000720c */ /* 0x0c0fe40003f44070 */
[C---:B------:R-:W-:Y:S02]  /*8aa0*/  ISETP.GT.U32.AND P4, PT, R160.reuse, R183, PT ;  /* 0x000000b7a000720c */ /* 0x040fe40003f84070 */
[----:B------:R-:W-:-:S02]  /*8ab0*/  ISETP.GE.U32.AND P0, PT, R160, R204, PT ;  /* 0x000000cca000720c */ /* 0x000fc40003f06070 */
[----:B------:R-:W-:Y:S02]  /*8ac0*/  ISETP.GE.U32.AND P1, PT, R160, R183, PT ;  /* 0x000000b7a000720c */ /* 0x000fe40003f26070 */
[----:B------:R-:W-:Y:S02]  /*8ad0*/  FSEL R114, R114, -INF , !P3 ;  /* 0xff80000072727808 */ /* 0x000fe40005800000 */
[----:B------:R-:W-:Y:S02]  /*8ae0*/  ISETP.GT.U32.AND P3, PT, R160, R171, PT ;  /* 0x000000aba000720c */ /* 0x000fe40003f64070 */
[C---:B------:R-:W-:Y:S02]  /*8af0*/  ISETP.GT.U32.AND.EX P2, PT, R163.reuse, RZ, PT, P2 ;  /* 0x000000ffa300720c */ /* 0x040fe40003f44120 */
[C---:B------:R-:W-:Y:S02]  /*8b00*/  ISETP.GT.U32.AND.EX P4, PT, R163.reuse, RZ, PT, P4 ;  /* 0x000000ffa300720c */ /* 0x040fe40003f84140 */
[----:B------:R-:W-:-:S02]  /*8b10*/  ISETP.GE.U32.AND.EX P1, PT, R163, RZ, PT, P1 ;  /* 0x000000ffa300720c */ /* 0x000fc40003f26110 */
[C---:B------:R-:W-:Y:S01]  /*8b20*/  ISETP.GE.U32.AND.EX P0, PT, R163.reuse, RZ, PT, P0 ;  /* 0x000000ffa300720c */ /* 0x040fe20003f06100 */
[----:B------:R-:W-:Y:S01]  /*8b30*/  FMUL R108, R108, c[0x0][0x188] ;  /* 0x000062006c6c7a20 */ /* 0x000fe20000400000 */
[----:B------:R-:W-:Y:S01]  /*8b40*/  ISETP.GT.U32.AND.EX P3, PT, R163, RZ, PT, P3 ;  /* 0x000000ffa300720c */ /* 0x000fe20003f64130 */
[----:B------:R-:W-:Y:S01]  /*8b50*/  FMUL R169, R127, c[0x0][0x188] ;  /* 0x000062007fa97a20 */ /* 0x000fe20000400000 */
[----:B------:R-:W-:Y:S02]  /*8b60*/  FSEL R127, R101, -INF , !P2 ;  /* 0xff800000657f7808 */ /* 0x000fe40005000000 */
[----:B------:R-:W-:Y:S02]  /*8b70*/  FSEL R134, R161, -INF , !P4 ;  /* 0xff800000a1867808 */ /* 0x000fe40006000000 */
[----:B------:R-:W-:Y:S02]  /*8b80*/  FSEL R141, R145, -INF , !P1 ;  /* 0xff800000918d7808 */ /* 0x000fe40004800000 */
[----:B------:R-:W-:-:S02]  /*8b90*/  FSEL R132, R146, -INF , !P0 ;  /* 0xff80000092847808 */ /* 0x000fc40004000000 */
[----:B------:R-:W-:Y:S02]  /*8ba0*/  FSEL R126, R108, -INF , !P3 ;  /* 0xff8000006c7e7808 */ /* 0x000fe40005800000 */
[C---:B------:R-:W-:Y:S02]  /*8bb0*/  ISETP.GE.U32.AND P3, PT, R160.reuse, R228, PT ;  /* 0x000000e4a000720c */ /* 0x040fe40003f66070 */
[----:B------:R-:W-:Y:S02]  /*8bc0*/  ISETP.GE.U32.AND P2, PT, R160, R226, PT ;  /* 0x000000e2a000720c */ /* 0x000fe40003f46070 */
[----:B------:R-:W-:Y:S02]  /*8bd0*/  FMNMX R145, R134, R141, !PT ;  /* 0x0000008d86917209 */ /* 0x000fe40007800000 */
[----:B------:R-:W-:Y:S02]  /*8be0*/  FMNMX R142, R127, R132, !PT ;  /* 0x000000847f8e7209 */ /* 0x000fe40007800000 */
[C---:B------:R-:W-:Y:S01]  /*8bf0*/  ISETP.GE.U32.AND.EX P3, PT, R163.reuse, RZ, PT, P3 ;  /* 0x000000ffa300720c */ /* 0x040fe20003f66130 */
[----:B------:R-:W0:Y:S01]  /*8c00*/  SHFL.BFLY PT, R161, R145, 0x2, 0x1f ;  /* 0x0c401f0091a17f89 */ /* 0x000e2200000e0000 */
[----:B------:R-:W-:-:S03]  /*8c10*/  ISETP.GE.U32.AND.EX P2, PT, R163, RZ, PT, P2 ;  /* 0x000000ffa300720c */ /* 0x000fc60003f46120 */
[----:B------:R-:W1:Y:S01]  /*8c20*/  SHFL.BFLY PT, R146, R142, 0x2, 0x1f ;  /* 0x0c401f008e927f89 */ /* 0x000e6200000e0000 */
[----:B------:R-:W-:Y:S02]  /*8c30*/  FSEL R101, R169, -INF , !P3 ;  /* 0xff800000a9657808 */ /* 0x000fe40005800000 */
[----:B------:R-:W-:Y:S02]  /*8c40*/  FSEL R103, R103, -INF , !P2 ;  /* 0xff80000067677808 */ /* 0x000fe40005000000 */
[C---:B------:R-:W-:Y:S02]  /*8c50*/  ISETP.GE.U32.AND P1, PT, R160.reuse, R212, PT ;  /* 0x000000d4a000720c */ /* 0x040fe40003f26070 */
[C---:B------:R-:W-:Y:S02]  /*8c60*/  ISETP.GE.U32.AND P4, PT, R160.reuse, R222, PT ;  /* 0x000000dea000720c */ /* 0x040fe40003f86070 */
[C---:B------:R-:W-:Y:S02]  /*8c70*/  ISETP.GE.U32.AND P3, PT, R160.reuse, R220, PT ;  /* 0x000000dca000720c */ /* 0x040fe40003f66070 */
[----:B------:R-:W-:-:S02]  /*8c80*/  ISETP.GE.U32.AND P2, PT, R160, R214, PT ;  /* 0x000000d6a000720c */ /* 0x000fc40003f46070 */
[----:B------:R-:W-:Y:S01]  /*8c90*/  ISETP.GE.U32.AND P0, PT, R160, R181, PT ;  /* 0x000000b5a000720c */ /* 0x000fe20003f06070 */
[----:B------:R-:W-:Y:S01]  /*8ca0*/  FMUL R135, R135, c[0x0][0x188] ;  /* 0x0000620087877a20 */ /* 0x000fe20000400000 */
[C---:B------:R-:W-:Y:S02]  /*8cb0*/  ISETP.GE.U32.AND.EX P1, PT, R163.reuse, RZ, PT, P1 ;  /* 0x000000ffa300720c */ /* 0x040fe40003f26110 */
[C---:B------:R-:W-:Y:S02]  /*8cc0*/  ISETP.GE.U32.AND.EX P4, PT, R163.reuse, RZ, PT, P4 ;  /* 0x000000ffa300720c */ /* 0x040fe40003f86140 */
[C---:B------:R-:W-:Y:S02]  /*8cd0*/  ISETP.GE.U32.AND.EX P3, PT, R163.reuse, RZ, PT, P3 ;  /* 0x000000ffa300720c */ /* 0x040fe40003f66130 */
[C---:B------:R-:W-:Y:S02]  /*8ce0*/  ISETP.GE.U32.AND.EX P2, PT, R163.reuse, RZ, PT, P2 ;  /* 0x000000ffa300720c */ /* 0x040fe40003f46120 */
[----:B------:R-:W-:-:S02]  /*8cf0*/  ISETP.GE.U32.AND.EX P0, PT, R163, RZ, PT, P0 ;  /* 0x000000ffa300720c */ /* 0x000fc40003f06100 */
[----:B------:R-:W-:Y:S02]  /*8d00*/  FSEL R110, R144, -INF , !P1 ;  /* 0xff800000906e7808 */ /* 0x000fe40004800000 */
[----:B------:R-:W-:Y:S02]  /*8d10*/  FSEL R105, R105, -INF , !P4 ;  /* 0xff80000069697808 */ /* 0x000fe40006000000 */
[----:B------:R-:W-:Y:S02]  /*8d20*/  FSEL R143, R162, -INF , !P3 ;  /* 0xff800000a28f7808 */ /* 0x000fe40005800000 */
[----:B------:R-:W-:Y:S02]  /*8d30*/  FSEL R108, R147, -INF , !P2 ;  /* 0xff800000936c7808 */ /* 0x000fe40005000000 */
[----:B------:R-:W-:Y:S02]  /*8d40*/  ISETP.GE.U32.AND P1, PT, R160, R173, PT ;  /* 0x000000ada000720c */ /* 0x000fe40003f26070 */
[----:B------:R-:W-:-:S02]  /*8d50*/  FSEL R144, R135, -INF , !P0 ;  /* 0xff80000087907808 */ /* 0x000fc40004000000 */
[C---:B------:R-:W-:Y:S02]  /*8d60*/  ISETP.GE.U32.AND P4, PT, R160.reuse, R179, PT ;  /* 0x000000b3a000720c */ /* 0x040fe40003f86070 */
[C---:B------:R-:W-:Y:S02]  /*8d70*/  ISETP.GE.U32.AND P3, PT, R160.reuse, R177, PT ;  /* 0x000000b1a000720c */ /* 0x040fe40003f66070 */
[C---:B------:R-:W-:Y:S02]  /*8d80*/  ISETP.GE.U32.AND P2, PT, R160.reuse, R175, PT ;  /* 0x000000afa000720c */ /* 0x040fe40003f46070 */
[----:B------:R-:W-:Y:S01]  /*8d90*/  ISETP.GE.U32.AND P0, PT, R160, R171, PT ;  /* 0x000000aba000720c */ /* 0x000fe20003f06070 */
[----:B------:R-:W-:Y:S01]  /*8da0*/  FMUL R147, R109, c[0x0][0x188] ;  /* 0x000062006d937a20 */ /* 0x000fe20000400000 */
[----:B------:R-:W-:Y:S01]  /*8db0*/  ISETP.GE.U32.AND.EX P1, PT, R163, RZ, PT, P1 ;  /* 0x000000ffa300720c */ /* 0x000fe20003f26110 */
[----:B------:R-:W-:Y:S01]  /*8dc0*/  FMUL R111, R111, c[0x0][0x188] ;  /* 0x000062006f6f7a20 */ /* 0x000fe20000400000 */
[----:B------:R-:W-:Y:S01]  /*8dd0*/  ISETP.GE.U32.AND.EX P4, PT, R163, RZ, PT, P4 ;  /* 0x000000ffa300720c */ /* 0x000fe20003f86140 */
[----:B------:R-:W-:Y:S01]  /*8de0*/  FMUL R109, R133, c[0x0][0x188] ;  /* 0x00006200856d7a20 */ /* 0x000fe20000400000 */
[----:B------:R-:W-:Y:S01]  /*8df0*/  ISETP.GE.U32.AND.EX P3, PT, R163, RZ, PT, P3 ;  /* 0x000000ffa300720c */ /* 0x000fe20003f66130 */
[----:B------:R-:W-:Y:S01]  /*8e00*/  FMUL R121, R121, c[0x0][0x188] ;  /* 0x0000620079797a20 */ /* 0x000fe20000400000 */
[----:B------:R-:W-:Y:S01]  /*8e10*/  ISETP.GE.U32.AND.EX P2, PT, R163, RZ, PT, P2 ;  /* 0x000000ffa300720c */ /* 0x000fe20003f46120 */
[----:B------:R-:W-:Y:S01]  /*8e20*/  FMUL R160, R123, c[0x0][0x188] ;  /* 0x000062007ba07a20 */ /* 0x000fe20000400000 */
[----:B------:R-:W-:-:S02]  /*8e30*/  ISETP.GE.U32.AND.EX P0, PT, R163, RZ, PT, P0 ;  /* 0x000000ffa300720c */ /* 0x000fc40003f06100 */
[----:B------:R-:W-:Y:S02]  /*8e40*/  FSEL R123, R111, -INF , !P1 ;  /* 0xff8000006f7b7808 */ /* 0x000fe40004800000 */
[----:B------:R-:W-:Y:S02]  /*8e50*/  FSEL R109, R109, -INF , !P4 ;  /* 0xff8000006d6d7808 */ /* 0x000fe40006000000 */
[----:B------:R-:W-:Y:S02]  /*8e60*/  FSEL R133, R147, -INF , !P0 ;  /* 0xff80000093857808 */ /* 0x000fe40004000000 */
[----:B------:R-:W-:Y:S02]  /*8e70*/  FSEL R121, R121, -INF , !P2 ;  /* 0xff80000079797808 */ /* 0x000fe40005000000 */
[----:B------:R-:W-:Y:S02]  /*8e80*/  FSEL R111, R160, -INF , !P3 ;  /* 0xff800000a06f7808 */ /* 0x000fe40005800000 */
[----:B0-----:R-:W-:-:S02]  /*8e90*/  FMNMX R135, R145, R161, !PT ;  /* 0x000000a191877209 */ /* 0x001fc40007800000 */
[----:B-1----:R-:W-:Y:S02]  /*8ea0*/  FMNMX R142, R142, R146, !PT ;  /* 0x000000928e8e7209 */ /* 0x002fe40007800000 */
[----:B------:R-:W-:Y:S02]  /*8eb0*/  FMNMX R145, R126, R133, !PT ;  /* 0x000000857e917209 */ /* 0x000fe40007800000 */
[----:B------:R-:W-:Y:S02]  /*8ec0*/  FMNMX R146, R125, R123, !PT ;  /* 0x0000007b7d927209 */ /* 0x000fe40007800000 */
[----:B------:R-:W-:Y:S02]  /*8ed0*/  FMNMX R147, R122, R121, !PT ;  /* 0x000000797a937209 */ /* 0x000fe40007800000 */
[----:B------:R-:W-:Y:S02]  /*8ee0*/  FMNMX R160, R120, R111, !PT ;  /* 0x0000006f78a07209 */ /* 0x000fe40007800000 */
[----:B------:R-:W-:-:S02]  /*8ef0*/  FMNMX R161, R115, R109, !PT ;  /* 0x0000006d73a17209 */ /* 0x000fc40007800000 */
[----:B------:R-:W-:Y:S02]  /*8f00*/  FMNMX R162, R114, R144, !PT ;  /* 0x0000009072a27209 */ /* 0x000fe40007800000 */
[----:B------:R-:W-:Y:S02]  /*8f10*/  FMNMX R163, R113, R110, !PT ;  /* 0x0000006e71a37209 */ /* 0x000fe40007800000 */
[----:B------:R-:W-:Y:S02]  /*8f20*/  FMNMX R168, R107, R108, !PT ;  /* 0x0000006c6ba87209 */ /* 0x000fe40007800000 */
[----:B------:R-:W-:Y:S02]  /*8f30*/  FMNMX R169, R106, R143, !PT ;  /* 0x0000008f6aa97209 */ /* 0x000fe40007800000 */
[----:B------:R-:W-:Y:S02]  /*8f40*/  FMNMX R170, R104, R105, !PT ;  /* 0x0000006968aa7209 */ /* 0x000fe40007800000 */
[----:B------:R-:W-:-:S02]  /*8f50*/  FMNMX R171, R102, R103, !PT ;  /* 0x0000006766ab7209 */ /* 0x000fc40007800000 */
[----:B------:R-:W-:Y:S02]  /*8f60*/  FMNMX R172, R100, R101, !PT ;  /* 0x0000006564ac7209 */ /* 0x000fe40007800000 */
[----:B------:R-:W-:Y:S02]  /*8f70*/  FMNMX R173, R95, R140, !PT ;  /* 0x0000008c5fad7209 */ /* 0x000fe40007800000 */
[----:B------:R-:W-:Y:S01]  /*8f80*/  FMNMX R174, R112, R124, !PT ;  /* 0x0000007c70ae7209 */ /* 0x000fe20007800000 */
[----:B------:R-:W0:Y:S04]  /*8f90*/  SHFL.BFLY PT, R175, R145, 0x2, 0x1f ;  /* 0x0c401f0091af7f89 */ /* 0x000e2800000e0000 */
[----:B------:R-:W1:Y:S04]  /*8fa0*/  SHFL.BFLY PT, R176, R146, 0x2, 0x1f ;  /* 0x0c401f0092b07f89 */ /* 0x000e6800000e0000 */
[----:B------:R-:W2:Y:S04]  /*8fb0*/  SHFL.BFLY PT, R177, R147, 0x2, 0x1f ;  /* 0x0c401f0093b17f89 */ /* 0x000ea800000e0000 */
[----:B------:R-:W3:Y:S04]  /*8fc0*/  SHFL.BFLY PT, R178, R160, 0x2, 0x1f ;  /* 0x0c401f00a0b27f89 */ /* 0x000ee800000e0000 */
[----:B------:R-:W4:Y:S04]  /*8fd0*/  SHFL.BFLY PT, R179, R161, 0x2, 0x1f ;  /* 0x0c401f00a1b37f89 */ /* 0x000f2800000e0000 */
[----:B------:R-:W5:Y:S04]  /*8fe0*/  SHFL.BFLY PT, R180, R162, 0x2, 0x1f ;  /* 0x0c401f00a2b47f89 */ /* 0x000f6800000e0000 */
[----:B------:R-:W0:Y:S04]  /*8ff0*/  SHFL.BFLY PT, R181, R163, 0x2, 0x1f ;  /* 0x0c401f00a3b57f89 */ /* 0x000e2800000e0000 */
[----:B------:R-:W0:Y:S04]  /*9000*/  SHFL.BFLY PT, R182, R168, 0x2, 0x1f ;  /* 0x0c401f00a8b67f89 */ /* 0x000e2800000e0000 */
[----:B------:R-:W0:Y:S04]  /*9010*/  SHFL.BFLY PT, R183, R169, 0x2, 0x1f ;  /* 0x0c401f00a9b77f89 */ /* 0x000e2800000e0000 */
[----:B------:R-:W0:Y:S04]  /*9020*/  SHFL.BFLY PT, R204, R170, 0x2, 0x1f ;  /* 0x0c401f00aacc7f89 */ /* 0x000e2800000e0000 */
[----:B------:R-:W2:Y:S04]  /*9030*/  SHFL.BFLY PT, R205, R171, 0x2, 0x1f ;  /* 0x0c401f00abcd7f89 */ /* 0x000ea800000e0000 */
[----:B------:R-:W4:Y:S04]  /*9040*/  SHFL.BFLY PT, R206, R172, 0x2, 0x1f ;  /* 0x0c401f00acce7f89 */ /* 0x000f2800000e0000 */
[----:B------:R-:W5:Y:S04]  /*9050*/  SHFL.BFLY PT, R207, R173, 0x2, 0x1f ;  /* 0x0c401f00adcf7f89 */ /* 0x000f6800000e0000 */
[----:B------:R-:W5:Y:S04]  /*9060*/  SHFL.BFLY PT, R208, R174, 0x2, 0x1f ;  /* 0x0c401f00aed07f89 */ /* 0x000f6800000e0000 */
[----:B------:R-:W5:Y:S04]  /*9070*/  SHFL.BFLY PT, R209, R135, 0x1, 0x1f ;  /* 0x0c201f0087d17f89 */ /* 0x000f6800000e0000 */
[----:B------:R-:W5:Y:S01]  /*9080*/  SHFL.BFLY PT, R210, R142, 0x1, 0x1f ;  /* 0x0c201f008ed27f89 */ /* 0x000f6200000e0000 */
[----:B0-----:R-:W-:-:S02]  /*9090*/  FMNMX R175, R145, R175, !PT ;  /* 0x000000af91af7209 */ /* 0x001fc40007800000 */
[----:B-1----:R-:W-:Y:S02]  /*90a0*/  FMNMX R176, R146, R176, !PT ;  /* 0x000000b092b07209 */ /* 0x002fe40007800000 */
[----:B--2---:R-:W-:Y:S02]  /*90b0*/  FMNMX R177, R147, R177, !PT ;  /* 0x000000b193b17209 */ /* 0x004fe40007800000 */
[----:B---3--:R-:W-:Y:S02]  /*90c0*/  FMNMX R178, R160, R178, !PT ;  /* 0x000000b2a0b27209 */ /* 0x008fe40007800000 */
[----:B----4-:R-:W-:Y:S02]  /*90d0*/  FMNMX R179, R161, R179, !PT ;  /* 0x000000b3a1b37209 */ /* 0x010fe40007800000 */
[----:B-----5:R-:W-:Y:S02]  /*90e0*/  FMNMX R180, R162, R180, !PT ;  /* 0x000000b4a2b47209 */ /* 0x020fe40007800000 */
[----:B------:R-:W-:-:S02]  /*90f0*/  FMNMX R181, R163, R181, !PT ;  /* 0x000000b5a3b57209 */ /* 0x000fc40007800000 */
[----:B------:R-:W-:Y:S02]  /*9100*/  FMNMX R182, R168, R182, !PT ;  /* 0x000000b6a8b67209 */ /* 0x000fe40007800000 */
[----:B------:R-:W-:Y:S02]  /*9110*/  FMNMX R183, R169, R183, !PT ;  /* 0x000000b7a9b77209 */ /* 0x000fe40007800000 */
[----:B------:R-:W-:Y:S02]  /*9120*/  FMNMX R204, R170, R204, !PT ;  /* 0x000000ccaacc7209 */ /* 0x000fe40007800000 */
[----:B------:R-:W-:Y:S02]  /*9130*/  FMNMX R205, R171, R205, !PT ;  /* 0x000000cdabcd7209 */ /* 0x000fe40007800000 */
[----:B------:R-:W-:Y:S02]  /*9140*/  FMNMX R206, R172, R206, !PT ;  /* 0x000000ceacce7209 */ /* 0x000fe40007800000 */
[----:B------:R-:W-:-:S02]  /*9150*/  FMNMX R207, R173, R207, !PT ;  /* 0x000000cfadcf7209 */ /* 0x000fc40007800000 */
[----:B------:R-:W-:Y:S01]  /*9160*/  FMNMX R208, R174, R208, !PT ;  /* 0x000000d0aed07209 */ /* 0x000fe20007800000 */
[----:B------:R0:W1:Y:S01]  /*9170*/  SHFL.BFLY PT, R145, R177, 0x1, 0x1f ;  /* 0x0c201f00b1917f89 */ /* 0x00006200000e0000 */
[----:B------:R-:W-:Y:S01]  /*9180*/  FMNMX R209, R135, R209, !PT ;  /* 0x000000d187d17209 */ /* 0x000fe20007800000 */
[----:B------:R-:W-:Y:S01]  /*9190*/  BSSY B0, `(.L_x_1) ;  /* 0x000001f000007945 */ /* 0x000fe20003800000 */
[----:B------:R-:W-:Y:S01]  /*91a0*/  FMNMX R210, R142, R210, !PT ;  /* 0x000000d28ed27209 */ /* 0x000fe20007800000 */
[----:B------:R0:W2:Y:S04]  /*91b0*/  SHFL.BFLY PT, R135, R175, 0x1, 0x1f ;  /* 0x0c201f00af877f89 */ /* 0x0000a800000e0000 */
[----:B------:R0:W3:Y:S04]  /*91c0*/  SHFL.BFLY PT, R142, R176, 0x1, 0x1f ;  /* 0x0c201f00b08e7f89 */ /* 0x0000e800000e0000 */
[----:B------:R0:W4:Y:S04]  /*91d0*/  SHFL.BFLY PT, R146, R178, 0x1, 0x1f ;  /* 0x0c201f00b2927f89 */ /* 0x00012800000e0000 */
[----:B------:R0:W0:Y:S04]  /*91e0*/  SHFL.BFLY PT, R147, R179, 0x1, 0x1f ;  /* 0x0c201f00b3937f89 */ /* 0x00002800000e0000 */
        /* <DEDUP_REMOVED lines=9> */
[----:B------:R-:W-:Y:S06]  /*9280*/  BAR.SYNC.DEFER_BLOCKING 0x0 ;  /* 0x0000000000007b1d */ /* 0x000fec0000010000 */
[----:B------:R-:W-:Y:S05]  /*9290*/  @P6 BRA `(.L_x_2) ;  /* 0x000000e000006947 */ /* 0x000fea0003800000 */
[----:B-1234-:R-:W1:Y:S02]  /*92a0*/  S2R R226, SR_TID.X ;  /* 0x0000000000e27919 */ /* 0x01ee640000002100 */
[----:B-1----:R-:W-:-:S02]  /*92b0*/  LOP3.LUT R227, R226, 0x1c, RZ, 0xc0, !PT ;  /* 0x0000001ce2e37812 */ /* 0x002fc400078ec0ff */
[----:B------:R-:W-:Y:S02]  /*92c0*/  LOP3.LUT R226, R226, 0xff, RZ, 0xc0, !PT ;  /* 0x000000ffe2e27812 */ /* 0x000fe400078ec0ff */
[C---:B------:R-:W-:Y:S02]  /*92d0*/  LEA.HI R212, R227.reuse, 0x8, RZ, 0x1e ;  /* 0x00000008e3d47811 */ /* 0x040fe400078ff0ff */
[--C-:B------:R-:W-:Y:S02]  /*92e0*/  SHF.R.U32.HI R214, RZ, 0x3, R226.reuse ;  /* 0x00000003ffd67819 */ /* 0x100fe400000116e2 */
[----:B------:R-:W-:Y:S01]  /*92f0*/  SHF.R.U32.HI R211, RZ, 0x3, R226 ;  /* 0x00000003ffd37819 */ /* 0x000fe200000116e2 */
[----:B------:R-:W-:Y:S01]  /*9300*/  IMAD.SHL.U32 R212, R212, 0x20, RZ ;  /* 0x00000020d4d47824 */ /* 0x000fe200078e00ff */
[----:B------:R-:W-:Y:S02]  /*9310*/  LOP3.LUT R214, R214, 0x1c, RZ, 0xc0, !PT ;  /* 0x0000001cd6d67812 */ /* 0x000fe400078ec0ff */
[----:B------:R-:W-:-:S02]  /*9320*/  SHF.L.U32 R213, R227, 0x3, RZ ;  /* 0x00000003e3d57819 */ /* 0x000fc400000006ff */
[----:B------:R-:W-:-:S03]  /*9330*/  LOP3.LUT R211, R211, 0x1c, RZ, 0xc0, !PT ;  /* 0x0000001cd3d37812 */ /* 0x000fc600078ec0ff */
[----:B------:R-:W-:Y:S02]  /*9340*/  IMAD.IADD R213, R213, 0x1, R214 ;  /* 0x00000001d5d57824 */ /* 0x000fe400078e02d6 */
[----:B------:R-:W-:-:S03]  /*9350*/  IMAD.IADD R211, R211, 0x1, R212 ;  /* 0x00000001d3d37824 */ /* 0x000fc600078e02d4 */
[----:B------:R1:W-:Y:S04]  /*9360*/  STS [R213+0x10000], R209 ;  /* 0x010000d1d5007388 */ /* 0x0003e80000000800 */
[----:B------:R1:W-:Y:S02]  /*9370*/  STS [R211+0x10000], R210 ;  /* 0x010000d2d3007388 */ /* 0x0003e40000000800 */
.L_x_2:
[----:B-1234-:R-:W-:Y:S05]  /*9380*/  BSYNC B0 ;  /* 0x0000000000007941 */ /* 0x01efea0003800000 */
.L_x_1:
[----:B------:R-:W-:Y:S01]  /*9390*/  BSSY B0, `(.L_x_3) ;  /* 0x000009d000007945 */ /* 0x000fe20003800000 */
[----:B------:R-:W-:Y:S01]  /*93a0*/  BSSY B1, `(.L_x_4) ;  /* 0x0000092000017945 */ /* 0x000fe20003800000 */
[----:B------:R-:W-:Y:S02]  /*93b0*/  FMNMX R135, R175, R135, !PT ;  /* 0x00000087af877209 */ /* 0x000fe40007800000 */
[----:B------:R-:W-:Y:S02]  /*93c0*/  FMNMX R142, R176, R142, !PT ;  /* 0x0000008eb08e7209 */ /* 0x000fe40007800000 */
[----:B------:R-:W-:-:S02]  /*93d0*/  FMNMX R145, R177, R145, !PT ;  /* 0x00000091b1917209 */ /* 0x000fc40007800000 */
[----:B------:R-:W-:Y:S02]  /*93e0*/  FMNMX R146, R178, R146, !PT ;  /* 0x00000092b2927209 */ /* 0x000fe40007800000 */
[----:B0-----:R-:W-:Y:S02]  /*93f0*/  FMNMX R147, R179, R147, !PT ;  /* 0x00000093b3937209 */ /* 0x001fe40007800000 */
        /* <DEDUP_REMOVED lines=8> */
[----:B------:R-:W-:Y:S01]  /*9480*/  FMNMX R172, R208, R172, !PT ;  /* 0x000000acd0ac7209 */ /* 0x000fe20007800000 */
[----:B------:R-:W-:Y:S05]  /*9490*/  @P6 BRA `(.L_x_5) ;  /* 0x0000013000006947 */ /* 0x000fea0003800000 */
[----:B------:R-:W0:Y:S02]  /*94a0*/  S2R R173, SR_TID.X ;  /* 0x0000000000ad7919 */ /* 0x000e240000002100 */
[----:B0-----:R-:W-:-:S02]  /*94b0*/  LOP3.LUT R174, R173, 0x1c, RZ, 0xc0, !PT ;  /* 0x0000001cadae7812 */ /* 0x001fc400078ec0ff */
[----:B------:R-:W-:Y:S02]  /*94c0*/  LOP3.LUT R173, R173, 0xff, RZ, 0xc0, !PT ;  /* 0x000000ffadad7812 */ /* 0x000fe400078ec0ff */
[----:B------:R-:W-:Y:S02]  /*94d0*/  LEA.HI R174, R174, 0x10, RZ, 0x1e ;  /* 0x00000010aeae7811 */ /* 0x000fe400078ff0ff */
[----:B------:R-:W-:-:S03]  /*94e0*/  SHF.R.U32.HI R173, RZ, 0x3, R173 ;  /* 0x00000003ffad7819 */ /* 0x000fc600000116ad */
[----:B------:R-:W-:Y:S01]  /*94f0*/  IMAD.SHL.U32 R174, R174, 0x20, RZ ;  /* 0x00000020aeae7824 */ /* 0x000fe200078e00ff */
[----:B------:R-:W-:-:S04]  /*9500*/  LOP3.LUT R173, R173, 0x1c, RZ, 0xc0, !PT ;  /* 0x0000001cadad7812 */ /* 0x000fc800078ec0ff */
[----:B------:R-:W-:-:S05]  /*9510*/  IADD3 R173, R173, R174, RZ ;  /* 0x000000aeadad7210 */ /* 0x000fca0007ffe0ff */
[----:B------:R0:W-:Y:S01]  /*9520*/  STS [R173+0x10000], R135 ;  /* 0x01000087ad007388 */ /* 0x0001e20000000800 */
[----:B------:R-:W-:Y:S05]  /*9530*/  @P6 BRA `(.L_x_6) ;  /* 0x0000013000006947 */ /* 0x000fea0003800000 */
[----:B0-----:R-:W0:Y:S02]  /*9540*/  S2R R173, SR_TID.X ;  /* 0x0000000000ad7919 */ /* 0x001e240000002100 */
[C---:B0-----:R-:W-:Y:S02]  /*9550*/  LOP3.LUT R174, R173.reuse, 0x1c, RZ, 0xc0, !PT ;  /* 0x0000001cadae7812 */ /* 0x041fe400078ec0ff */
[----:B------:R-:W-:Y:S02]  /*9560*/  LOP3.LUT R173, R173, 0xff, RZ, 0xc0, !PT ;  /* 0x000000ffadad7812 */ /* 0x000fe400078ec0ff */
[----:B------:R-:W-:Y:S02]  /*9570*/  LEA.HI R174, R174, 0x18, RZ, 0x1e ;  /* 0x00000018aeae7811 */ /* 0x000fe400078ff0ff */
[----:B------:R-:W-:-:S03]  /*9580*/  SHF.R.U32.HI R173, RZ, 0x3, R173 ;  /* 0x00000003ffad7819 */ /* 0x000fc600000116ad */
[----:B------:R-:W-:Y:S01]  /*9590*/  IMAD.SHL.U32 R174, R174, 0x20, RZ ;  /* 0x00000020aeae7824 */ /* 0x000fe200078e00ff */
[----:B------:R-:W-:-:S05]  /*95a0*/  LOP3.LUT R173, R173, 0x1c, RZ, 0xc0, !PT ;  /* 0x0000001cadad7812 */ /* 0x000fca00078ec0ff */
[----:B------:R-:W-:-:S05]  /*95b0*/  IMAD.IADD R173, R173, 0x1, R174 ;  /* 0x00000001adad7824 */ /* 0x000fca00078e02ae */
[----:B------:R0:W-:Y:S02]  /*95c0*/  STS [R173+0x10000], R142 ;  /* 0x0100008ead007388 */ /* 0x0001e40000000800 */
.L_x_5:
[----:B------:R-:W-:Y:S05]  /*95d0*/  @P6 BRA `(.L_x_7) ;  /* 0x0000013000006947 */ /* 0x000fea0003800000 */
[----:B------:R-:W1:Y:S02]  /*95e0*/  S2R R135, SR_TID.X ;  /* 0x0000000000877919 */ /* 0x000e640000002100 */
[C---:B01----:R-:W-:Y:S02]  /*95f0*/  LOP3.LUT R142, R135.reuse, 0x1c, RZ, 0xc0, !PT ;  /* 0x0000001c878e7812 */ /* 0x043fe400078ec0ff */
[----:B------:R-:W-:Y:S02]  /*9600*/  LOP3.LUT R135, R135, 0xff, RZ, 0xc0, !PT ;  /* 0x000000ff87877812 */ /* 0x000fe400078ec0ff */
[----:B------:R-:W-:Y:S02]  /*9610*/  LEA.HI R142, R142, 0x20, RZ, 0x1e ;  /* 0x000000208e8e7811 */ /* 0x000fe400078ff0ff */
[----:B------:R-:W-:-:S03]  /*9620*/  SHF.R.U32.HI R135, RZ, 0x3, R135 ;  /* 0x00000003ff877819 */ /* 0x000fc60000011687 */
[----:B------:R-:W-:Y:S01]  /*9630*/  IMAD.SHL.U32 R142, R142, 0x20, RZ ;  /* 0x000000208e8e7824 */ /* 0x000fe200078e00ff */
[----:B------:R-:W-:-:S04]  /*9640*/  LOP3.LUT R135, R135, 0x1c, RZ, 0xc0, !PT ;  /* 0x0000001c87877812 */ /* 0x000fc800078ec0ff */
[----:B------:R-:W-:-:S05]  /*9650*/  IADD3 R135, R135, R142, RZ ;  /* 0x0000008e87877210 */ /* 0x000fca0007ffe0ff */
[----:B------:R0:W-:Y:S02]  /*9660*/  STS [R135+0x10000], R145 ;  /* 0x0100009187007388 */ /* 0x0001e40000000800 */
.L_x_6:
        /* <DEDUP_REMOVED lines=10> */
.L_x_7:
[----:B------:R-:W-:Y:S05]  /*9710*/  @P6 BRA `(.L_x_9) ;  /* 0x0000013000006947 */ /* 0x000fea0003800000 */
[----:B0-----:R-:W0:Y:S02]  /*9720*/  S2R R135, SR_TID.X ;  /* 0x0000000000877919 */ /* 0x001e240000002100 */
[C---:B0-----:R-:W-:Y:S02]  /*9730*/  LOP3.LUT R142, R135.reuse, 0x1c, RZ, 0xc0, !PT ;  /* 0x0000001c878e7812 */ /* 0x041fe400078ec0ff */
[----:B------:R-:W-:Y:S02]  /*9740*/  LOP3.LUT R135, R135, 0xff, RZ, 0xc0, !PT ;  /* 0x000000ff87877812 */ /* 0x000fe400078ec0ff */
[----:B------:R-:W-:Y:S02]  /*9750*/  LEA.HI R142, R142, 0x30, RZ, 0x1e ;  /* 0x000000308e8e7811 */ /* 0x000fe400078ff0ff */
[----:B------:R-:W-:-:S03]  /*9760*/  SHF.R.U32.HI R135, RZ, 0x3, R135 ;  /* 0x00000003ff877819 */ /* 0x000fc60000011687 */
[----:B------:R-:W-:Y:S01]  /*9770*/  IMAD.SHL.U32 R142, R142, 0x20, RZ ;  /* 0x000000208e8e7824 */ /* 0x000fe200078e00ff */
[----:B------:R-:W-:-:S04]  /*9780*/  LOP3.LUT R135, R135, 0x1c, RZ, 0xc0, !PT ;  /* 0x0000001c87877812 */ /* 0x000fc800078ec0ff */
[----:B------:R-:W-:-:S05]  /*9790*/  IADD3 R135, R135, R142, RZ ;  /* 0x0000008e87877210 */ /* 0x000fca0007ffe0ff */
[----:B------:R0:W-:Y:S02]  /*97a0*/  STS [R135+0x10000], R147 ;  /* 0x0100009387007388 */ /* 0x0001e40000000800 */
.L_x_8:
        /* <DEDUP_REMOVED lines=10> */
.L_x_9:
        /* <DEDUP_REMOVED lines=10> */
.L_x_10:
        /* <DEDUP_REMOVED lines=10> */
.L_x_11:
        /* <DEDUP_REMOVED lines=10> */
.L_x_12:
        /* <DEDUP_REMOVED lines=10> */
.L_x_13:
        /* <DEDUP_REMOVED lines=10> */
.L_x_14:
        /* <DEDUP_REMOVED lines=10> */
.L_x_15:
[----:B------:R-:W-:Y:S01]  /*9c10*/  @P6 BREAK B1 ;  /* 0x0000000000016942 */ /* 0x000fe20003800000 */
        /* <DEDUP_REMOVED lines=10> */
.L_x_16:
[----:B------:R-:W-:Y:S05]  /*9cc0*/  BSYNC B1 ;  /* 0x0000000000017941 */ /* 0x000fea0003800000 */
.L_x_4:
        /* <DEDUP_REMOVED lines=8> */
[----:B------:R0:W-:Y:S02]  /*9d50*/  @!P6 STS [R135+0x10000], R172 ;  /* 0x010000ac8700e388 */ /* 0x0001e40000000800 */
.L_x_17:
[----:B------:R-:W-:Y:S05]  /*9d60*/  BSYNC B0 ;  /* 0x0000000000007941 */ /* 0x000fea0003800000 */
.L_x_3:
[----:B------:R-:W-:Y:S01]  /*9d70*/  WARPSYNC 0xffffffff ;  /* 0xffffffff00007948 */ /* 0x000fe20003800000 */
[----:B------:R-:W1:Y:S01]  /*9d80*/  S2R R213, SR_TID.X ;  /* 0x0000000000d57919 */ /* 0x000e620000002100 */
[----:B------:R-:W-:Y:S03]  /*9d90*/  BSSY B0, `(.L_x_18) ;  /* 0x000015f000007945 */ /* 0x000fe60003800000 */
[----:B------:R-:W-:Y:S06]  /*9da0*/  BAR.SYNC.DEFER_BLOCKING 0x0 ;  /* 0x0000000000007b1d */ /* 0x000fec0000010000 */
[----:B------:R-:W2:Y:S04]  /*9db0*/  S2R R211, SR_TID.X ;  /* 0x0000000000d37919 */ /* 0x000ea80000002100 */
[----:B------:R-:W3:Y:S04]  /*9dc0*/  S2R R161, SR_TID.X ;  /* 0x0000000000a17919 */ /* 0x000ee80000002100 */
[----:B0-----:R-:W0:Y:S04]  /*9dd0*/  S2R R173, SR_TID.X ;  /* 0x0000000000ad7919 */ /* 0x001e280000002100 */
[----:B------:R-:W4:Y:S01]  /*9de0*/  S2R R170, SR_TID.X ;  /* 0x0000000000aa7919 */ /* 0x000f220000002100 */
[----:B-1----:R-:W-:-:S02]  /*9df0*/  LOP3.LUT R215, R213, 0xff, RZ, 0xc0, !PT ;  /* 0x000000ffd5d77812 */ /* 0x002fc400078ec0ff */
[----:B------:R-:W-:-:S03]  /*9e00*/  LOP3.LUT R212, R213, 0x1c, RZ, 0xc0, !PT ;  /* 0x0000001cd5d47812 */ /* 0x000fc600078ec0ff */
[----:B------:R-:W1:Y:S01]  /*9e10*/  LDS R147, [R215.X4+0x10000] ;  /* 0x01000000d7937984 */ /* 0x000e620000004800 */
[C---:B------:R-:W-:Y:S02]  /*9e20*/  LEA.HI R209, R212.reuse, 0x8, RZ, 0x1e ;  /* 0x00000008d4d17811 */ /* 0x040fe400078ff0ff */
[C---:B------:R-:W-:Y:S01]  /*9e30*/  LEA.HI R214, R212.reuse, 0x10, RZ, 0x1e ;  /* 0x00000010d4d67811 */ /* 0x040fe200078ff0ff */
[----:B------:R-:W5:Y:S01]  /*9e40*/  LDS R145, [R215.X4+0x10400] ;  /* 0x01040000d7917984 */ /* 0x000f620000004800 */
[----:B------:R-:W-:Y:S01]  /*9e50*/  LEA.HI R208, R212, 0x20, RZ, 0x1e ;  /* 0x00000020d4d07811 */ /* 0x000fe200078ff0ff */
[----:B------:R-:W-:Y:S01]  /*9e60*/  IMAD.SHL.U32 R209, R209, 0x20, RZ ;  /* 0x00000020d1d17824 */ /* 0x000fe200078e00ff */
[----:B------:R-:W-:Y:S01]  /*9e70*/  SHF.L.U32 R214, R214, 0x5, RZ ;  /* 0x00000005d6d67819 */ /* 0x000fe200000006ff */
[----:B------:R-:W2:Y:S01]  /*9e80*/  LDS R142, [R215.X4+0x10800] ;  /* 0x01080000d78e7984 */ /* 0x000ea20000004800 */
[----:B------:R-:W-:Y:S01]  /*9e90*/  LEA.HI R210, R212, 0x18, RZ, 0x1e ;  /* 0x00000018d4d27811 */ /* 0x000fe200078ff0ff */
[----:B------:R-:W-:Y:S01]  /*9ea0*/  IMAD.SHL.U32 R208, R208, 0x20, RZ ;  /* 0x00000020d0d07824 */ /* 0x000fe200078e00ff */
[----:B------:R-:W-:-:S02]  /*9eb0*/  LEA.HI R207, R212, 0x28, RZ, 0x1e ;  /* 0x00000028d4cf7811 */ /* 0x000fc400078ff0ff */
[----:B------:R-:W-:Y:S01]  /*9ec0*/  LEA.HI R205, R212, 0x30, RZ, 0x1e ;  /* 0x00000030d4cd7811 */ /* 0x000fe200078ff0ff */
[----:B------:R-:W-:Y:S01]  /*9ed0*/  IMAD.SHL.U32 R210, R210, 0x20, RZ ;  /* 0x00000020d2d27824 */ /* 0x000fe200078e00ff */
[----:B---3--:R-:W-:Y:S01]  /*9ee0*/  LOP3.LUT R162, R161, 0x1c, RZ, 0xc0, !PT ;  /* 0x0000001ca1a27812 */ /* 0x008fe200078ec0ff */
[----:B------:R-:W-:Y:S01]  /*9ef0*/  IMAD.SHL.U32 R207, R207, 0x20, RZ ;  /* 0x00000020cfcf7824 */ /* 0x000fe200078e00ff */
[----:B------:R-:W-:Y:S02]  /*9f00*/  SHF.L.U32 R205, R205, 0x5, RZ ;  /* 0x00000005cdcd7819 */ /* 0x000fe400000006ff */
[----:B------:R-:W-:Y:S02]  /*9f10*/  LEA.HI R162, R162, 0x48, RZ, 0x1e ;  /* 0x00000048a2a27811 */ /* 0x000fe400078ff0ff */
[----:B------:R-:W-:Y:S02]  /*9f20*/  LOP3.LUT R161, R161, 0x1c, RZ, 0xc0, !PT ;  /* 0x0000001ca1a17812 */ /* 0x000fe400078ec0ff */
[----:B0-----:R-:W-:Y:S01]  /*9f30*/  LOP3.LUT R173, R173, 0x1c, RZ, 0xc0, !PT ;  /* 0x0000001cadad7812 */ /* 0x001fe200078ec0ff */
[----:B------:R-:W-:Y:S01]  /*9f40*/  IMAD.SHL.U32 R162, R162, 0x20, RZ ;  /* 0x00000020a2a27824 */ /* 0x000fe200078e00ff */
[----:B------:R-:W-:-:S02]  /*9f50*/  LEA.HI R161, R161, 0x50, RZ, 0x1e ;  /* 0x00000050a1a17811 */ /* 0x000fc400078ff0ff */
[----:B------:R-:W-:Y:S02]  /*9f60*/  LEA.HI R173, R173, 0x60, RZ, 0x1e ;  /* 0x00000060adad7811 */ /* 0x000fe400078ff0ff */
[----:B------:R-:W-:Y:S02]  /*9f70*/  SHF.L.U32 R161, R161, 0x5, RZ ;  /* 0x00000005a1a17819 */ /* 0x000fe400000006ff */
[----:B----4-:R-:W-:Y:S01]  /*9f80*/  LOP3.LUT R170, R170, 0x1c, RZ, 0xc0, !PT ;  /* 0x0000001caaaa7812 */ /* 0x010fe200078ec0ff */
[----:B------:R-:W-:Y:S01]  /*9f90*/  IMAD.SHL.U32 R173, R173, 0x20, RZ ;  /* 0x00000020adad7824 */ /* 0x000fe200078e00ff */
[----:B------:R-:W-:Y:S02]  /*9fa0*/  LEA.HI R204, R212, 0x38, RZ, 0x1e ;  /* 0x00000038d4cc7811 */ /* 0x000fe400078ff0ff */
[----:B------:R-:W-:Y:S02]  /*9fb0*/  LEA.HI R170, R170, 0x58, RZ, 0x1e ;  /* 0x00000058aaaa7811 */ /* 0x000fe400078ff0ff */
[----:B------:R-:W-:Y:S01]  /*9fc0*/  LEA.HI R206, R212, 0x40, RZ, 0x1e ;  /* 0x00000040d4ce7811 */ /* 0x000fe200078ff0ff */
[----:B------:R-:W-:Y:S01]  /*9fd0*/  IMAD.SHL.U32 R204, R204, 0x20, RZ ;  /* 0x00000020cccc7824 */ /* 0x000fe200078e00ff */
[----:B-1----:R-:W0:Y:S01]  /*9fe0*/  SHFL.BFLY PT, R160, R147, 0x4, 0x1f ;  /* 0x0c801f0093a07f89 */ /* 0x002e2200000e0000 */
[----:B------:R-:W-:-:S02]  /*9ff0*/  IMAD.SHL.U32 R170, R170, 0x20, RZ ;  /* 0x00000020aaaa7824 */ /* 0x000fc400078e00ff */
[----:B------:R-:W-:Y:S01]  /*a000*/  IMAD.SHL.U32 R206, R206, 0x20, RZ ;  /* 0x00000020cece7824 */ /* 0x000fe200078e00ff */
[----:B-----5:R-:W1:Y:S04]  /*a010*/  SHFL.BFLY PT, R146, R145, 0x4, 0x1f ;  /* 0x0c801f0091927f89 */ /* 0x020e6800000e0000 */
[----:B--2---:R-:W2:Y:S01]  /*a020*/  SHFL.BFLY PT, R135, R142, 0x4, 0x1f ;  /* 0x0c801f008e877f89 */ /* 0x004ea200000e0000 */
[----:B0-----:R-:W-:Y:S02]  /*a030*/  FMNMX R160, R147, R160, !PT ;  /* 0x000000a093a07209 */ /* 0x001fe40007800000 */
[----:B-1----:R-:W-:-:S03]  /*a040*/  FMNMX R146, R145, R146, !PT ;  /* 0x0000009291927209 */ /* 0x002fc60007800000 */
[----:B------:R-:W0:Y:S01]  /*a050*/  SHFL.BFLY PT, R147, R160, 0x2, 0x1f ;  /* 0x0c401f00a0937f89 */ /* 0x000e2200000e0000 */
[----:B--2---:R-:W-:-:S03]  /*a060*/  FMNMX R142, R142, R135, !PT ;  /* 0x000000878e8e7209 */ /* 0x004fc60007800000 */
[----:B------:R-:W1:Y:S04]  /*a070*/  SHFL.BFLY PT, R145, R146, 0x2, 0x1f ;  /* 0x0c401f0092917f89 */ /* 0x000e6800000e0000 */
[----:B------:R-:W2:Y:S01]  /*a080*/  SHFL.BFLY PT, R135, R142, 0x2, 0x1f ;  /* 0x0c401f008e877f89 */ /* 0x000ea200000e0000 */
[----:B0-----:R-:W-:Y:S02]  /*a090*/  FMNMX R147, R160, R147, !PT ;  /* 0x00000093a0937209 */ /* 0x001fe40007800000 */
[----:B-1----:R-:W-:Y:S02]  /*a0a0*/  FMNMX R145, R146, R145, !PT ;  /* 0x0000009192917209 */ /* 0x002fe40007800000 */
[----:B--2---:R-:W-:-:S03]  /*a0b0*/  FMNMX R135, R142, R135, !PT ;  /* 0x000000878e877209 */ /* 0x004fc60007800000 */
[----:B------:R-:W0:Y:S04]  /*a0c0*/  SHFL.BFLY PT, R146, R145, 0x1, 0x1f ;  /* 0x0c201f0091927f89 */ /* 0x000e2800000e0000 */
[----:B------:R-:W1:Y:S04]  /*a0d0*/  SHFL.BFLY PT, R142, R147, 0x1, 0x1f ;  /* 0x0c201f00938e7f89 */ /* 0x000e6800000e0000 */
[----:B------:R-:W2:Y:S01]  /*a0e0*/  SHFL.BFLY PT, R160, R135, 0x1, 0x1f ;  /* 0x0c201f0087a07f89 */ /* 0x000ea200000e0000 */
[----:B0-----:R-:W-:Y:S02]  /*a0f0*/  FMNMX R146, R145, R146, !PT ;  /* 0x0000009291927209 */ /* 0x001fe40007800000 */
[----:B-1----:R-:W-:-:S02]  /*a100*/  FMNMX R142, R147, R142, !PT ;  /* 0x0000008e938e7209 */ /* 0x002fc40007800000 */
[----:B--2---:R-:W-:-:S03]  /*a110*/  FMNMX R160, R135, R160, !PT ;  /* 0x000000a087a07209 */ /* 0x004fc60007800000 */
[----:B------:R-:W-:Y:S04]  /*a120*/  @!P5 STS [R215.X4+0x10000], R142 ;  /* 0x0100008ed700d388 */ /* 0x000fe80000004800 */
[----:B------:R-:W-:Y:S04]  /*a130*/  @!P5 STS [R215.X4+0x10400], R146 ;  /* 0x01040092d700d388 */ /* 0x000fe80000004800 */
[----:B------:R-:W-:Y:S04]  /*a140*/  @!P5 STS [R215.X4+0x10800], R160 ;  /* 0x010800a0d700d388 */ /* 0x000fe80000004800 */
[----:B------:R-:W0:Y:S04]  /*a150*/  LDS R135, [R211.X4+0x10c00] ;  /* 0x010c0000d3877984 */ /* 0x000e280000004800 */
[----:B0-----:R-:W0:Y:S02]  /*a160*/  SHFL.BFLY PT, R142, R135, 0x4, 0x1f ;  /* 0x0c801f00878e7f89 */ /* 0x001e2400000e0000 */
[----:B0-----:R-:W-:-:S05]  /*a170*/  FMNMX R142, R135, R142, !PT ;  /* 0x0000008e878e7209 */ /* 0x001fca0007800000 */
[----:B------:R-:W0:Y:S02]  /*a180*/  SHFL.BFLY PT, R135, R142, 0x2, 0x1f ;  /* 0x0c401f008e877f89 */ /* 0x000e2400000e0000 */
[----:B0-----:R-:W-:-:S05]  /*a190*/  FMNMX R135, R142, R135, !PT ;  /* 0x000000878e877209 */ /* 0x001fca0007800000 */
[----:B------:R-:W0:Y:S02]  /*a1a0*/  SHFL.BFLY PT, R142, R135, 0x1, 0x1f ;  /* 0x0c201f00878e7f89 */ /* 0x000e2400000e0000 */
[----:B0-----:R-:W-:-:S05]  /*a1b0*/  FMNMX R142, R135, R142, !PT ;  /* 0x0000008e878e7209 */ /* 0x001fca0007800000 */
[----:B------:R-:W-:Y:S04]  /*a1c0*/  @!P5 STS [R211.X4+0x10c00], R142 ;  /* 0x010c008ed300d388 */ /* 0x000fe80000004800 */
[----:B------:R-:W-:Y:S06]  /*a1d0*/  BAR.SYNC.DEFER_BLOCKING 0x0 ;  /* 0x0000000000007b1d */ /* 0x000fec0000010000 */
[----:B------:R-:W0:Y:S04]  /*a1e0*/  LDS R243, [R212.X8+0x10000] ;  /* 0x01000000d4f37984 */ /* 0x000e280000008800 */
[----:B------:R-:W1:Y:S04]  /*a1f0*/  LDS R242, [R209+0x10000] ;  /* 0x01000000d1f27984 */ /* 0x000e680000000800 */
[----:B------:R-:W2:Y:S04]  /*a200*/  LDS R241, [R214+0x10000] ;  /* 0x01000000d6f17984 */ /* 0x000ea80000000800 */
[----:B------:R-:W3:Y:S04]  /*a210*/  LDS R239, [R208+0x10000] ;  /* 0x01000000d0ef7984 */ /* 0x000ee80000000800 */
[----:B------:R-:W4:Y:S04]  /*a220*/  LDS R240, [R210+0x10000] ;  /* 0x01000000d2f07984 */ /* 0x000f280000000800 */
[----:B------:R-:W5:Y:S04]  /*a230*/  LDS R238, [R207+0x10000] ;  /* 0x01000000cfee7984 */ /* 0x000f680000000800 */
[----:B------:R-:W5:Y:S04]  /*a240*/  LDS R237, [R205+0x10000] ;  /* 0x01000000cded7984 */ /* 0x000f680000000800 */
[----:B------:R-:W5:Y:S04]  /*a250*/  LDS R234, [R162+0x10000] ;  /* 0x01000000a2ea7984 */ /* 0x000f680000000800 */
[----:B------:R-:W5:Y:S04]  /*a260*/  LDS R233, [R161+0x10000] ;  /* 0x01000000a1e97984 */ /* 0x000f680000000800 */
[----:B------:R1:W-:Y:S01]  /*a270*/  LDS R229, [R173+0x10000] ;  /* 0x01000000ade57984 */ /* 0x0003e20000000800 */
[----:B0-----:R-:W-:-:S03]  /*a280*/  FMNMX R243, R243, R93, !PT ;  /* 0x0000005df3f37209 */ /* 0x001fc60007800000 */
[----:B------:R-:W0:Y:S01]  /*a290*/  LDS R232, [R170+0x10000] ;  /* 0x01000000aae87984 */ /* 0x000e220000000800 */
[----:B-1----:R-:W-:Y:S01]  /*a2a0*/  FMNMX R242, R242, R5, !PT ;  /* 0x00000005f2f27209 */ /* 0x002fe20007800000 */
[--C-:B------:R-:W-:Y:S02]  /*a2b0*/  FADD R142, R134, -R243.reuse ;  /* 0x800000f3868e7221 */ /* 0x100fe40000000000 */
[----:B------:R-:W1:Y:S01]  /*a2c0*/  S2R R173, SR_TID.X ;  /* 0x0000000000ad7919 */ /* 0x000e620000002100 */
[----:B------:R-:W-:Y:S01]  /*a2d0*/  FADD R141, R141, -R243 ;  /* 0x800000f38d8d7221 */ /* 0x000fe20000000000 */
[----:B--2---:R-:W-:Y:S01]  /*a2e0*/  FMNMX R241, R241, R92, !PT ;  /* 0x0000005cf1f17209 */ /* 0x004fe20007800000 */
[----:B------:R-:W-:Y:S01]  /*a2f0*/  FMUL R142, R142, 1.4426950216293334961 ;  /* 0x3fb8aa3b8e8e7820 */ /* 0x000fe20000400000 */
[----:B------:R-:W2:Y:S01]  /*a300*/  LDS R236, [R204+0x10000] ;  /* 0x01000000ccec7984 */ /* 0x000ea20000000800 */
[----:B------:R-:W-:Y:S01]  /*a310*/  FMUL R141, R141, 1.4426950216293334961 ;  /* 0x3fb8aa3b8d8d7820 */ /* 0x000fe20000400000 */
[----:B---3--:R-:W-:Y:S01]  /*a320*/  FMNMX R239, R239, R198, !PT ;  /* 0x000000c6efef7209 */ /* 0x008fe20007800000 */
[--C-:B------:R-:W-:Y:S01]  /*a330*/  FADD R135, R127, -R242.reuse ;  /* 0x800000f27f877221 */ /* 0x100fe20000000000 */
[----:B------:R-:W3:Y:S01]  /*a340*/  LDS R235, [R206+0x10000] ;  /* 0x01000000ceeb7984 */ /* 0x000ee20000000800 */
[----:B------:R-:W-:Y:S01]  /*a350*/  MUFU.EX2 R142, R142 ;  /* 0x0000008e008e7308 */ /* 0x000fe20000000800 */
[----:B------:R-:W-:Y:S01]  /*a360*/  FADD R132, R132, -R242 ;  /* 0x800000f284847221 */ /* 0x000fe20000000000 */
[----:B----4-:R-:W-:Y:S01]  /*a370*/  FMNMX R240, R240, R94, !PT ;  /* 0x0000005ef0f07209 */ /* 0x010fe20007800000 */
[----:B------:R-:W-:-:S02]  /*a380*/  FMUL R135, R135, 1.4426950216293334961 ;  /* 0x3fb8aa3b87877820 */ /* 0x000fc40000400000 */
[----:B------:R-:W-:Y:S01]  /*a390*/  FMUL R132, R132, 1.4426950216293334961 ;  /* 0x3fb8aa3b84847820 */ /* 0x000fe20000400000 */
[----:B-----5:R-:W-:Y:S01]  /*a3a0*/  FMNMX R238, R238, R199, !PT ;  /* 0x000000c7eeee7209 */ /* 0x020fe20007800000 */
[----:B------:R-:W-:Y:S01]  /*a3b0*/  FADD R126, R126, -R241 ;  /* 0x800000f17e7e7221 */ /* 0x000fe20000000000 */
[----:B------:R-:W4:Y:S01]  /*a3c0*/  MUFU.EX2 R141, R141 ;  /* 0x0000008d008d7308 */ /* 0x000f220000000800 */
[--C-:B------:R-:W-:Y:S01]  /*a3d0*/  FADD R121, R121, -R239.reuse ;  /* 0x800000ef79797221 */ /* 0x100fe20000000000 */
[----:B------:R-:W-:Y:S01]  /*a3e0*/  FMNMX R237, R237, R200, !PT ;  /* 0x000000c8eded7209 */ /* 0x000fe20007800000 */
[----:B------:R-:W-:Y:S02]  /*a3f0*/  FMUL R126, R126, 1.4426950216293334961 ;  /* 0x3fb8aa3b7e7e7820 */ /* 0x000fe40000400000 */
[----:B------:R-:W-:Y:S01]  /*a400*/  FMUL R121, R121, 1.4426950216293334961 ;  /* 0x3fb8aa3b79797820 */ /* 0x000fe20000400000 */
[----:B------:R-:W-:Y:S01]  /*a410*/  FMNMX R234, R234, R216, !PT ;  /* 0x000000d8eaea7209 */ /* 0x000fe20007800000 */
[----:B------:R-:W-:Y:S01]  /*a420*/  FADD R122, R122, -R239 ;  /* 0x800000ef7a7a7221 */ /* 0x000fe20000000000 */
[----:B------:R-:W-:Y:S01]  /*a430*/  MUFU.EX2 R135, R135 ;  /* 0x0000008700877308 */ /* 0x000fe20000000800 */
[----:B------:R-:W-:Y:S01]  /*a440*/  FADD R120, R120, -R238 ;  /* 0x800000ee78787221 */ /* 0x000fe20000000000 */
[----:B-1----:R-:W-:Y:S01]  /*a450*/  LOP3.LUT R173, R173, 0x1c, RZ, 0xc0, !PT ;  /* 0x0000001cadad7812 */ /* 0x002fe200078ec0ff */
[----:B------:R-:W-:Y:S01]  /*a460*/  FMUL R122, R122, 1.4426950216293334961 ;  /* 0x3fb8aa3b7a7a7820 */ /* 0x000fe20000400000 */
[----:B------:R-:W-:Y:S01]  /*a470*/  FMNMX R233, R233, R217, !PT ;  /* 0x000000d9e9e97209 */ /* 0x000fe20007800000 */
[----:B------:R-:W-:Y:S01]  /*a480*/  FMUL R120, R120, 1.4426950216293334961 ;  /* 0x3fb8aa3b78787820 */ /* 0x000fe20000400000 */
[----:B------:R-:W-:Y:S01]  /*a490*/  LEA.HI R174, R173, 0x68, RZ, 0x1e ;  /* 0x00000068adae7811 */ /* 0x000fe200078ff0ff */
[----:B------:R-:W-:Y:S01]  /*a4a0*/  FADD R115, R115, -R237 ;  /* 0x800000ed73737221 */ /* 0x000fe20000000000 */
[----:B------:R1:W5:Y:S01]  /*a4b0*/  MUFU.EX2 R134, R132 ;  /* 0x0000008400867308 */ /* 0x0003620000000800 */
[----:B----4-:R-:W-:Y:S01]  /*a4c0*/  FADD R169, R142, R141 ;  /* 0x0000008d8ea97221 */ /* 0x010fe20000000000 */
[----:B------:R-:W4:Y:S01]  /*a4d0*/  S2R R173, SR_TID.X ;  /* 0x0000000000ad7919 */ /* 0x000f220000002100 */
[----:B------:R-:W-:Y:S01]  /*a4e0*/  FADD R107, R107, -R234 ;  /* 0x800000ea6b6b7221 */ /* 0x000fe20000000000 */
[----:B0-----:R-:W-:Y:S01]  /*a4f0*/  FMNMX R232, R232, R224, !PT ;  /* 0x000000e0e8e87209 */ /* 0x001fe20007800000 */
[----:B------:R-:W-:Y:S01]  /*a500*/  IMAD.SHL.U32 R174, R174, 0x20, RZ ;  /* 0x00000020aeae7824 */ /* 0x000fe200078e00ff */
[----:B------:R-:W0:Y:S01]  /*a510*/  SHFL.BFLY PT, R127, R169, 0x2, 0x1f ;  /* 0x0c401f00a97f7f89 */ /* 0x000e2200000e0000 */
[----:B------:R-:W-:Y:S01]  /*a520*/  FADD R143, R143, -R233 ;  /* 0x800000e98f8f7221 */ /* 0x000fe20000000000 */
[----:B------:R-:W-:Y:S01]  /*a530*/  FMNMX R229, R229, R225, !PT ;  /* 0x000000e1e5e57209 */ /* 0x000fe20007800000 */
[----:B-1----:R-:W-:Y:S01]  /*a540*/  FADD R132, R133, -R241 ;  /* 0x800000f185847221 */ /* 0x002fe20000000000 */
[----:B------:R1:W-:Y:S01]  /*a550*/  LDS R228, [R174+0x10000] ;  /* 0x01000000aee47984 */ /* 0x0003e20000000800 */
[----:B------:R1:W-:Y:S01]  /*a560*/  MUFU.EX2 R133, R126 ;  /* 0x0000007e00857308 */ /* 0x0003e20000000800 */
[----:B------:R-:W-:Y:S01]  /*a570*/  FMUL R143, R143, 1.4426950216293334961 ;  /* 0x3fb8aa3b8f8f7820 */ /* 0x000fe20000400000 */
[----:B--2---:R-:W-:Y:S01]  /*a580*/  FMNMX R236, R236, R202, !PT ;  /* 0x000000caecec7209 */ /* 0x004fe20007800000 */
[----:B------:R-:W-:Y:S01]  /*a590*/  FMUL R132, R132, 1.4426950216293334961 ;  /* 0x3fb8aa3b84847820 */ /* 0x000fe20000400000 */
[----:B---3--:R-:W-:Y:S01]  /*a5a0*/  FMNMX R235, R235, R203, !PT ;  /* 0x000000cbebeb7209 */ /* 0x008fe20007800000 */
[----:B-----5:R-:W-:-:S02]  /*a5b0*/  FADD R168, R135, R134 ;  /* 0x0000008687a87221 */ /* 0x020fc40000000000 */
[----:B------:R-:W-:Y:S02]  /*a5c0*/  FADD R104, R104, -R232 ;  /* 0x800000e868687221 */ /* 0x000fe40000000000 */
[----:B-1----:R-:W-:Y:S01]  /*a5d0*/  FADD R126, R123, -R240 ;  /* 0x800000f07b7e7221 */ /* 0x002fe20000000000 */
[----:B------:R-:W1:Y:S01]  /*a5e0*/  MUFU.EX2 R132, R132 ;  /* 0x0000008400847308 */ /* 0x000e620000000800 */
[----:B------:R-:W2:Y:S01]  /*a5f0*/  SHFL.BFLY PT, R145, R168, 0x2, 0x1f ;  /* 0x0c401f00a8917f89 */ /* 0x000ea200000e0000 */
[----:B------:R-:W-:Y:S02]  /*a600*/  FADD R108, R108, -R234 ;  /* 0x800000ea6c6c7221 */ /* 0x000fe40000000000 */
[----:B------:R-:W-:Y:S01]  /*a610*/  FMUL R126, R126, 1.4426950216293334961 ;  /* 0x3fb8aa3b7e7e7820 */ /* 0x000fe20000400000 */
[----:B----4-:R-:W-:Y:S01]  /*a620*/  LOP3.LUT R173, R173, 0x1c, RZ, 0xc0, !PT ;  /* 0x0000001cadad7812 */ /* 0x010fe200078ec0ff */
[----:B------:R-:W-:Y:S02]  /*a630*/  FMUL R104, R104, 1.4426950216293334961 ;  /* 0x3fb8aa3b68687820 */ /* 0x000fe40000400000 */
[----:B------:R3:W-:Y:S01]  /*a640*/  MUFU.EX2 R123, R121 ;  /* 0x00000079007b7308 */ /* 0x0007e20000000800 */
[----:B0-----:R-:W-:Y:S01]  /*a650*/  FADD R169, R169, R127 ;  /* 0x0000007fa9a97221 */ /* 0x001fe20000000000 */
[----:B------:R-:W-:Y:S01]  /*a660*/  LEA.HI R174, R173, 0x70, RZ, 0x1e ;  /* 0x00000070adae7811 */ /* 0x000fe200078ff0ff */
[----:B------:R-:W-:-:S02]  /*a670*/  FADD R127, R125, -R240 ;  /* 0x800000f07d7f7221 */ /* 0x000fc40000000000 */
[----:B------:R-:W-:Y:S01]  /*a680*/  FMUL R108, R108, 1.4426950216293334961 ;  /* 0x3fb8aa3b6c6c7820 */ /* 0x000fe20000400000 */
[----:B------:R-:W0:Y:S01]  /*a690*/  SHFL.BFLY PT, R146, R169, 0x1, 0x1f ;  /* 0x0c201f00a9927f89 */ /* 0x000e2200000e0000 */
[----:B------:R-:W-:Y:S01]  /*a6a0*/  FMUL R127, R127, 1.4426950216293334961 ;  /* 0x3fb8aa3b7f7f7820 */ /* 0x000fe20000400000 */
[----:B------:R-:W4:Y:S01]  /*a6b0*/  MUFU.EX2 R125, R122 ;  /* 0x0000007a007d7308 */ /* 0x000f220000000800 */
[----:B---3--:R-:W-:Y:S01]  /*a6c0*/  FADD R121, R111, -R238 ;  /* 0x800000ee6f797221 */ /* 0x008fe20000000000 */
[----:B------:R-:W-:Y:S01]  /*a6d0*/  SHF.L.U32 R174, R174, 0x5, RZ ;  /* 0x00000005aeae7819 */ /* 0x000fe200000006ff */
[----:B-1----:R-:W-:Y:S02]  /*a6e0*/  FADD R163, R133, R132 ;  /* 0x0000008485a37221 */ /* 0x002fe40000000000 */
[----:B------:R-:W-:Y:S02]  /*a6f0*/  FMUL R121, R121, 1.4426950216293334961 ;  /* 0x3fb8aa3b79797820 */ /* 0x000fe40000400000 */
[----:B------:R1:W-:Y:S01]  /*a700*/  LDS R227, [R174+0x10000] ;  /* 0x01000000aee37984 */ /* 0x0003e20000000800 */
[----:B------:R3:W-:Y:S01]  /*a710*/  MUFU.EX2 R122, R120 ;  /* 0x00000078007a7308 */ /* 0x0007e20000000800 */
[----:B--2---:R-:W-:-:S02]  /*a720*/  FADD R168, R168, R145 ;  /* 0x00000091a8a87221 */ /* 0x004fc40000000000 */
[--C-:B------:R-:W-:Y:S02]  /*a730*/  FADD R114, R114, -R236.reuse ;  /* 0x800000ec72727221 */ /* 0x100fe40000000000 */
[----:B------:R-:W-:Y:S01]  /*a740*/  FADD R144, R144, -R236 ;  /* 0x800000ec90907221 */ /* 0x000fe20000000000 */
[----:B------:R-:W2:Y:S01]  /*a750*/  SHFL.BFLY PT, R145, R168, 0x1, 0x1f ;  /* 0x0c201f00a8917f89 */ /* 0x000ea200000e0000 */
[----:B------:R-:W-:Y:S01]  /*a760*/  FADD R177, -R243, R93 ;  /* 0x0000005df3b17221 */ /* 0x000fe20000000100 */
[----:B------:R-:W5:Y:S01]  /*a770*/  MUFU.EX2 R121, R121 ;  /* 0x0000007900797308 */ /* 0x000f620000000800 */
[----:B---3--:R-:W-:Y:S01]  /*a780*/  FMUL R120, R115, 1.4426950216293334961 ;  /* 0x3fb8aa3b73787820 */ /* 0x008fe20000400000 */
[----:B-1----:R-:W1:Y:S01]  /*a790*/  S2R R174, SR_TID.X ;  /* 0x0000000000ae7919 */ /* 0x002e620000002100 */
[----:B------:R-:W-:Y:S01]  /*a7a0*/  FADD R115, R109, -R237 ;  /* 0x800000ed6d737221 */ /* 0x000fe20000000000 */
[----:B------:R-:W-:Y:S01]  /*a7b0*/  FMNMX R228, R228, R230, !PT ;  /* 0x000000e6e4e47209 */ /* 0x000fe20007800000 */
[----:B----4-:R-:W-:-:S02]  /*a7c0*/  FADD R161, R125, R123 ;  /* 0x0000007b7da17221 */ /* 0x010fc40000000000 */
[----:B0-----:R-:W-:Y:S01]  /*a7d0*/  FADD R169, R169, R146 ;  /* 0x00000092a9a97221 */ /* 0x001fe20000000000 */
[----:B------:R-:W-:Y:S01]  /*a7e0*/  MUFU.EX2 R127, R127 ;  /* 0x0000007f007f7308 */ /* 0x000fe20000000800 */
[----:B------:R-:W0:Y:S01]  /*a7f0*/  SHFL.BFLY PT, R146, R163, 0x2, 0x1f ;  /* 0x0c401f00a3927f89 */ /* 0x000e2200000e0000 */
[----:B------:R-:W-:Y:S02]  /*a800*/  FMUL R115, R115, 1.4426950216293334961 ;  /* 0x3fb8aa3b73737820 */ /* 0x000fe40000400000 */
[----:B------:R-:W-:Y:S01]  /*a810*/  FMUL R114, R114, 1.4426950216293334961 ;  /* 0x3fb8aa3b72727820 */ /* 0x000fe20000400000 */
[----:B------:R-:W3:Y:S01]  /*a820*/  SHFL.BFLY PT, R111, R161, 0x2, 0x1f ;  /* 0x0c401f00a16f7f89 */ /* 0x000ee200000e0000 */
[----:B------:R-:W-:Y:S02]  /*a830*/  FMUL R144, R144, 1.4426950216293334961 ;  /* 0x3fb8aa3b90907820 */ /* 0x000fe40000400000 */
[----:B-----5:R-:W-:Y:S01]  /*a840*/  FADD R160, R122, R121 ;  /* 0x000000797aa07221 */ /* 0x020fe20000000000 */
[----:B------:R-:W4:Y:S01]  /*a850*/  MUFU.EX2 R126, R126 ;  /* 0x0000007e007e7308 */ /* 0x000f220000000800 */
[----:B------:R-:W-:-:S02]  /*a860*/  FADD R176, -R242, R5 ;  /* 0x00000005f2b07221 */ /* 0x000fc40000000100 */
[----:B------:R-:W-:Y:S01]  /*a870*/  FADD R175, -R241, R92 ;  /* 0x0000005cf1af7221 */ /* 0x000fe20000000100 */
[----:B------:R-:W5:Y:S01]  /*a880*/  SHFL.BFLY PT, R109, R160, 0x2, 0x1f ;  /* 0x0c401f00a06d7f89 */ /* 0x000f6200000e0000 */
[----:B--2---:R-:W-:Y:S02]  /*a890*/  FADD R168, R168, R145 ;  /* 0x00000091a8a87221 */ /* 0x004fe40000000000 */
[----:B------:R-:W-:Y:S01]  /*a8a0*/  FADD R110, R110, -R235 ;  /* 0x800000eb6e6e7221 */ /* 0x000fe20000000000 */
[----:B------:R-:W-:Y:S01]  /*a8b0*/  MUFU.EX2 R120, R120 ;  /* 0x0000007800787308 */ /* 0x000fe20000000800 */
[----:B-1----:R-:W-:Y:S01]  /*a8c0*/  LOP3.LUT R174, R174, 0x1c, RZ, 0xc0, !PT ;  /* 0x0000001caeae7812 */ /* 0x002fe200078ec0ff */
[----:B------:R-:W-:Y:S02]  /*a8d0*/  FADD R100, R100, -R228 ;  /* 0x800000e464647221 */ /* 0x000fe40000000000 */
[----:B------:R-:W-:Y:S01]  /*a8e0*/  FMUL R110, R110, 1.4426950216293334961 ;  /* 0x3fb8aa3b6e6e7820 */ /* 0x000fe20000400000 */
[----:B------:R-:W-:Y:S01]  /*a8f0*/  FMNMX R227, R227, R231, !PT ;  /* 0x000000e7e3e37209 */ /* 0x000fe20007800000 */
[----:B------:R-:W-:-:S02]  /*a900*/  FMUL R177, R177, 1.4426950216293334961 ;  /* 0x3fb8aa3bb1b17820 */ /* 0x000fc40000400000 */
[----:B------:R-:W1:Y:S01]  /*a910*/  MUFU.EX2 R115, R115 ;  /* 0x0000007300737308 */ /* 0x000e620000000800 */
[----:B0-----:R-:W-:Y:S02]  /*a920*/  FADD R163, R163, R146 ;  /* 0x00000092a3a37221 */ /* 0x001fe40000000000 */
[----:B----4-:R-:W-:Y:S02]  /*a930*/  FADD R162, R127, R126 ;  /* 0x0000007e7fa27221 */ /* 0x010fe40000000000 */
[----:B---3--:R-:W-:Y:S02]  /*a940*/  FADD R161, R161, R111 ;  /* 0x0000006fa1a17221 */ /* 0x008fe40000000000 */
[----:B------:R-:W-:Y:S01]  /*a950*/  FADD R146, R113, -R235 ;  /* 0x800000eb71927221 */ /* 0x000fe20000000000 */
[----:B------:R-:W0:Y:S01]  /*a960*/  SHFL.BFLY PT, R145, R162, 0x2, 0x1f ;  /* 0x0c401f00a2917f89 */ /* 0x000e2200000e0000 */
[----:B------:R-:W-:Y:S01]  /*a970*/  MUFU.EX2 R108, R108 ;  /* 0x0000006c006c7308 */ /* 0x000fe20000000800 */
[----:B------:R-:W-:-:S02]  /*a980*/  FADD R95, R95, -R227 ;  /* 0x800000e35f5f7221 */ /* 0x000fc40000000000 */
[----:B-----5:R-:W-:Y:S01]  /*a990*/  FADD R160, R160, R109 ;  /* 0x0000006da0a07221 */ /* 0x020fe20000000000 */
[----:B------:R-:W2:Y:S01]  /*a9a0*/  SHFL.BFLY PT, R147, R161, 0x1, 0x1f ;  /* 0x0c201f00a1937f89 */ /* 0x000ea200000e0000 */
[----:B------:R-:W-:Y:S02]  /*a9b0*/  FMUL R109, R107, 1.4426950216293334961 ;  /* 0x3fb8aa3b6b6d7820 */ /* 0x000fe40000400000 */
[----:B------:R-:W-:Y:S01]  /*a9c0*/  FADD R107, R106, -R233 ;  /* 0x800000e96a6b7221 */ /* 0x000fe20000000000 */
[----:B------:R-:W-:Y:S01]  /*a9d0*/  MUFU.EX2 R114, R114 ;  /* 0x0000007200727308 */ /* 0x000fe20000000800 */
[----:B------:R-:W3:Y:S01]  /*a9e0*/  SHFL.BFLY PT, R106, R163, 0x1, 0x1f ;  /* 0x0c201f00a36a7f89 */ /* 0x000ee200000e0000 */
[----:B-1----:R-:W-:Y:S02]  /*a9f0*/  FADD R171, R120, R115 ;  /* 0x0000007378ab7221 */ /* 0x002fe40000000000 */
[----:B------:R-:W-:Y:S02]  /*aa00*/  FMUL R107, R107, 1.4426950216293334961 ;  /* 0x3fb8aa3b6b6b7820 */ /* 0x000fe40000400000 */
[----:B------:R-:W-:-:S02]  /*aa10*/  FMUL R146, R146, 1.4426950216293334961 ;  /* 0x3fb8aa3b92927820 */ /* 0x000fc40000400000 */
[----:B------:R-:W1:Y:S01]  /*aa20*/  MUFU.EX2 R109, R109 ;  /* 0x0000006d006d7308 */ /* 0x000e620000000800 */
[----:B------:R-:W-:Y:S02]  /*aa30*/  FADD R140, R140, -R227 ;  /* 0x800000e38c8c7221 */ /* 0x000fe40000000000 */
[----:B------:R-:W-:Y:S02]  /*aa40*/  FMUL R95, R95, 1.4426950216293334961 ;  /* 0x3fb8aa3b5f5f7820 */ /* 0x000fe40000400000 */
[----:B------:R-:W-:Y:S02]  /*aa50*/  FMUL R176, R176, 1.4426950216293334961 ;  /* 0x3fb8aa3bb0b07820 */ /* 0x000fe40000400000 */
[----:B0-----:R-:W-:Y:S01]  /*aa60*/  FADD R162, R162, R145 ;  /* 0x00000091a2a27221 */ /* 0x001fe20000000000 */
[----:B------:R-:W-:Y:S01]  /*aa70*/  MUFU.EX2 R107, R107 ;  /* 0x0000006b006b7308 */ /* 0x000fe20000000800 */
[----:B------:R-:W0:Y:S01]  /*aa80*/  SHFL.BFLY PT, R145, R171, 0x2, 0x1f ;  /* 0x0c401f00ab917f89 */ /* 0x000e2200000e0000 */
[----:B------:R-:W-:-:S02]  /*aa90*/  FMUL R175, R175, 1.4426950216293334961 ;  /* 0x3fb8aa3bafaf7820 */ /* 0x000fc40000400000 */
[----:B--2---:R-:W-:Y:S01]  /*aaa0*/  FADD R161, R161, R147 ;  /* 0x00000093a1a17221 */ /* 0x004fe20000000000 */
[----:B------:R-:W2:Y:S01]  /*aab0*/  SHFL.BFLY PT, R172, R162, 0x1, 0x1f ;  /* 0x0c201f00a2ac7f89 */ /* 0x000ea200000e0000 */
[----:B------:R-:W-:Y:S01]  /*aac0*/  LEA.HI R147, R174, 0x78, RZ, 0x1e ;  /* 0x00000078ae937811 */ /* 0x000fe200078ff0ff */
[----:B-1----:R-:W-:Y:S01]  /*aad0*/  FADD R173, R109, R108 ;  /* 0x0000006c6dad7221 */ /* 0x002fe20000000000 */
[----:B------:R-:W-:Y:S01]  /*aae0*/  MUFU.EX2 R113, R144 ;  /* 0x0000009000717308 */ /* 0x000fe20000000800 */
[----:B---3--:R-:W-:Y:S02]  /*aaf0*/  FADD R163, R163, R106 ;  /* 0x0000006aa3a37221 */ /* 0x008fe40000000000 */
[----:B------:R-:W-:Y:S01]  /*ab00*/  IMAD.SHL.U32 R147, R147, 0x20, RZ ;  /* 0x0000002093937824 */ /* 0x000fe200078e00ff */
[----:B------:R-:W1:Y:S04]  /*ab10*/  SHFL.BFLY PT, R93, R173, 0x2, 0x1f ;  /* 0x0c401f00ad5d7f89 */ /* 0x000e6800000e0000 */
[----:B------:R3:W4:Y:S01]  /*ab20*/  MUFU.EX2 R106, R143 ;  /* 0x0000008f006a7308 */ /* 0x0007220000000800 */
[----:B------:R-:W5:Y:S01]  /*ab30*/  LDS R226, [R147+0x10000] ;  /* 0x0100000093e27984 */ /* 0x000f620000000800 */
[----:B0-----:R-:W-:-:S06]  /*ab40*/  FADD R171, R171, R145 ;  /* 0x00000091abab7221 */ /* 0x001fcc0000000000 */
[----:B------:R0:W-:Y:S01]  /*ab50*/  MUFU.EX2 R111, R146 ;  /* 0x00000092006f7308 */ /* 0x0001e20000000800 */
[----:B---3--:R-:W-:Y:S02]  /*ab60*/  FADD R143, R105, -R232 ;  /* 0x800000e8698f7221 */ /* 0x008fe40000000000 */
[--C-:B------:R-:W-:Y:S02]  /*ab70*/  FADD R145, R102, -R229.reuse ;  /* 0x800000e566917221 */ /* 0x100fe40000000000 */
[----:B--2---:R-:W-:Y:S02]  /*ab80*/  FADD R162, R162, R172 ;  /* 0x000000aca2a27221 */ /* 0x004fe40000000000 */
[----:B------:R-:W-:Y:S01]  /*ab90*/  FADD R102, R103, -R229 ;  /* 0x800000e567667221 */ /* 0x000fe20000000000 */
[----:B------:R2:W-:Y:S01]  /*aba0*/  MUFU.EX2 R105, R104 ;  /* 0x0000006800697308 */ /* 0x0005e20000000800 */
[----:B----4-:R-:W-:Y:S01]  /*abb0*/  FADD R172, R107, R106 ;  /* 0x0000006a6bac7221 */ /* 0x010fe20000000000 */
[----:B0-----:R-:W0:Y:S01]  /*abc0*/  SHFL.BFLY PT, R146, R160, 0x1, 0x1f ;  /* 0x0c201f00a0927f89 */ /* 0x001e2200000e0000 */
[----:B------:R-:W-:-:S02]  /*abd0*/  FMUL R102, R102, 1.4426950216293334961 ;  /* 0x3fb8aa3b66667820 */ /* 0x000fc40000400000 */
[----:B------:R-:W-:Y:S01]  /*abe0*/  FMUL R145, R145, 1.4426950216293334961 ;  /* 0x3fb8aa3b91917820 */ /* 0x000fe20000400000 */
[----:B------:R-:W3:Y:S01]  /*abf0*/  SHFL.BFLY PT, R92, R172, 0x2, 0x1f ;  /* 0x0c401f00ac5c7f89 */ /* 0x000ee200000e0000 */
[----:B------:R-:W-:Y:S01]  /*ac00*/  FADD R170, R114, R113 ;  /* 0x0000007172aa7221 */ /* 0x000fe20000000000 */
[----:B------:R-:W4:Y:S01]  /*ac10*/  MUFU.EX2 R110, R110 ;  /* 0x0000006e006e7308 */ /* 0x000f220000000800 */
[----:B--2---:R-:W-:Y:S02]  /*ac20*/  FMUL R104, R143, 1.4426950216293334961 ;  /* 0x3fb8aa3b8f687820 */ /* 0x004fe40000400000 */
[----:B-1----:R-:W-:Y:S01]  /*ac30*/  FADD R173, R173, R93 ;  /* 0x0000005dadad7221 */ /* 0x002fe20000000000 */
[----:B------:R-:W1:Y:S01]  /*ac40*/  SHFL.BFLY PT, R144, R170, 0x2, 0x1f ;  /* 0x0c401f00aa907f89 */ /* 0x000e6200000e0000 */
[----:B------:R-:W-:Y:S02]  /*ac50*/  FADD R93, -R240, R94 ;  /* 0x0000005ef05d7221 */ /* 0x000fe40000000100 */
[----:B------:R-:W-:Y:S01]  /*ac60*/  FMUL R94, R140, 1.4426950216293334961 ;  /* 0x3fb8aa3b8c5e7820 */ /* 0x000fe20000400000 */
[----:B------:R-:W2:Y:S01]  /*ac70*/  MUFU.EX2 R104, R104 ;  /* 0x0000006800687308 */ /* 0x000ea20000000800 */
[----:B------:R-:W-:-:S02]  /*ac80*/  FMUL R93, R93, 1.4426950216293334961 ;  /* 0x3fb8aa3b5d5d7820 */ /* 0x000fc40000400000 */
[----:B------:R-:W-:-:S04]  /*ac90*/  FADD R140, -R239, R198 ;  /* 0x000000c6ef8c7221 */ /* 0x000fc80000000100 */
[----:B------:R-:W-:Y:S01]  /*aca0*/  FMUL R140, R140, 1.4426950216293334961 ;  /* 0x3fb8aa3b8c8c7820 */ /* 0x000fe20000400000 */
[----:B------:R-:W-:Y:S01]  /*acb0*/  MUFU.EX2 R103, R145 ;  /* 0x0000009100677308 */ /* 0x000fe20000000800 */
[----:B----4-:R-:W-:Y:S01]  /*acc0*/  FADD R178, R111, R110 ;  /* 0x0000006e6fb27221 */ /* 0x010fe20000000000 */
[----:B-----5:R-:W-:Y:S01]  /*acd0*/  FMNMX R226, R226, R244, !PT ;  /* 0x000000f4e2e27209 */ /* 0x020fe20007800000 */
[----:B0-----:R-:W-:Y:S02]  /*ace0*/  FADD R160, R160, R146 ;  /* 0x00000092a0a07221 */ /* 0x001fe40000000000 */
[----:B------:R-:W0:Y:S01]  /*acf0*/  SHFL.BFLY PT, R146, R171, 0x1, 0x1f ;  /* 0x0c201f00ab927f89 */ /* 0x000e2200000e0000 */
[----:B---3--:R-:W-:Y:S02]  /*ad00*/  FADD R172, R172, R92 ;  /* 0x0000005cacac7221 */ /* 0x008fe40000000000 */
[----:B--2---:R-:W-:Y:S01]  /*ad10*/  FADD R179, R105, R104 ;  /* 0x0000006869b37221 */ /* 0x004fe20000000000 */
[----:B------:R-:W-:Y:S01]  /*ad20*/  MUFU.EX2 R102, R102 ;  /* 0x0000006600667308 */ /* 0x000fe20000000800 */
[----:B------:R-:W2:Y:S01]  /*ad30*/  SHFL.BFLY PT, R143, R178, 0x2, 0x1f ;  /* 0x0c401f00b28f7f89 */ /* 0x000ea200000e0000 */
[----:B------:R-:W-:-:S02]  /*ad40*/  FADD R124, R124, -R226 ;  /* 0x800000e27c7c7221 */ /* 0x000fc40000000000 */
[----:B-1----:R-:W-:Y:S01]  /*ad50*/  FADD R170, R170, R144 ;  /* 0x00000090aaaa7221 */ /* 0x002fe20000000000 */
[----:B------:R-:W1:Y:S03]  /*ad60*/  SHFL.BFLY PT, R5, R179, 0x2, 0x1f ;  /* 0x0c401f00b3057f89 */ /* 0x000e6600000e0000 */
[----:B------:R3:W-:Y:S01]  /*ad70*/  MUFU.EX2 R174, R93 ;  /* 0x0000005d00ae7308 */ /* 0x0007e20000000800 */
[----:B------:R-:W4:Y:S07]  /*ad80*/  SHFL.BFLY PT, R144, R170, 0x1, 0x1f ;  /* 0x0c201f00aa907f89 */ /* 0x000f2e00000e0000 */
[----:B------:R-:W-:Y:S01]  /*ad90*/  MUFU.EX2 R95, R95 ;  /* 0x0000005f005f7308 */ /* 0x000fe20000000800 */
[----:B0-----:R-:W-:-:S07]  /*ada0*/  FADD R171, R171, R146 ;  /* 0x00000092abab7221 */ /* 0x001fce0000000000 */
[----:B------:R-:W0:Y:S01]  /*adb0*/  MUFU.EX2 R94, R94 ;  /* 0x0000005e005e7308 */ /* 0x000e220000000800 */
[----:B--2---:R-:W-:Y:S02]  /*adc0*/  FADD R178, R178, R143 ;  /* 0x0000008fb2b27221 */ /* 0x004fe40000000000 */
[----:B------:R-:W2:Y:S01]  /*add0*/  SHFL.BFLY PT, R143, R172, 0x1, 0x1f ;  /* 0x0c201f00ac8f7f89 */ /* 0x000ea200000e0000 */
[----:B-1----:R-:W-:Y:S02]  /*ade0*/  FADD R179, R179, R5 ;  /* 0x00000005b3b37221 */ /* 0x002fe40000000000 */
[----:B------:R-:W-:Y:S02]  /*adf0*/  FMUL R5, R100, 1.4426950216293334961 ;  /* 0x3fb8aa3b64057820 */ /* 0x000fe40000400000 */
[----:B------:R-:W-:Y:S01]  /*ae00*/  MUFU.EX2 R147, R140 ;  /* 0x0000008c00937308 */ /* 0x000fe20000000800 */
[----:B------:R-:W-:Y:S01]  /*ae10*/  FADD R100, R101, -R228 ;  /* 0x800000e465647221 */ /* 0x000fe20000000000 */
[----:B---3--:R-:W1:Y:S01]  /*ae20*/  SHFL.BFLY PT, R93, R179, 0x1, 0x1f ;  /* 0x0c201f00b35d7f89 */ /* 0x008e6200000e0000 */
[----:B----4-:R-:W-:-:S02]  /*ae30*/  FADD R170, R170, R144 ;  /* 0x00000090aaaa7221 */ /* 0x010fc40000000000 */
[----:B------:R-:W-:Y:S01]  /*ae40*/  FMUL R100, R100, 1.4426950216293334961 ;  /* 0x3fb8aa3b64647820 */ /* 0x000fe20000400000 */
[----:B------:R-:W3:Y:S02]  /*ae50*/  SHFL.BFLY PT, R144, R173, 0x1, 0x1f ;  /* 0x0c201f00ad907f89 */ /* 0x000ee400000e0000 */
[----:B------:R4:W-:Y:S01]  /*ae60*/  MUFU.EX2 R101, R5 ;  /* 0x0000000500657308 */ /* 0x0009e20000000800 */
[----:B0-----:R-:W-:Y:S01]  /*ae70*/  FADD R181, R95, R94 ;  /* 0x0000005e5fb57221 */ /* 0x001fe20000000000 */
[----:B------:R-:W0:Y:S06]  /*ae80*/  SHFL.BFLY PT, R145, R178, 0x1, 0x1f ;  /* 0x0c201f00b2917f89 */ /* 0x000e2c00000e0000 */
[----:B------:R-:W5:Y:S01]  /*ae90*/  MUFU.EX2 R100, R100 ;  /* 0x0000006400647308 */ /* 0x000f620000000800 */
[----:B----4-:R-:W-:-:S02]  /*aea0*/  FADD R5, R103, R102 ;  /* 0x0000006667057221 */ /* 0x010fc40000000000 */
[----:B--2---:R-:W-:Y:S02]  /*aeb0*/  FADD R172, R172, R143 ;  /* 0x0000008facac7221 */ /* 0x004fe40000000000 */
[----:B------:R-:W-:Y:S01]  /*aec0*/  FADD R143, -R238, R199 ;  /* 0x000000c7ee8f7221 */ /* 0x000fe20000000100 */
[----:B------:R-:W2:Y:S02]  /*aed0*/  SHFL.BFLY PT, R92, R5, 0x2, 0x1f ;  /* 0x0c401f00055c7f89 */ /* 0x000ea400000e0000 */
[----:B------:R-:W-:Y:S01]  /*aee0*/  MUFU.EX2 R177, R177 ;  /* 0x000000b100b17308 */ /* 0x000fe20000000800 */
[----:B------:R-:W-:Y:S02]  /*aef0*/  FMUL R143, R143, 1.4426950216293334961 ;  /* 0x3fb8aa3b8f8f7820 */ /* 0x000fe40000400000 */
[----:B-1----:R-:W-:Y:S02]  /*af00*/  FADD R179, R179, R93 ;  /* 0x0000005db3b37221 */ /* 0x002fe40000000000 */
[----:B------:R-:W-:-:S02]  /*af10*/  FADD R93, R112, -R226 ;  /* 0x800000e2705d7221 */ /* 0x000fc40000000000 */
[----:B------:R-:W1:Y:S01]  /*af20*/  SHFL.BFLY PT, R112, R181, 0x2, 0x1f ;  /* 0x0c401f00b5707f89 */ /* 0x000e6200000e0000 */
[----:B-----5:R-:W-:Y:S01]  /*af30*/  FADD R182, R101, R100 ;  /* 0x0000006465b67221 */ /* 0x020fe20000000000 */
[----:B------:R-:W-:Y:S01]  /*af40*/  MUFU.EX2 R146, R143 ;  /* 0x0000008f00927308 */ /* 0x000fe20000000800 */
[----:B------:R-:W-:Y:S02]  /*af50*/  FMUL R93, R93, 1.4426950216293334961 ;  /* 0x3fb8aa3b5d5d7820 */ /* 0x000fe40000400000 */
[----:B---3--:R-:W-:Y:S01]  /*af60*/  FADD R173, R173, R144 ;  /* 0x00000090adad7221 */ /* 0x008fe20000000000 */
[----:B------:R-:W3:Y:S01]  /*af70*/  SHFL.BFLY PT, R140, R182, 0x2, 0x1f ;  /* 0x0c401f00b68c7f89 */ /* 0x000ee200000e0000 */
[----:B0-----:R-:W-:Y:S02]  /*af80*/  FADD R178, R178, R145 ;  /* 0x00000091b2b27221 */ /* 0x001fe40000000000 */
[----:B------:R-:W-:Y:S01]  /*af90*/  FADD R145, -R237, R200 ;  /* 0x000000c8ed917221 */ /* 0x000fe20000000100 */
[----:B------:R-:W-:Y:S01]  /*afa0*/  MUFU.EX2 R93, R93 ;  /* 0x0000005d005d7308 */ /* 0x000fe20000000800 */
[----:B------:R-:W-:-:S02]  /*afb0*/  FADD R200, -R229, R225 ;  /* 0x000000e1e5c87221 */ /* 0x000fc40000000100 */
[----:B------:R-:W-:Y:S02]  /*afc0*/  FMUL R145, R145, 1.4426950216293334961 ;  /* 0x3fb8aa3b91917820 */ /* 0x000fe40000400000 */
[----:B--2---:R-:W-:Y:S02]  /*afd0*/  FADD R5, R5, R92 ;  /* 0x0000005c05057221 */ /* 0x004fe40000000000 */
[----:B------:R-:W-:Y:S01]  /*afe0*/  FMUL R92, R124, 1.4426950216293334961 ;  /* 0x3fb8aa3b7c5c7820 */ /* 0x000fe20000400000 */
[----:B------:R-:W-:Y:S01]  /*aff0*/  MUFU.EX2 R176, R176 ;  /* 0x000000b000b07308 */ /* 0x000fe20000000800 */
[----:B------:R-:W-:Y:S01]  /*b000*/  FADD R124, -R236, R202 ;  /* 0x000000caec7c7221 */ /* 0x000fe20000000100 */
[----:B------:R-:W0:Y:S01]  /*b010*/  SHFL.BFLY PT, R180, R5, 0x1, 0x1f ;  /* 0x0c201f0005b47f89 */ /* 0x000e2200000e0000 */
[----:B------:R-:W-:Y:S02]  /*b020*/  FADD R202, -R227, R231 ;  /* 0x000000e7e3ca7221 */ /* 0x000fe40000000100 */
[----:B------:R-:W-:-:S02]  /*b030*/  FMUL R144, R124, 1.4426950216293334961 ;  /* 0x3fb8aa3b7c907820 */ /* 0x000fc40000400000 */
[----:B------:R-:W-:Y:S01]  /*b040*/  FADD R124, -R235, R203 ;  /* 0x000000cbeb7c7221 */ /* 0x000fe20000000100 */
[----:B------:R-:W2:Y:S01]  /*b050*/  MUFU.EX2 R92, R92 ;  /* 0x0000005c005c7308 */ /* 0x000ea20000000800 */
[----:B-1----:R-:W-:Y:S02]  /*b060*/  FADD R181, R181, R112 ;  /* 0x00000070b5b57221 */ /* 0x002fe40000000000 */
[----:B------:R-:W-:Y:S02]  /*b070*/  FMUL R124, R124, 1.4426950216293334961 ;  /* 0x3fb8aa3b7c7c7820 */ /* 0x000fe40000400000 */
[----:B---3--:R-:W-:Y:S02]  /*b080*/  FADD R182, R182, R140 ;  /* 0x0000008cb6b67221 */ /* 0x008fe40000000000 */
[----:B------:R-:W-:Y:S01]  /*b090*/  FMUL R202, R202, 1.4426950216293334961 ;  /* 0x3fb8aa3bcaca7820 */ /* 0x000fe20000400000 */
[----:B------:R1:W3:Y:S02]  /*b0a0*/  MUFU.EX2 R143, R124 ;  /* 0x0000007c008f7308 */ /* 0x0002e40000000800 */
[----:B------:R-:W4:Y:S01]  /*b0b0*/  SHFL.BFLY PT, R199, R182, 0x1, 0x1f ;  /* 0x0c201f00b6c77f89 */ /* 0x000f2200000e0000 */
[----:B--2---:R-:W-:-:S05]  /*b0c0*/  FADD R183, R93, R92 ;  /* 0x0000005c5db77221 */ /* 0x004fca0000000000 */
[----:B------:R-:W2:Y:S01]  /*b0d0*/  MUFU.EX2 R175, R175 ;  /* 0x000000af00af7308 */ /* 0x000ea20000000800 */
[----:B0-----:R-:W-:Y:S02]  /*b0e0*/  FADD R180, R5, R180 ;  /* 0x000000b405b47221 */ /* 0x001fe40000000000 */
[----:B------:R-:W-:Y:S01]  /*b0f0*/  FADD R5, -R234, R216 ;  /* 0x000000d8ea057221 */ /* 0x000fe20000000100 */
[----:B------:R-:W0:Y:S01]  /*b100*/  SHFL.BFLY PT, R198, R183, 0x2, 0x1f ;  /* 0x0c401f00b7c67f89 */ /* 0x000e2200000e0000 */
[----:B-1----:R-:W-:Y:S02]  /*b110*/  FADD R124, -R233, R217 ;  /* 0x000000d9e97c7221 */ /* 0x002fe40000000100 */
[----:B------:R-:W-:Y:S01]  /*b120*/  FMUL R5, R5, 1.4426950216293334961 ;  /* 0x3fb8aa3b05057820 */ /* 0x000fe20000400000 */
[----:B------:R-:W1:Y:S01]  /*b130*/  MUFU.EX2 R145, R145 ;  /* 0x0000009100917308 */ /* 0x000e620000000800 */
[----:B------:R-:W-:-:S07]  /*b140*/  FMUL R124, R124, 1.4426950216293334961 ;  /* 0x3fb8aa3b7c7c7820 */ /* 0x000fce0000400000 */
[----:B------:R5:W1:Y:S01]  /*b150*/  MUFU.EX2 R140, R5 ;  /* 0x00000005008c7308 */ /* 0x000a620000000800 */
[----:B----4-:R-:W-:-:S07]  /*b160*/  FADD R182, R182, R199 ;  /* 0x000000c7b6b67221 */ /* 0x010fce0000000000 */
[----:B------:R-:W4:Y:S01]  /*b170*/  MUFU.EX2 R144, R144 ;  /* 0x0000009000907308 */ /* 0x000f220000000800 */
[----:B-----5:R-:W-:Y:S02]  /*b180*/  FADD R5, -R232, R224 ;  /* 0x000000e0e8057221 */ /* 0x020fe40000000100 */
[----:B0-----:R-:W-:Y:S02]  /*b190*/  FADD R183, R183, R198 ;  /* 0x000000c6b7b77221 */ /* 0x001fe40000000000 */
[----:B------:R-:W-:Y:S02]  /*b1a0*/  FMUL R5, R5, 1.4426950216293334961 ;  /* 0x3fb8aa3b05057820 */ /* 0x000fe40000400000 */
[----:B------:R-:W-:Y:S01]  /*b1b0*/  FADD R198, -R226, R244 ;  /* 0x000000f4e2c67221 */ /* 0x000fe20000000100 */
[----:B------:R-:W0:Y:S01]  /*b1c0*/  MUFU.EX2 R124, R124 ;  /* 0x0000007c007c7308 */ /* 0x000e220000000800 */
[----:B------:R0:W0:Y:S02]  /*b1d0*/  SHFL.BFLY PT, R203, R183, 0x1, 0x1f ;  /* 0x0c201f00b7cb7f89 */ /* 0x00002400000e0000 */
[----:B------:R-:W-:-:S05]  /*b1e0*/  FMUL R198, R198, 1.4426950216293334961 ;  /* 0x3fb8aa3bc6c67820 */ /* 0x000fca0000400000 */
[----:B------:R5:W0:Y:S08]  /*b1f0*/  MUFU.EX2 R112, R5 ;  /* 0x0000000500707308 */ /* 0x000a300000000800 */
[----:B------:R-:W0:Y:S01]  /*b200*/  MUFU.EX2 R198, R198 ;  /* 0x000000c600c67308 */ /* 0x000e220000000800 */
[----:B-----5:R-:W-:Y:S02]  /*b210*/  FMUL R5, R200, 1.4426950216293334961 ;  /* 0x3fb8aa3bc8057820 */ /* 0x020fe40000400000 */
[----:B------:R-:W-:-:S04]  /*b220*/  FADD R200, -R228, R230 ;  /* 0x000000e6e4c87221 */ /* 0x000fc80000000100 */
[----:B------:R-:W-:Y:S01]  /*b230*/  FMUL R200, R200, 1.4426950216293334961 ;  /* 0x3fb8aa3bc8c87820 */ /* 0x000fe20000400000 */
[----:B------:R-:W0:Y:S08]  /*b240*/  MUFU.EX2 R5, R5 ;  /* 0x0000000500057308 */ /* 0x000e300000000800 */
[----:B------:R-:W0:Y:S08]  /*b250*/  MUFU.EX2 R200, R200 ;  /* 0x000000c800c87308 */ /* 0x000e300000000800 */
[----:B------:R5:W0:Y:S02]  /*b260*/  MUFU.EX2 R199, R202 ;  /* 0x000000ca00c77308 */ /* 0x000a240000000800 */
[----:B-----5:R0:W0:Y:S04]  /*b270*/  SHFL.BFLY PT, R202, R181, 0x1, 0x1f ;  /* 0x0c201f00b5ca7f89 */ /* 0x02002800000e0000 */
[----:B------:R-:W-:Y:S06]  /*b280*/  BAR.SYNC.DEFER_BLOCKING 0x0 ;  /* 0x0000000000007b1d */ /* 0x000fec0000010000 */
[----:B------:R-:W-:Y:S05]  /*b290*/  @P6 BRA `(.L_x_19) ;  /* 0x000000e000006947 */ /* 0x000fea0003800000 */
[----:B-1234-:R-:W1:Y:S02]  /*b2a0*/  S2R R220, SR_TID.X ;  /* 0x0000000000dc7919 */ /* 0x01ee640000002100 */
[----:B-1----:R-:W-:-:S02]  /*b2b0*/  LOP3.LUT R222, R220, 0x1c, RZ, 0xc0, !PT ;  /* 0x0000001cdcde7812 */ /* 0x002fc400078ec0ff */
[----:B------:R-:W-:Y:S02]  /*b2c0*/  LOP3.LUT R220, R220, 0xff, RZ, 0xc0, !PT ;  /* 0x000000ffdcdc7812 */ /* 0x000fe400078ec0ff */
[C---:B------:R-:W-:Y:S01]  /*b2d0*/  LEA.HI R221, R222.reuse, 0x8, RZ, 0x1e ;  /* 0x00000008dedd7811 */ /* 0x040fe200078ff0ff */
[----:B------:R-:W-:Y:S01]  /*b2e0*/  IMAD.SHL.U32 R222, R222, 0x8, RZ ;  /* 0x00000008dede7824 */ /* 0x000fe200078e00ff */
[--C-:B------:R-:W-:Y:S02]  /*b2f0*/  SHF.R.U32.HI R223, RZ, 0x3, R220.reuse ;  /* 0x00000003ffdf7819 */ /* 0x100fe400000116dc */
[----:B------:R-:W-:Y:S01]  /*b300*/  SHF.R.U32.HI R220, RZ, 0x3, R220 ;  /* 0x00000003ffdc7819 */ /* 0x000fe200000116dc */
[----:B------:R-:W-:Y:S01]  /*b310*/  IMAD.SHL.U32 R221, R221, 0x20, RZ ;  /* 0x00000020dddd7824 */ /* 0x000fe200078e00ff */
[----:B------:R-:W-:Y:S02]  /*b320*/  LOP3.LUT R223, R223, 0x1c, RZ, 0xc0, !PT ;  /* 0x0000001cdfdf7812 */ /* 0x000fe400078ec0ff */
[----:B------:R-:W-:-:S02]  /*b330*/  LOP3.LUT R220, R220, 0x1c, RZ, 0xc0, !PT ;  /* 0x0000001cdcdc7812 */ /* 0x000fc400078ec0ff */
[----:B------:R-:W-:-:S03]  /*b340*/  IADD3 R222, R222, R223, RZ ;  /* 0x000000dfdede7210 */ /* 0x000fc60007ffe0ff */
[----:B------:R-:W-:Y:S02]  /*b350*/  IMAD.IADD R220, R220, 0x1, R221 ;  /* 0x00000001dcdc7824 */ /* 0x000fe400078e02dd */
[----:B------:R1:W-:Y:S04]  /*b360*/  STS [R222+0x10000], R169 ;  /* 0x010000a9de007388 */ /* 0x0003e80000000800 */
[----:B------:R1:W-:Y:S02]  /*b370*/  STS [R220+0x10000], R168 ;  /* 0x010000a8dc007388 */ /* 0x0003e40000000800 */
.L_x_19:
[----:B-1234-:R-:W-:Y:S05]  /*b380*/  BSYNC B0 ;  /* 0x0000000000007941 */ /* 0x01efea0003800000 */
.L_x_18:
[----:B------:R-:W-:Y:S01]  /*b390*/  BSSY B0, `(.L_x_20) ;  /* 0x000008f000007945 */ /* 0x000fe20003800000 */
[----:B------:R-:W-:Y:S01]  /*b3a0*/  BSSY B1, `(.L_x_21) ;  /* 0x0000086000017945 */ /* 0x000fe20003800000 */
[----:B0-----:R-:W-:Y:S02]  /*b3b0*/  FADD R202, R181, R202 ;  /* 0x000000cab5ca7221 */ /* 0x001fe40000000000 */
[----:B------:R-:W-:Y:S01]  /*b3c0*/  FADD R203, R183, R203 ;  /* 0x000000cbb7cb7221 */ /* 0x000fe20000000000 */
[----:B------:R-:W-:Y:S05]  /*b3d0*/  @P6 BRA `(.L_x_22) ;  /* 0x0000013000006947 */ /* 0x000fea0003800000 */
[----:B------:R-:W0:Y:S02]  /*b3e0*/  S2R R168, SR_TID.X ;  /* 0x0000000000a87919 */ /* 0x000e240000002100 */
[----:B0-----:R-:W-:-:S02]  /*b3f0*/  LOP3.LUT R169, R168, 0x1c, RZ, 0xc0, !PT ;  /* 0x0000001ca8a97812 */ /* 0x001fc400078ec0ff */
[----:B------:R-:W-:Y:S02]  /*b400*/  LOP3.LUT R168, R168, 0xff, RZ, 0xc0, !PT ;  /* 0x000000ffa8a87812 */ /* 0x000fe400078ec0ff */
[----:B------:R-:W-:Y:S02]  /*b410*/  LEA.HI R169, R169, 0x10, RZ, 0x1e ;  /* 0x00000010a9a97811 */ /* 0x000fe400078ff0ff */
[----:B------:R-:W-:-:S03]  /*b420*/  SHF.R.U32.HI R168, RZ, 0x3, R168 ;  /* 0x00000003ffa87819 */ /* 0x000fc600000116a8 */
[----:B------:R-:W-:Y:S01]  /*b430*/  IMAD.SHL.U32 R169, R169, 0x20, RZ ;  /* 0x00000020a9a97824 */ /* 0x000fe200078e00ff */
[----:B------:R-:W-:-:S05]  /*b440*/  LOP3.LUT R168, R168, 0x1c, RZ, 0xc0, !PT ;  /* 0x0000001ca8a87812 */ /* 0x000fca00078ec0ff */
[----:B------:R-:W-:-:S05]  /*b450*/  IMAD.IADD R168, R168, 0x1, R169 ;  /* 0x00000001a8a87824 */ /* 0x000fca00078e02a9 */
[----:B------:R0:W-:Y:S01]  /*b460*/  STS [R168+0x10000], R163 ;  /* 0x010000a3a8007388 */ /* 0x0001e20000000800 */
[----:B------:R-:W-:Y:S05]  /*b470*/  @P6 BRA `(.L_x_23) ;  /* 0x0000013000006947 */ /* 0x000fea0003800000 */
[----:B0-----:R-:W0:Y:S02]  /*b480*/  S2R R168, SR_TID.X ;  /* 0x0000000000a87919 */ /* 0x001e240000002100 */
[C---:B0-----:R-:W-:Y:S02]  /*b490*/  LOP3.LUT R169, R168.reuse, 0x1c, RZ, 0xc0, !PT ;  /* 0x0000001ca8a97812 */ /* 0x041fe400078ec0ff */
[----:B------:R-:W-:Y:S02]  /*b4a0*/  LOP3.LUT R168, R168, 0xff, RZ, 0xc0, !PT ;  /* 0x000000ffa8a87812 */ /* 0x000fe400078ec0ff */
[----:B------:R-:W-:Y:S02]  /*b4b0*/  LEA.HI R169, R169, 0x18, RZ, 0x1e ;  /* 0x00000018a9a97811 */ /* 0x000fe400078ff0ff */
[----:B------:R-:W-:Y:S02]  /*b4c0*/  SHF.R.U32.HI R168, RZ, 0x3, R168 ;  /* 0x00000003ffa87819 */ /* 0x000fe400000116a8 */
[----:B------:R-:W-:-:S02]  /*b4d0*/  SHF.L.U32 R169, R169, 0x5, RZ ;  /* 0x00000005a9a97819 */ /* 0x000fc400000006ff */
[----:B------:R-:W-:-:S05]  /*b4e0*/  LOP3.LUT R168, R168, 0x1c, RZ, 0xc0, !PT ;  /* 0x0000001ca8a87812 */ /* 0x000fca00078ec0ff */
[----:B------:R-:W-:-:S05]  /*b4f0*/  IMAD.IADD R168, R168, 0x1, R169 ;  /* 0x00000001a8a87824 */ /* 0x000fca00078e02a9 */
[----:B------:R0:W-:Y:S02]  /*b500*/  STS [R168+0x10000], R162 ;  /* 0x010000a2a8007388 */ /* 0x0001e40000000800 */
.L_x_22:
        /* <DEDUP_REMOVED lines=10> */
.L_x_23:
        /* <DEDUP_REMOVED lines=10> */
.L_x_24:
        /* <DEDUP_REMOVED lines=10> */
.L_x_25:
        /* <DEDUP_REMOVED lines=10> */
.L_x_26:
        /* <DEDUP_REMOVED lines=10> */
.L_x_27:
        /* <DEDUP_REMOVED lines=10> */
.L_x_28:
        /* <DEDUP_REMOVED lines=10> */
.L_x_29:
        /* <DEDUP_REMOVED lines=10> */
.L_x_30:
        /* <DEDUP_REMOVED lines=10> */
.L_x_31:
        /* <DEDUP_REMOVED lines=10> */
.L_x_32:
        /* <DEDUP_REMOVED lines=11> */
.L_x_33:
[----:B------:R-:W-:Y:S05]  /*bc00*/  BSYNC B1 ;  /* 0x0000000000017941 */ /* 0x000fea0003800000 */
.L_x_21:
[----:B0-----:R-:W-:Y:S02]  /*bc10*/  LOP3.LUT R160, R213, 0xff, RZ, 0xc0, !PT ;  /* 0x000000ffd5a07812 */ /* 0x001fe400078ec0ff */
[----:B------:R-:W-:Y:S02]  /*bc20*/  LEA.HI R161, R212, 0x78, RZ, 0x1e ;  /* 0x00000078d4a17811 */ /* 0x000fe400078ff0ff */
[----:B------:R-:W-:Y:S02]  /*bc30*/  SHF.R.U32.HI R160, RZ, 0x3, R160 ;  /* 0x00000003ffa07819 */ /* 0x000fe400000116a0 */
[----:B------:R-:W-:Y:S02]  /*bc40*/  SHF.L.U32 R161, R161, 0x5, RZ ;  /* 0x00000005a1a17819 */ /* 0x000fe400000006ff */
[----:B------:R-:W-:-:S05]  /*bc50*/  LOP3.LUT R160, R160, 0x1c, RZ, 0xc0, !PT ;  /* 0x0000001ca0a07812 */ /* 0x000fca00078ec0ff */
[----:B------:R-:W-:-:S05]  /*bc60*/  IMAD.IADD R160, R160, 0x1, R161 ;  /* 0x00000001a0a07824 */ /* 0x000fca00078e02a1 */
[----:B------:R0:W-:Y:S02]  /*bc70*/  @!P6 STS [R160+0x10000], R203 ;  /* 0x010000cba000e388 */ /* 0x0001e40000000800 */
.L_x_34:
[----:B------:R-:W-:Y:S05]  /*bc80*/  BSYNC B0 ;  /* 0x0000000000007941 */ /* 0x000fea0003800000 */
.L_x_20:
[----:B------:R-:W-:Y:S01]  /*bc90*/  WARPSYNC 0xffffffff ;  /* 0xffffffff00007948 */ /* 0x000fe20003800000 */
[----:B------:R-:W-:Y:S06]  /*bca0*/  BAR.SYNC.DEFER_BLOCKING 0x0 ;  /* 0x0000000000007b1d */ /* 0x000fec0000010000 */
[----:B0-----:R-:W2:Y:S04]  /*bcb0*/  LDL.64 R178, [R1+0x430] ;  /* 0x0004300001b27983 */ /* 0x001ea80000100a00 */
[----:B------:R-:W3:Y:S04]  /*bcc0*/  LDL.64 R180, [R1+0x428] ;  /* 0x0004280001b47983 */ /* 0x000ee80000100a00 */
[----:B------:R-:W4:Y:S04]  /*bcd0*/  LDL.64 R212, [R1+0x420] ;  /* 0x0004200001d47983 */ /* 0x000f280000100a00 */
[----:B------:R-:W2:Y:S04]  /*bce0*/  LDL.64 R230, [R1+0x418] ;  /* 0x0004180001e67983 */ /* 0x000ea80000100a00 */
[----:B------:R-:W2:Y:S04]  /*bcf0*/  LDL.64 R170, [R1+0x410] ;  /* 0x0004100001aa7983 */ /* 0x000ea80000100a00 */
[----:B------:R-:W2:Y:S04]  /*bd00*/  LDL.64 R172, [R1+0x408] ;  /* 0x0004080001ac7983 */ /* 0x000ea80000100a00 */
[----:B------:R-:W-:Y:S04]  /*bd10*/  STL [R1+0x4b4], R233 ;  /* 0x0004b4e901007387 */ /* 0x000fe80000100800 */
[----:B------:R-:W-:Y:S04]  /*bd20*/  STL [R1+0x4b0], R232 ;  /* 0x0004b0e801007387 */ /* 0x000fe80000100800 */
[----:B------:R0:W-:Y:S04]  /*bd30*/  STL [R1+0x4ac], R229 ;  /* 0x0004ace501007387 */ /* 0x0001e80000100800 */
[----:B------:R-:W-:Y:S04]  /*bd40*/  STL [R1+0x4a8], R228 ;  /* 0x0004a8e401007387 */ /* 0x000fe80000100800 */
[----:B------:R-:W-:Y:S04]  /*bd50*/  STL [R1+0x4a4], R227 ;  /* 0x0004a4e301007387 */ /* 0x000fe80000100800 */
[----:B------:R-:W-:Y:S04]  /*bd60*/  STL [R1+0x4a0], R226 ;  /* 0x0004a0e201007387 */ /* 0x000fe80000100800 */
[----:B------:R-:W-:Y:S04]  /*bd70*/  STL [R1+0x49c], R219 ;  /* 0x00049cdb01007387 */ /* 0x000fe80000100800 */
[----:B------:R-:W-:Y:S04]  /*bd80*/  STL [R1+0x498], R7 ;  /* 0x0004980701007387 */ /* 0x000fe80000100800 */
[----:B------:R-:W-:Y:S04]  /*bd90*/  STL [R1+0x494], R6 ;  /* 0x0004940601007387 */ /* 0x000fe80000100800 */
[----:B------:R-:W-:Y:S04]  /*bda0*/  STL [R1+0x490], R0 ;  /* 0x0004900001007387 */ /* 0x000fe80000100800 */
[----:B------:R-:W1:Y:S04]  /*bdb0*/  LDS R168, [R215.X4+0x10000] ;  /* 0x01000000d7a87984 */ /* 0x000e680000004800 */
[----:B------:R-:W1:Y:S04]  /*bdc0*/  LDS R162, [R215.X4+0x10400] ;  /* 0x01040000d7a27984 */ /* 0x000e680000004800 */
[----:B------:R-:W3:Y:S04]  /*bdd0*/  LDL.64 R202, [R1+0x3e0] ;  /* 0x0003e00001ca7983 */ /* 0x000ee80000100a00 */
[----:B------:R-:W1:Y:S04]  /*bde0*/  LDS R161, [R215.X4+0x10800] ;  /* 0x01080000d7a17984 */ /* 0x000e680000004800 */
[----:B------:R-:W3:Y:S04]  /*bdf0*/  LDL.64 R222, [R1+0x3f8] ;  /* 0x0003f80001de7983 */ /* 0x000ee80000100a00 */
[----:B------:R-:W3:Y:S04]  /*be00*/  LDL.64 R224, [R1+0x400] ;  /* 0x0004000001e07983 */ /* 0x000ee80000100a00 */
[----:B------:R-:W3:Y:S01]  /*be10*/  LDL.64 R182, [R1+0x3d8] ;  /* 0x0003d80001b67983 */ /* 0x000ee20000100a00 */
[----:B0-----:R-:W-:-:S03]  /*be20*/  LOP3.LUT R229, R211, 0x1c, RZ, 0xc0, !PT ;  /* 0x0000001cd3e57812 */ /* 0x001fc600078ec0ff */
[----:B------:R-:W3:Y:S04]  /*be30*/  LDL.64 R220, [R1+0x3f0] ;  /* 0x0003f00001dc7983 */ /* 0x000ee80000100a00 */
[----:B------:R-:W3:Y:S04]  /*be40*/  LDL.64 R216, [R1+0x3e8] ;  /* 0x0003e80001d87983 */ /* 0x000ee80000100a00 */
[----:B-1----:R-:W0:Y:S04]  /*be50*/  SHFL.BFLY PT, R169, R168, 0x4, 0x1f ;  /* 0x0c801f00a8a97f89 */ /* 0x002e2800000e0000 */
[----:B------:R-:W1:Y:S04]  /*be60*/  SHFL.BFLY PT, R163, R162, 0x4, 0x1f ;  /* 0x0c801f00a2a37f89 */ /* 0x000e6800000e0000 */
[----:B------:R-:W1:Y:S01]  /*be70*/  SHFL.BFLY PT, R160, R161, 0x4, 0x1f ;  /* 0x0c801f00a1a07f89 */ /* 0x000e6200000e0000 */
[----:B0-----:R-:W-:-:S02]  /*be80*/  FADD R169, R168, R169 ;  /* 0x000000a9a8a97221 */ /* 0x001fc40000000000 */
[----:B-1----:R-:W-:-:S03]  /*be90*/  FADD R163, R162, R163 ;  /* 0x000000a3a2a37221 */ /* 0x002fc60000000000 */
[----:B------:R-:W0:Y:S04]  /*bea0*/  SHFL.BFLY PT, R168, R169, 0x2, 0x1f ;  /* 0x0c401f00a9a87f89 */ /* 0x000e2800000e0000 */
[----:B------:R-:W1:Y:S01]  /*beb0*/  SHFL.BFLY PT, R162, R163, 0x2, 0x1f ;  /* 0x0c401f00a3a27f89 */ /* 0x000e6200000e0000 */
[----:B------:R-:W-:-:S05]  /*bec0*/  FADD R161, R161, R160 ;  /* 0x000000a0a1a17221 */ /* 0x000fca0000000000 */
[----:B------:R-:W1:Y:S01]  /*bed0*/  SHFL.BFLY PT, R160, R161, 0x2, 0x1f ;  /* 0x0c401f00a1a07f89 */ /* 0x000e6200000e0000 */
[----:B0-----:R-:W-:Y:S02]  /*bee0*/  FADD R168, R169, R168 ;  /* 0x000000a8a9a87221 */ /* 0x001fe40000000000 */
[----:B-1----:R-:W-:-:S05]  /*bef0*/  FADD R162, R163, R162 ;  /* 0x000000a2a3a27221 */ /* 0x002fca0000000000 */
[----:B------:R-:W0:Y:S01]  /*bf00*/  SHFL.BFLY PT, R163, R162, 0x1, 0x1f ;  /* 0x0c201f00a2a37f89 */ /* 0x000e2200000e0000 */
[----:B------:R-:W-:-:S03]  /*bf10*/  FADD R160, R161, R160 ;  /* 0x000000a0a1a07221 */ /* 0x000fc60000000000 */
[----:B------:R-:W1:Y:S04]  /*bf20*/  SHFL.BFLY PT, R161, R168, 0x1, 0x1f ;  /* 0x0c201f00a8a17f89 */ /* 0x000e6800000e0000 */
[----:B------:R-:W1:Y:S01]  /*bf30*/  SHFL.BFLY PT, R169, R160, 0x1, 0x1f ;  /* 0x0c201f00a0a97f89 */ /* 0x000e6200000e0000 */
[----:B0-----:R-:W-:Y:S02]  /*bf40*/  FADD R163, R162, R163 ;  /* 0x000000a3a2a37221 */ /* 0x001fe40000000000 */
[----:B-1----:R-:W-:Y:S02]  /*bf50*/  FADD R161, R168, R161 ;  /* 0x000000a1a8a17221 */ /* 0x002fe40000000000 */
[----:B------:R-:W-:-:S03]  /*bf60*/  FADD R169, R160, R169 ;  /* 0x000000a9a0a97221 */ /* 0x000fc60000000000 */
[----:B------:R-:W-:Y:S04]  /*bf70*/  @!P5 STS [R215.X4+0x10000], R161 ;  /* 0x010000a1d700d388 */ /* 0x000fe80000004800 */
[----:B------:R-:W-:Y:S04]  /*bf80*/  @!P5 STS [R215.X4+0x10400], R163 ;  /* 0x010400a3d700d388 */ /* 0x000fe80000004800 */
[----:B------:R-:W-:Y:S04]  /*bf90*/  @!P5 STS [R215.X4+0x10800], R169 ;  /* 0x010800a9d700d388 */ /* 0x000fe80000004800 */
[----:B------:R-:W0:Y:S04]  /*bfa0*/  LDS R160, [R211.X4+0x10c00] ;  /* 0x010c0000d3a07984 */ /* 0x000e280000004800 */
[----:B0-----:R-:W0:Y:S02]  /*bfb0*/  SHFL.BFLY PT, R161, R160, 0x4, 0x1f ;  /* 0x0c801f00a0a17f89 */ /* 0x001e2400000e0000 */
[----:B0-----:R-:W-:-:S05]  /*bfc0*/  FADD R161, R160, R161 ;  /* 0x000000a1a0a17221 */ /* 0x001fca0000000000 */
[----:B------:R-:W0:Y:S02]  /*bfd0*/  SHFL.BFLY PT, R160, R161, 0x2, 0x1f ;  /* 0x0c401f00a1a07f89 */ /* 0x000e2400000e0000 */
[----:B0-----:R-:W-:-:S05]  /*bfe0*/  FADD R160, R161, R160 ;  /* 0x000000a0a1a07221 */ /* 0x001fca0000000000 */
[----:B------:R-:W0:Y:S02]  /*bff0*/  SHFL.BFLY PT, R162, R160, 0x1, 0x1f ;  /* 0x0c201f00a0a27f89 */ /* 0x000e2400000e0000 */
[----:B0-----:R-:W-:-:S05]  /*c000*/  FADD R162, R160, R162 ;  /* 0x000000a2a0a27221 */ /* 0x001fca0000000000 */
[----:B------:R4:W-:Y:S01]  /*c010*/  @!P5 STS [R211.X4+0x10c00], R162 ;  /* 0x010c00a2d300d388 */ /* 0x0009e20000004800 */
[----:B--2---:R-:W-:-:S03]  /*c020*/  IMAD.WIDE R160, R2, 0x2, R178 ;  /* 0x0000000202a07825 */ /* 0x004fc600078e02b2 */
[----:B------:R-:W-:Y:S01]  /*c030*/  BAR.SYNC.DEFER_BLOCKING 0x0 ;  /* 0x0000000000007b1d */ /* 0x000fe20000010000 */
[----:B------:R-:W-:-:S04]  /*c040*/  IMAD.WIDE R172, R2, 0x2, R172 ;  /* 0x0000000202ac7825 */ /* 0x000fc800078e02ac */
[C---:B----4-:R-:W-:Y:S02]  /*c050*/  IMAD.WIDE R162, R2.reuse, 0x2, R212 ;  /* 0x0000000202a27825 */ /* 0x050fe400078e02d4 */
[----:B------:R-:W2:Y:S04]  /*c060*/  LDL.64 R212, [R1+0x3c8] ;  /* 0x0003c80001d47983 */ /* 0x000ea80000100a00 */
[----:B------:R3:W4:Y:S04]  /*c070*/  LDG.E.U16 R228, [R160.64] ;  /* 0x00000006a0e47981 */ /* 0x000728000c1e1500 */
[----:B------:R0:W2:Y:S04]  /*c080*/  LDG.E.U16 R0, [R172.64] ;  /* 0x00000006ac007981 */ /* 0x0000a8000c1e1500 */
[----:B------:R1:W-:Y:S01]  /*c090*/  LDS R178, [R209+0x10000] ;  /* 0x01000000d1b27984 */ /* 0x0003e20000000800 */
[----:B---3--:R-:W-:-:S03]  /*c0a0*/  IMAD.WIDE R160, R2, 0x2, R180 ;  /* 0x0000000202a07825 */ /* 0x008fc600078e02b4 */
[----:B------:R-:W3:Y:S04]  /*c0b0*/  LDL.64 R180, [R1+0x3d0] ;  /* 0x0003d00001b47983 */ /* 0x000ee80000100a00 */
[----:B------:R-:W2:Y:S01]  /*c0c0*/  LDL.LU R211, [R1+0x3c] ;  /* 0x00003c0001d37983 */ /* 0x000ea20000300800 */
[----:B0-----:R-:W-:-:S03]  /*c0d0*/  IMAD.WIDE R172, R2, 0x2, R202 ;  /* 0x0000000202ac7825 */ /* 0x001fc600078e02ca */
[----:B-1----:R-:W4:Y:S04]  /*c0e0*/  LDL.LU R209, [R1+0x38] ;  /* 0x0000380001d17983 */ /* 0x002f280000300800 */
[----:B------:R-:W4:Y:S04]  /*c0f0*/  LDL.64 R202, [R1+0x3c0] ;  /* 0x0003c00001ca7983 */ /* 0x000f280000100a00 */
[----:B------:R-:W2:Y:S04]  /*c100*/  LDS R179, [R229.X8+0x10000] ;  /* 0x01000000e5b37984 */ /* 0x000ea80000008800 */
[----:B------:R0:W4:Y:S04]  /*c110*/  LDG.E.U16 R227, [R162.64] ;  /* 0x00000006a2e37981 */ /* 0x000128000c1e1500 */
[----:B------:R1:W4:Y:S04]  /*c120*/  LDG.E.U16 R7, [R160.64] ;  /* 0x00000006a0077981 */ /* 0x000328000c1e1500 */
[----:B------:R1:W4:Y:S01]  /*c130*/  LDG.E.U16 R250, [R172.64] ;  /* 0x00000006acfa7981 */ /* 0x000322000c1e1500 */
[----:B0-----:R-:W-:-:S04]  /*c140*/  IMAD.WIDE R162, R2, 0x2, R222 ;  /* 0x0000000202a27825 */ /* 0x001fc800078e02de */
[C---:B-1----:R-:W-:Y:S01]  /*c150*/  IMAD.WIDE R160, R2.reuse, 0x2, R224 ;  /* 0x0000000202a07825 */ /* 0x042fe200078e02e0 */
[----:B------:R3:W4:Y:S04]  /*c160*/  LDG.E.U16 R201, [R162.64] ;  /* 0x00000006a2c97981 */ /* 0x000728000c1e1500 */
[----:B------:R0:W4:Y:S01]  /*c170*/  LDG.E.U16 R219, [R160.64] ;  /* 0x00000006a0db7981 */ /* 0x000122000c1e1500 */
[C---:B------:R-:W-:Y:S02]  /*c180*/  FMUL R156, R177.reuse, R156 ;  /* 0x0000009cb19c7220 */ /* 0x040fe40000400000 */
[----:B------:R-:W-:Y:S01]  /*c190*/  FMUL R157, R177, R157 ;  /* 0x0000009db19d7220 */ /* 0x000fe20000400000 */
[----:B------:R-:W1:Y:S01]  /*c1a0*/  LDS R172, [R214+0x10000] ;  /* 0x01000000d6ac7984 */ /* 0x000e620000000800 */
[----:B0-----:R-:W-:-:S03]  /*c1b0*/  IMAD.WIDE R160, R2, 0x2, R182 ;  /* 0x0000000202a07825 */ /* 0x001fc600078e02b6 */
[----:B------:R-:W4:Y:S01]  /*c1c0*/  LDL.64 R182, [R1+0x3b8] ;  /* 0x0003b80001b67983 */ /* 0x000f220000100a00 */
[----:B------:R-:W-:-:S03]  /*c1d0*/  FMUL R152, R177, R152 ;  /* 0x00000098b1987220 */ /* 0x000fc60000400000 */
[----:B------:R0:W4:Y:S01]  /*c1e0*/  LDG.E.U16 R249, [R160.64] ;  /* 0x00000006a0f97981 */ /* 0x000122000c1e1500 */
[C---:B------:R-:W-:Y:S02]  /*c1f0*/  FMUL R153, R177.reuse, R153 ;  /* 0x00000099b1997220 */ /* 0x040fe40000400000 */
[C---:B------:R-:W-:Y:S02]  /*c200*/  FMUL R148, R177.reuse, R148 ;  /* 0x00000094b1947220 */ /* 0x040fe40000400000 */
[C---:B------:R-:W-:Y:S02]  /*c210*/  FMUL R149, R177.reuse, R149 ;  /* 0x00000095b1957220 */ /* 0x040fe40000400000 */
[C---:B------:R-:W-:Y:S02]  /*c220*/  FMUL R8, R177.reuse, R8 ;  /* 0x00000008b1087220 */ /* 0x040fe40000400000 */
[----:B------:R-:W-:Y:S02]  /*c230*/  FMUL R9, R177, R9 ;  /* 0x00000009b1097220 */ /* 0x000fe40000400000 */
[----:B------:R-:W-:-:S02]  /*c240*/  FMUL R158, R176, R158 ;  /* 0x0000009eb09e7220 */ /* 0x000fc40000400000 */
[C---:B------:R-:W-:Y:S02]  /*c250*/  FMUL R159, R176.reuse, R159 ;  /* 0x0000009fb09f7220 */ /* 0x040fe40000400000 */
[C---:B------:R-:W-:Y:S02]  /*c260*/  FMUL R154, R176.reuse, R154 ;  /* 0x0000009ab09a7220 */ /* 0x040fe40000400000 */
[C---:B------:R-:W-:Y:S02]  /*c270*/  FMUL R155, R176.reuse, R155 ;  /* 0x0000009bb09b7220 */ /* 0x040fe40000400000 */
[C---:B------:R-:W-:Y:S02]  /*c280*/  FMUL R150, R176.reuse, R150 ;  /* 0x00000096b0967220 */ /* 0x040fe40000400000 */
[C---:B------:R-:W-:Y:S02]  /*c290*/  FMUL R151, R176.reuse, R151 ;  /* 0x00000097b0977220 */ /* 0x040fe40000400000 */
[----:B------:R-:W-:-:S02]  /*c2a0*/  FMUL R10, R176, R10 ;  /* 0x0000000ab00a7220 */ /* 0x000fc40000400000 */
[----:B------:R-:W-:Y:S02]  /*c2b0*/  FMUL R11, R176, R11 ;  /* 0x0000000bb00b7220 */ /* 0x000fe40000400000 */
[----:B---3--:R-:W-:Y:S02]  /*c2c0*/  IMAD.WIDE R162, R2, 0x2, R180 ;  /* 0x0000000202a27825 */ /* 0x008fe400078e02b4 */
[----:B------:R-:W3:Y:S04]  /*c2d0*/  LDL.64 R180, [R1+0x3b0] ;  /* 0x0003b00001b47983 */ /* 0x000ee80000100a00 */
[----:B------:R-:W1:Y:S01]  /*c2e0*/  LDL.LU R173, [R1+0x34] ;  /* 0x0000340001ad7983 */ /* 0x000e620000300800 */
[----:B--2---:R-:W-:Y:S02]  /*c2f0*/  FFMA R211, R177, R211, R179 ;  /* 0x000000d3b1d37223 */ /* 0x004fe400000000b3 */
[----:B----4-:R-:W-:Y:S01]  /*c300*/  FFMA R209, R176, R209, R178 ;  /* 0x000000d1b0d17223 */ /* 0x010fe200000000b2 */
[----:B------:R2:W4:Y:S01]  /*c310*/  LDG.E.U16 R248, [R162.64] ;  /* 0x00000006a2f87981 */ /* 0x000522000c1e1500 */
[----:B0-----:R-:W-:-:S03]  /*c320*/  IMAD.WIDE R160, R2, 0x2, R202 ;  /* 0x0000000202a07825 */ /* 0x001fc600078e02ca */
[----:B------:R-:W-:Y:S04]  /*c330*/  STL [R1+0x3c], R211 ;  /* 0x00003cd301007387 */ /* 0x000fe80000100800 */
[----:B------:R-:W4:Y:S04]  /*c340*/  LDL.LU R202, [R1+0x30] ;  /* 0x0000300001ca7983 */ /* 0x000f280000300800 */
[----:B------:R-:W4:Y:S01]  /*c350*/  LDL.64 R176, [R1+0x3a8] ;  /* 0x0003a80001b07983 */ /* 0x000f220000100a00 */
[----:B------:R-:W-:-:S03]  /*c360*/  IMAD.WIDE R168, R2, 0x2, R230 ;  /* 0x0000000202a87825 */ /* 0x000fc600078e02e6 */
[----:B------:R0:W4:Y:S04]  /*c370*/  LDG.E.U16 R246, [R160.64] ;  /* 0x00000006a0f67981 */ /* 0x000128000c1e1500 */
[----:B------:R0:W4:Y:S02]  /*c380*/  LDG.E.U16 R6, [R168.64] ;  /* 0x00000006a8067981 */ /* 0x000124000c1e1500 */
[----:B0-----:R-:W-:-:S05]  /*c390*/  IMAD.WIDE R168, R2, 0x2, R220 ;  /* 0x0000000202a87825 */ /* 0x001fca00078e02dc */
[----:B------:R0:W4:Y:S02]  /*c3a0*/  LDG.E.U16 R252, [R168.64] ;  /* 0x00000006a8fc7981 */ /* 0x000124000c1e1500 */
[----:B0-----:R-:W-:-:S05]  /*c3b0*/  IMAD.WIDE R168, R2, 0x2, R212 ;  /* 0x0000000202a87825 */ /* 0x001fca00078e02d4 */
[----:B------:R3:W4:Y:S01]  /*c3c0*/  LDG.E.U16 R247, [R168.64] ;  /* 0x00000006a8f77981 */ /* 0x000722000c1e1500 */
[----:B--2---:R-:W-:-:S03]  /*c3d0*/  IMAD.WIDE R162, R2, 0x2, R182 ;  /* 0x0000000202a27825 */ /* 0x004fc600078e02b6 */
[----:B------:R-:W-:Y:S04]  /*c3e0*/  STL [R1+0x38], R209 ;  /* 0x000038d101007387 */ /* 0x000fe80000100800 */
[----:B------:R-:W2:Y:S01]  /*c3f0*/  LDL.64 R182, [R1+0x3a0] ;  /* 0x0003a00001b67983 */ /* 0x000ea20000100a00 */
[----:B------:R-:W-:-:S03]  /*c400*/  IMAD.WIDE R170, R2, 0x2, R170 ;  /* 0x0000000202aa7825 */ /* 0x000fc600078e02aa */
[----:B------:R2:W2:Y:S04]  /*c410*/  LDG.E.U16 R245, [R162.64] ;  /* 0x00000006a2f57981 */ /* 0x0004a8000c1e1500 */
[----:B------:R0:W2:Y:S01]  /*c420*/  LDG.E.U16 R226, [R170.64] ;  /* 0x00000006aae27981 */ /* 0x0000a2000c1e1500 */
[----:B---3--:R-:W-:-:S03]  /*c430*/  IMAD.WIDE R168, R2, 0x2, R180 ;  /* 0x0000000202a87825 */ /* 0x008fc600078e02b4 */
[----:B------:R-:W3:Y:S01]  /*c440*/  LDL.64 R180, [R1+0x398] ;  /* 0x0003980001b47983 */ /* 0x000ee20000100a00 */
[----:B-1----:R-:W-:-:S03]  /*c450*/  FFMA R173, R175, R173, R172 ;  /* 0x000000adafad7223 */ /* 0x002fc600000000ac */
[----:B------:R1:W3:Y:S04]  /*c460*/  LDG.E.U16 R244, [R168.64] ;  /* 0x00000006a8f47981 */ /* 0x0002e8000c1e1500 */
[----:B-1----:R-:W3:Y:S04]  /*c470*/  LDL.LU R168, [R1+0x2c] ;  /* 0x00002c0001a87983 */ /* 0x002ee80000300800 */
[----:B------:R1:W-:Y:S01]  /*c480*/  STL [R1+0x34], R173 ;  /* 0x000034ad01007387 */ /* 0x0003e20000100800 */
[----:B----4-:R-:W-:-:S03]  /*c490*/  IMAD.WIDE R230, R2, 0x2, R176 ;  /* 0x0000000202e67825 */ /* 0x010fc600078e02b0 */
[----:B------:R-:W-:Y:S01]  /*c4a0*/  LDS R169, [R207+0x10000] ;  /* 0x01000000cfa97984 */ /* 0x000fe20000000800 */
[----:B0-----:R-:W-:-:S03]  /*c4b0*/  IMAD.WIDE R170, R2, 0x2, R216 ;  /* 0x0000000202aa7825 */ /* 0x001fc600078e02d8 */
[----:B------:R0:W2:Y:S04]  /*c4c0*/  LDG.E.U16 R230, [R230.64] ;  /* 0x00000006e6e67981 */ /* 0x0000a8000c1e1500 */
[----:B-1----:R-:W2:Y:S04]  /*c4d0*/  LDL.LU R173, [R1+0x28] ;  /* 0x0000280001ad7983 */ /* 0x002ea80000300800 */
[----:B------:R-:W2:Y:S04]  /*c4e0*/  LDL.64 R178, [R1+0x390] ;  /* 0x0003900001b27983 */ /* 0x000ea80000100a00 */
[----:B------:R-:W2:Y:S04]  /*c4f0*/  LDL.64 R176, [R1+0x388] ;  /* 0x0003880001b07983 */ /* 0x000ea80000100a00 */
[----:B------:R1:W2:Y:S01]  /*c500*/  LDG.E.U16 R251, [R170.64] ;  /* 0x00000006aafb7981 */ /* 0x0002a2000c1e1500 */
[----:B------:R-:W-:-:S02]  /*c510*/  FMUL R12, R175, R12 ;  /* 0x0000000caf0c7220 */ /* 0x000fc40000400000 */
[C---:B------:R-:W-:Y:S01]  /*c520*/  FMUL R13, R175.reuse, R13 ;  /* 0x0000000daf0d7220 */ /* 0x040fe20000400000 */
[----:B0-----:R-:W-:Y:S04]  /*c530*/  LDS R231, [R206+0x10000] ;  /* 0x01000000cee77984 */ /* 0x001fe80000000800 */
[----:B-1----:R-:W0:Y:S04]  /*c540*/  LDS R170, [R210+0x10000] ;  /* 0x01000000d2aa7984 */ /* 0x002e280000000800 */
[----:B------:R-:W1:Y:S01]  /*c550*/  LDS R171, [R208+0x10000] ;  /* 0x01000000d0ab7984 */ /* 0x000e620000000800 */
[----:B------:R-:W-:-:S02]  /*c560*/  FMUL R16, R175, R16 ;  /* 0x00000010af107220 */ /* 0x000fc40000400000 */
        /* <DEDUP_REMOVED lines=13> */
[----:B--2---:R-:W-:-:S05]  /*c640*/  IMAD.WIDE R162, R2, 0x2, R182 ;  /* 0x0000000202a27825 */ /* 0x004fca00078e02b6 */
[----:B------:R2:W2:Y:S01]  /*c650*/  LDG.E.U16 R225, [R162.64] ;  /* 0x00000006a2e17981 */ /* 0x0004a2000c1e1500 */
[----:B0-----:R-:W-:-:S03]  /*c660*/  FFMA R202, R174, R202, R170 ;  /* 0x000000caaeca7223 */ /* 0x001fc600000000aa */
[----:B------:R-:W0:Y:S04]  /*c670*/  LDS R170, [R205+0x10000] ;  /* 0x01000000cdaa7984 */ /* 0x000e280000000800 */
[----:B------:R-:W-:Y:S04]  /*c680*/  STL [R1+0x30], R202 ;  /* 0x000030ca01007387 */ /* 0x000fe80000100800 */
[----:B------:R-:W2:Y:S04]  /*c690*/  LDL.64 R174, [R1+0x380] ;  /* 0x0003800001ae7983 */ /* 0x000ea80000100a00 */
[----:B------:R-:W0:Y:S01]  /*c6a0*/  LDL.LU R172, [R1+0x24] ;  /* 0x0000240001ac7983 */ /* 0x000e220000300800 */
[----:B---3--:R-:W-:-:S05]  /*c6b0*/  IMAD.WIDE R160, R2, 0x2, R180 ;  /* 0x0000000202a07825 */ /* 0x008fca00078e02b4 */
[----:B------:R3:W4:Y:S01]  /*c6c0*/  LDG.E.U16 R224, [R160.64] ;  /* 0x00000006a0e07981 */ /* 0x000722000c1e1500 */
[----:B-1----:R-:W-:-:S05]  /*c6d0*/  FFMA R168, R147, R168, R171 ;  /* 0x000000a893a87223 */ /* 0x002fca00000000ab */
[----:B------:R-:W-:Y:S04]  /*c6e0*/  STL [R1+0x2c], R168 ;  /* 0x00002ca801007387 */ /* 0x000fe80000100800 */
[----:B------:R1:W0:Y:S01]  /*c6f0*/  LDS R168, [R204+0x10000] ;  /* 0x01000000cca87984 */ /* 0x0002220000000800 */
[----:B--2---:R-:W-:-:S03]  /*c700*/  FFMA R173, R146, R173, R169 ;  /* 0x000000ad92ad7223 */ /* 0x004fc600000000a9 */
[----:B------:R-:W2:Y:S01]  /*c710*/  LDL.LU R169, [R1+0x20] ;  /* 0x0000200001a97983 */ /* 0x000ea20000300800 */
[----:B------:R-:W-:-:S03]  /*c720*/  IMAD.WIDE R162, R2, 0x2, R178 ;  /* 0x0000000202a27825 */ /* 0x000fc600078e02b2 */
[----:B-1----:R-:W4:Y:S04]  /*c730*/  LDL.64 R204, [R1+0x378] ;  /* 0x0003780001cc7983 */ /* 0x002f280000100a00 */
[----:B------:R-:W-:Y:S04]  /*c740*/  STL [R1+0x28], R173 ;  /* 0x000028ad01007387 */ /* 0x000fe80000100800 */
[----:B------:R-:W4:Y:S04]  /*c750*/  LDL.64 R178, [R1+0x370] ;  /* 0x0003700001b27983 */ /* 0x000f280000100a00 */
[----:B------:R-:W4:Y:S01]  /*c760*/  LDL.64 R202, [R1+0x368] ;  /* 0x0003680001ca7983 */ /* 0x000f220000100a00 */
[----:B---3--:R-:W-:-:S03]  /*c770*/  IMAD.WIDE R160, R2, 0x2, R176 ;  /* 0x0000000202a07825 */ /* 0x008fc600078e02b0 */
[----:B------:R-:W3:Y:S01]  /*c780*/  LDL.64 R176, [R1+0x350] ;  /* 0x0003500001b07983 */ /* 0x000ee20000100a00 */
[C---:B------:R-:W-:Y:S02]  /*c790*/  FMUL R28, R147.reuse, R28 ;  /* 0x0000001c931c7220 */ /* 0x040fe40000400000 */
[C---:B------:R-:W-:Y:S01]  /*c7a0*/  FMUL R29, R147.reuse, R29 ;  /* 0x0000001d931d7220 */ /* 0x040fe20000400000 */
[----:B------:R-:W3:Y:S01]  /*c7b0*/  LDL.64 R180, [R1+0x358] ;  /* 0x0003580001b47983 */ /* 0x000ee20000100a00 */
[C---:B------:R-:W-:Y:S02]  /*c7c0*/  FMUL R32, R147.reuse, R32 ;  /* 0x0000002093207220 */ /* 0x040fe40000400000 */
[C---:B------:R-:W-:Y:S01]  /*c7d0*/  FMUL R33, R147.reuse, R33 ;  /* 0x0000002193217220 */ /* 0x040fe20000400000 */
[----:B------:R-:W3:Y:S01]  /*c7e0*/  LDL.64 R182, [R1+0x360] ;  /* 0x0003600001b67983 */ /* 0x000ee20000100a00 */
[C---:B------:R-:W-:Y:S02]  /*c7f0*/  FMUL R36, R147.reuse, R36 ;  /* 0x0000002493247220 */ /* 0x040fe40000400000 */
[C---:B------:R-:W-:Y:S01]  /*c800*/  FMUL R37, R147.reuse, R37 ;  /* 0x0000002593257220 */ /* 0x040fe20000400000 */
[----:B------:R1:W3:Y:S01]  /*c810*/  LDG.E.U16 R223, [R162.64] ;  /* 0x00000006a2df7981 */ /* 0x0002e2000c1e1500 */
[----:B------:R-:W-:-:S02]  /*c820*/  FMUL R40, R147, R40 ;  /* 0x0000002893287220 */ /* 0x000fc40000400000 */
[----:B------:R-:W-:Y:S01]  /*c830*/  FMUL R41, R147, R41 ;  /* 0x0000002993297220 */ /* 0x000fe20000400000 */
[----:B------:R0:W3:Y:S01]  /*c840*/  LDG.E.U16 R222, [R160.64] ;  /* 0x00000006a0de7981 */ /* 0x0000e2000c1e1500 */
[C---:B------:R-:W-:Y:S02]  /*c850*/  FMUL R30, R146.reuse, R30 ;  /* 0x0000001e921e7220 */ /* 0x040fe40000400000 */
[C---:B------:R-:W-:Y:S02]  /*c860*/  FMUL R31, R146.reuse, R31 ;  /* 0x0000001f921f7220 */ /* 0x040fe40000400000 */
[C---:B------:R-:W-:Y:S02]  /*c870*/  FMUL R34, R146.reuse, R34 ;  /* 0x0000002292227220 */ /* 0x040fe40000400000 */
[C---:B------:R-:W-:Y:S02]  /*c880*/  FMUL R35, R146.reuse, R35 ;  /* 0x0000002392237220 */ /* 0x040fe40000400000 */
[----:B------:R-:W-:-:S02]  /*c890*/  FMUL R38, R146, R38 ;  /* 0x0000002692267220 */ /* 0x000fc40000400000 */
[C---:B------:R-:W-:Y:S02]  /*c8a0*/  FMUL R39, R146.reuse, R39 ;  /* 0x0000002792277220 */ /* 0x040fe40000400000 */
[C---:B------:R-:W-:Y:S02]  /*c8b0*/  FMUL R42, R146.reuse, R42 ;  /* 0x0000002a922a7220 */ /* 0x040fe40000400000 */
[----:B------:R-:W-:Y:S02]  /*c8c0*/  FMUL R43, R146, R43 ;  /* 0x0000002b922b7220 */ /* 0x000fe40000400000 */
[C---:B------:R-:W-:Y:S02]  /*c8d0*/  FMUL R44, R145.reuse, R44 ;  /* 0x0000002c912c7220 */ /* 0x040fe40000400000 */
[C---:B------:R-:W-:Y:S02]  /*c8e0*/  FMUL R45, R145.reuse, R45 ;  /* 0x0000002d912d7220 */ /* 0x040fe40000400000 */
[----:B------:R-:W-:-:S02]  /*c8f0*/  FMUL R48, R145, R48 ;  /* 0x0000003091307220 */ /* 0x000fc40000400000 */
[C---:B------:R-:W-:Y:S02]  /*c900*/  FMUL R49, R145.reuse, R49 ;  /* 0x0000003191317220 */ /* 0x040fe40000400000 */
[C---:B------:R-:W-:Y:S02]  /*c910*/  FMUL R52, R145.reuse, R52 ;  /* 0x0000003491347220 */ /* 0x040fe40000400000 */
[C---:B------:R-:W-:Y:S02]  /*c920*/  FMUL R53, R145.reuse, R53 ;  /* 0x0000003591357220 */ /* 0x040fe40000400000 */
[C---:B------:R-:W-:Y:S02]  /*c930*/  FMUL R56, R145.reuse, R56 ;  /* 0x0000003891387220 */ /* 0x040fe40000400000 */
[----:B------:R-:W-:Y:S02]  /*c940*/  IMAD.WIDE R146, R2, 0x2, R174 ;  /* 0x0000000202927825 */ /* 0x000fe400078e02ae */
[----:B------:R-:W3:Y:S02]  /*c950*/  LDL.64 R174, [R1+0x348] ;  /* 0x0003480001ae7983 */ /* 0x000ee40000100a00 */
[----:B0-----:R-:W-:-:S02]  /*c960*/  FFMA R172, R145, R172, R170 ;  /* 0x000000ac91ac7223 */ /* 0x001fc400000000aa */
[----:B------:R4:W3:Y:S01]  /*c970*/  LDG.E.U16 R221, [R146.64] ;  /* 0x0000000692dd7981 */ /* 0x0008e2000c1e1500 */
[----:B------:R-:W-:Y:S02]  /*c980*/  FMUL R57, R145, R57 ;  /* 0x0000003991397220 */ /* 0x000fe40000400000 */
[C---:B------:R-:W-:Y:S01]  /*c990*/  FMUL R46, R144.reuse, R46 ;  /* 0x0000002e902e7220 */ /* 0x040fe20000400000 */
[----:B------:R0:W-:Y:S01]  /*c9a0*/  STL [R1+0x24], R172 ;  /* 0x000024ac01007387 */ /* 0x0001e20000100800 */
[C---:B------:R-:W-:Y:S02]  /*c9b0*/  FMUL R47, R144.reuse, R47 ;  /* 0x0000002f902f7220 */ /* 0x040fe40000400000 */
[C---:B------:R-:W-:Y:S02]  /*c9c0*/  FMUL R50, R144.reuse, R50 ;  /* 0x0000003290327220 */ /* 0x040fe40000400000 */
[C---:B------:R-:W-:Y:S02]  /*c9d0*/  FMUL R51, R144.reuse, R51 ;  /* 0x0000003390337220 */ /* 0x040fe40000400000 */
[----:B------:R-:W-:-:S02]  /*c9e0*/  FMUL R54, R144, R54 ;  /* 0x0000003690367220 */ /* 0x000fc40000400000 */
[C---:B------:R-:W-:Y:S01]  /*c9f0*/  FMUL R55, R144.reuse, R55 ;  /* 0x0000003790377220 */ /* 0x040fe20000400000 */
[----:B0-----:R-:W3:Y:S01]  /*ca00*/  LDL.64 R172, [R1+0x340] ;  /* 0x0003400001ac7983 */ /* 0x001ee20000100a00 */
[C---:B------:R-:W-:Y:S02]  /*ca10*/  FMUL R58, R144.reuse, R58 ;  /* 0x0000003a903a7220 */ /* 0x040fe40000400000 */
[C---:B------:R-:W-:Y:S02]  /*ca20*/  FMUL R59, R144.reuse, R59 ;  /* 0x0000003b903b7220 */ /* 0x040fe40000400000 */
[----:B--2---:R-:W-:Y:S02]  /*ca30*/  FFMA R169, R144, R169, R168 ;  /* 0x000000a990a97223 */ /* 0x004fe400000000a8 */
[C---:B----4-:R-:W-:Y:S02]  /*ca40*/  IMAD.WIDE R146, R2.reuse, 0x2, R178 ;  /* 0x0000000202927825 */ /* 0x050fe400078e02b2 */
[----:B------:R-:W2:Y:S02]  /*ca50*/  LDL.64 R178, [R1+0x338] ;  /* 0x0003380001b27983 */ /* 0x000ea40000100a00 */
[----:B------:R-:W-:-:S02]  /*ca60*/  IMAD.WIDE R144, R2, 0x2, R202 ;  /* 0x0000000202907825 */ /* 0x000fc400078e02ca */
[----:B------:R0:W-:Y:S04]  /*ca70*/  STL [R1+0x20], R169 ;  /* 0x000020a901007387 */ /* 0x0001e80000100800 */
[----:B------:R3:W4:Y:S04]  /*ca80*/  LDG.E.U16 R216, [R144.64] ;  /* 0x0000000690d87981 */ /* 0x000728000c1e1500 */
[----:B-1----:R-:W4:Y:S04]  /*ca90*/  LDL.64 R162, [R1+0x328] ;  /* 0x0003280001a27983 */ /* 0x002f280000100a00 */
[----:B------:R-:W4:Y:S01]  /*caa0*/  LDL.64 R170, [R1+0x318] ;  /* 0x0003180001aa7983 */ /* 0x000f220000100a00 */
[----:B---3--:R-:W-:-:S03]  /*cab0*/  IMAD.WIDE R144, R2, 0x2, R176 ;  /* 0x0000000202907825 */ /* 0x008fc600078e02b0 */
[----:B------:R-:W3:Y:S04]  /*cac0*/  LDL.64 R176, [R1+0x320] ;  /* 0x0003200001b07983 */ /* 0x000ee80000100a00 */
[----:B0-----:R-:W3:Y:S04]  /*cad0*/  LDL.64 R168, [R1+0x330] ;  /* 0x0003300001a87983 */ /* 0x001ee80000100a00 */
[----:B------:R0:W3:Y:S01]  /*cae0*/  LDG.E.U16 R217, [R146.64] ;  /* 0x0000000692d97981 */ /* 0x0000e2000c1e1500 */
[----:B------:R-:W-:-:S03]  /*caf0*/  IMAD.WIDE R160, R2, 0x2, R204 ;  /* 0x0000000202a07825 */ /* 0x000fc600078e02cc */
[----:B------:R2:W3:Y:S04]  /*cb00*/  LDG.E.U16 R211, [R144.64] ;  /* 0x0000000690d37981 */ /* 0x0004e8000c1e1500 */
[----:B------:R1:W3:Y:S01]  /*cb10*/  LDG.E.U16 R220, [R160.64] ;  /* 0x00000006a0dc7981 */ /* 0x0002e2000c1e1500 */
[----:B0-----:R-:W-:-:S03]  /*cb20*/  IMAD.WIDE R146, R2, 0x2, R180 ;  /* 0x0000000202927825 */ /* 0x001fc600078e02b4 */
[----:B------:R-:W3:Y:S04]  /*cb30*/  LDL.64 R232, [R1+0x2c0] ;  /* 0x0002c00001e87983 */ /* 0x000ee80000100a00 */
[----:B------:R0:W3:Y:S01]  /*cb40*/  LDG.E.U16 R213, [R146.64] ;  /* 0x0000000692d57981 */ /* 0x0000e2000c1e1500 */
[----:B-1----:R-:W-:-:S05]  /*cb50*/  IMAD.WIDE R160, R2, 0x2, R182 ;  /* 0x0000000202a07825 */ /* 0x002fca00078e02b6 */
[----:B------:R1:W3:Y:S02]  /*cb60*/  LDG.E.U16 R215, [R160.64] ;  /* 0x00000006a0d77981 */ /* 0x0002e4000c1e1500 */
[C---:B-1----:R-:W-:Y:S02]  /*cb70*/  IMAD.WIDE R160, R2.reuse, 0x2, R174 ;  /* 0x0000000202a07825 */ /* 0x042fe400078e02ae */
[----:B------:R-:W3:Y:S04]  /*cb80*/  LDL.64 R174, [R1+0x310] ;  /* 0x0003100001ae7983 */ /* 0x000ee80000100a00 */
[----:B------:R1:W3:Y:S01]  /*cb90*/  LDG.E.U16 R209, [R160.64] ;  /* 0x00000006a0d17981 */ /* 0x0002e2000c1e1500 */
[----:B0-----:R-:W-:-:S03]  /*cba0*/  IMAD.WIDE R146, R2, 0x2, R172 ;  /* 0x0000000202927825 */ /* 0x001fc600078e02ac */
[----:B------:R-:W3:Y:S04]  /*cbb0*/  LDL.64 R172, [R1+0x308] ;  /* 0x0003080001ac7983 */ /* 0x000ee80000100a00 */
[----:B------:R4:W3:Y:S01]  /*cbc0*/  LDG.E.U16 R207, [R146.64] ;  /* 0x0000000692cf7981 */ /* 0x0008e2000c1e1500 */
[----:B--2---:R-:W-:-:S05]  /*cbd0*/  IMAD.WIDE R144, R2, 0x2, R178 ;  /* 0x0000000202907825 */ /* 0x004fca00078e02b2 */
[----:B------:R3:W2:Y:S01]  /*cbe0*/  LDG.E.U16 R205, [R144.64] ;  /* 0x0000000690cd7981 */ /* 0x0006a2000c1e1500 */
[----:B----4-:R-:W-:-:S03]  /*cbf0*/  IMAD.WIDE R146, R2, 0x2, R162 ;  /* 0x0000000202927825 */ /* 0x010fc600078e02a2 */
[----:B------:R-:W4:Y:S04]  /*cc00*/  LDL.64 R162, [R1+0x300] ;  /* 0x0003000001a27983 */ /* 0x000f280000100a00 */
[----:B------:R0:W2:Y:S01]  /*cc10*/  LDG.E.U16 R183, [R146.64] ;  /* 0x0000000692b77981 */ /* 0x0000a2000c1e1500 */
[----:B---3--:R-:W-:-:S05]  /*cc20*/  IMAD.WIDE R144, R2, 0x2, R176 ;  /* 0x0000000202907825 */ /* 0x008fca00078e02b0 */
[----:B------:R3:W2:Y:S01]  /*cc30*/  LDG.E.U16 R181, [R144.64] ;  /* 0x0000000690b57981 */ /* 0x0006a2000c1e1500 */
[----:B-1----:R-:W-:-:S03]  /*cc40*/  IMAD.WIDE R160, R2, 0x2, R168 ;  /* 0x0000000202a07825 */ /* 0x002fc600078e02a8 */
[----:B0-----:R-:W2:Y:S04]  /*cc50*/  LDL.64 R146, [R1+0x2f8] ;  /* 0x0002f80001927983 */ /* 0x001ea80000100a00 */
[----:B------:R-:W2:Y:S01]  /*cc60*/  LDL.64 R168, [R1+0x2f0] ;  /* 0x0002f00001a87983 */ /* 0x000ea20000100a00 */
[----:B---3--:R-:W-:-:S03]  /*cc70*/  IMAD.WIDE R144, R2, 0x2, R170 ;  /* 0x0000000202907825 */ /* 0x008fc600078e02aa */
[----:B------:R-:W3:Y:S04]  /*cc80*/  LDL.64 R170, [R1+0x2e8] ;  /* 0x0002e80001aa7983 */ /* 0x000ee80000100a00 */
[----:B------:R0:W3:Y:S04]  /*cc90*/  LDG.E.U16 R179, [R144.64] ;  /* 0x0000000690b37981 */ /* 0x0000e8000c1e1500 */
[----:B------:R1:W3:Y:S01]  /*cca0*/  LDG.E.U16 R203, [R160.64] ;  /* 0x00000006a0cb7981 */ /* 0x0002e2000c1e1500 */
[----:B------:R-:W-:-:S03]  /*ccb0*/  IMAD.WIDE R176, R2, 0x2, R174 ;  /* 0x0000000202b07825 */ /* 0x000fc600078e02ae */
[----:B------:R-:W3:Y:S04]  /*ccc0*/  LDL.64 R174, [R1+0x2d0] ;  /* 0x0002d00001ae7983 */ /* 0x000ee80000100a00 */
[----:B------:R0:W3:Y:S01]  /*ccd0*/  LDG.E.U16 R176, [R176.64] ;  /* 0x00000006b0b07981 */ /* 0x0000e2000c1e1500 */
[----:B-1----:R-:W-:-:S03]  /*cce0*/  IMAD.WIDE R160, R2, 0x2, R172 ;  /* 0x0000000202a07825 */ /* 0x002fc600078e02ac */
[----:B------:R-:W3:Y:S04]  /*ccf0*/  LDL.64 R172, [R1+0x2c8] ;  /* 0x0002c80001ac7983 */ /* 0x000ee80000100a00 */
[----:B------:R1:W3:Y:S01]  /*cd00*/  LDG.E.U16 R160, [R160.64] ;  /* 0x00000006a0a07981 */ /* 0x0002e2000c1e1500 */
[----:B----4-:R-:W-:-:S04]  /*cd10*/  IMAD.WIDE R162, R2, 0x2, R162 ;  /* 0x0000000202a27825 */ /* 0x010fc800078e02a2 */
[----:B--2---:R-:W-:-:S04]  /*cd20*/  IMAD.WIDE R146, R2, 0x2, R146 ;  /* 0x0000000202927825 */ /* 0x004fc800078e0292 */
[C---:B0-----:R-:W-:Y:S02]  /*cd30*/  IMAD.WIDE R144, R2.reuse, 0x2, R168 ;  /* 0x0000000202907825 */ /* 0x041fe400078e02a8 */
[----:B------:R0:W2:Y:S02]  /*cd40*/  LDG.E.U16 R147, [R146.64] ;  /* 0x0000000692937981 */ /* 0x0000a4000c1e1500 */
[C---:B---3--:R-:W-:Y:S02]  /*cd50*/  IMAD.WIDE R170, R2.reuse, 0x2, R170 ;  /* 0x0000000202aa7825 */ /* 0x048fe400078e02aa */
[----:B------:R3:W4:Y:S04]  /*cd60*/  LDG.E.U16 R169, [R162.64] ;  /* 0x00000006a2a97981 */ /* 0x000728000c1e1500 */
[----:B------:R1:W2:Y:S04]  /*cd70*/  LDG.E.U16 R168, [R144.64] ;  /* 0x0000000690a87981 */ /* 0x0002a8000c1e1500 */
[----:B0-----:R0:W2:Y:S04]  /*cd80*/  LDG.E.U16 R146, [R170.64] ;  /* 0x00000006aa927981 */ /* 0x0010a8000c1e1500 */
[----:B---3--:R-:W3:Y:S04]  /*cd90*/  LDL.64 R162, [R1+0x2e0] ;  /* 0x0002e00001a27983 */ /* 0x008ee80000100a00 */
[----:B-1----:R-:W2:Y:S01]  /*cda0*/  LDL.64 R144, [R1+0x2d8] ;  /* 0x0002d80001907983 */ /* 0x002ea20000100a00 */
[----:B0-----:R-:W-:-:S03]  /*cdb0*/  IMAD.WIDE R170, R2, 0x2, R232 ;  /* 0x0000000202aa7825 */ /* 0x001fc600078e02e8 */
[----:B------:R-:W4:Y:S04]  /*cdc0*/  LDL.64 R232, [R1+0x278] ;  /* 0x0002780001e87983 */ /* 0x000f280000100a00 */
[----:B------:R0:W4:Y:S04]  /*cdd0*/  LDG.E.U16 R161, [R170.64] ;  /* 0x00000006aaa17981 */ /* 0x000128000c1e1500 */
[----:B0-----:R-:W4:Y:S01]  /*cde0*/  LDL.64 R170, [R1+0x2b8] ;  /* 0x0002b80001aa7983 */ /* 0x001f220000100a00 */
[----:B------:R-:W-:-:S04]  /*cdf0*/  IMAD.WIDE R174, R2, 0x2, R174 ;  /* 0x0000000202ae7825 */ /* 0x000fc800078e02ae */
[----:B------:R-:W-:-:S04]  /*ce00*/  IMAD.WIDE R172, R2, 0x2, R172 ;  /* 0x0000000202ac7825 */ /* 0x000fc800078e02ac */
[----:B---3--:R-:W-:-:S04]  /*ce10*/  IMAD.WIDE R162, R2, 0x2, R162 ;  /* 0x0000000202a27825 */ /* 0x008fc800078e02a2 */
[C---:B--2---:R-:W-:Y:S02]  /*ce20*/  IMAD.WIDE R144, R2.reuse, 0x2, R144 ;  /* 0x0000000202907825 */ /* 0x044fe400078e0290 */
[----:B------:R0:W2:Y:S04]  /*ce30*/  LDG.E.U16 R163, [R162.64] ;  /* 0x00000006a2a37981 */ /* 0x0000a8000c1e1500 */
[----:B------:R1:W3:Y:S04]  /*ce40*/  LDG.E.U16 R145, [R144.64] ;  /* 0x0000000690917981 */ /* 0x0002e8000c1e1500 */
[----:B0-----:R0:W2:Y:S04]  /*ce50*/  LDG.E.U16 R162, [R174.64] ;  /* 0x00000006aea27981 */ /* 0x0010a8000c1e1500 */
[----:B-1----:R1:W2:Y:S01]  /*ce60*/  LDG.E.U16 R144, [R172.64] ;  /* 0x00000006ac907981 */ /* 0x0022a2000c1e1500 */
[----:B----4-:R-:W-:-:S03]  /*ce70*/  IMAD.WIDE R170, R2, 0x2, R170 ;  /* 0x0000000202aa7825 */ /* 0x010fc600078e02aa */
[----:B0-----:R-:W4:Y:S04]  /*ce80*/  LDL.64 R174, [R1+0x2a8] ;  /* 0x0002a80001ae7983 */ /* 0x001f280000100a00 */
[----:B-1----:R-:W2:Y:S04]  /*ce90*/  LDL.64 R172, [R1+0x2b0] ;  /* 0x0002b00001ac7983 */ /* 0x002ea80000100a00 */
[----:B------:R0:W3:Y:S04]  /*cea0*/  LDG.E.U16 R177, [R170.64] ;  /* 0x00000006aab17981 */ /* 0x0000e8000c1e1500 */
[----:B0-----:R-:W3:Y:S01]  /*ceb0*/  LDL.64 R170, [R1+0x2a0] ;  /* 0x0002a00001aa7983 */ /* 0x001ee20000100a00 */
[----:B----4-:R-:W-:-:S04]  /*cec0*/  IMAD.WIDE R174, R2, 0x2, R174 ;  /* 0x0000000202ae7825 */ /* 0x010fc800078e02ae */
[C---:B--2---:R-:W-:Y:S01]  /*ced0*/  IMAD.WIDE R172, R2.reuse, 0x2, R172 ;  /* 0x0000000202ac7825 */ /* 0x044fe200078e02ac */
[----:B------:R0:W2:Y:S04]  /*cee0*/  LDG.E.U16 R180, [R174.64] ;  /* 0x00000006aeb47981 */ /* 0x0000a8000c1e1500 */
[----:B------:R1:W4:Y:S04]  /*cef0*/  LDG.E.U16 R178, [R172.64] ;  /* 0x00000006acb27981 */ /* 0x000328000c1e1500 */
[----:B0-----:R-:W2:Y:S01]  /*cf00*/  LDL.64 R174, [R1+0x290] ;  /* 0x0002900001ae7983 */ /* 0x001ea20000100a00 */
[----:B---3--:R-:W-:-:S03]  /*cf10*/  IMAD.WIDE R170, R2, 0x2, R170 ;  /* 0x0000000202aa7825 */ /* 0x008fc600078e02aa */
[----:B-1----:R-:W3:Y:S04]  /*cf20*/  LDL.64 R172, [R1+0x298] ;  /* 0x0002980001ac7983 */ /* 0x002ee80000100a00 */
[----:B------:R0:W4:Y:S04]  /*cf30*/  LDG.E.U16 R182, [R170.64] ;  /* 0x00000006aab67981 */ /* 0x000128000c1e1500 */
[----:B0-----:R-:W4:Y:S01]  /*cf40*/  LDL.64 R170, [R1+0x288] ;  /* 0x0002880001aa7983 */ /* 0x001f220000100a00 */
[----:B--2---:R-:W-:-:S04]  /*cf50*/  IMAD.WIDE R174, R2, 0x2, R174 ;  /* 0x0000000202ae7825 */ /* 0x004fc800078e02ae */
[C---:B---3--:R-:W-:Y:S01]  /*cf60*/  IMAD.WIDE R172, R2.reuse, 0x2, R172 ;  /* 0x0000000202ac7825 */ /* 0x048fe200078e02ac */
[----:B------:R0:W2:Y:S04]  /*cf70*/  LDG.E.U16 R204, [R174.64] ;  /* 0x00000006aecc7981 */ /* 0x0000a8000c1e1500 */
[----:B------:R1:W3:Y:S01]  /*cf80*/  LDG.E.U16 R202, [R172.64] ;  /* 0x00000006acca7981 */ /* 0x0002e2000c1e1500 */
[----:B----4-:R-:W-:-:S03]  /*cf90*/  IMAD.WIDE R170, R2, 0x2, R170 ;  /* 0x0000000202aa7825 */ /* 0x010fc600078e02aa */
[----:B-1----:R-:W4:Y:S01]  /*cfa0*/  LDL.64 R172, [R1+0x280] ;  /* 0x0002800001ac7983 */ /* 0x002f220000100a00 */
[----:B0-----:R-:W-:-:S03]  /*cfb0*/  IMAD.WIDE R174, R2, 0x2, R232 ;  /* 0x0000000202ae7825 */ /* 0x001fc600078e02e8 */
[----:B------:R0:W2:Y:S04]  /*cfc0*/  LDG.E.U16 R206, [R170.64] ;  /* 0x00000006aace7981 */ /* 0x0000a8000c1e1500 */
[----:B------:R-:W2:Y:S04]  /*cfd0*/  LDL.LU R233, [R1+0x1c] ;  /* 0x00001c0001e97983 */ /* 0x000ea80000300800 */
[----:B------:R1:W2:Y:S04]  /*cfe0*/  LDG.E.U16 R210, [R174.64] ;  /* 0x00000006aed27981 */ /* 0x0002a8000c1e1500 */
[----:B0-----:R-:W2:Y:S04]  /*cff0*/  LDL.64 R170, [R1+0x270] ;  /* 0x0002700001aa7983 */ /* 0x001ea80000100a00 */
[----:B-1----:R-:W3:Y:S01]  /*d000*/  LDL.64 R174, [R1+0x260] ;  /* 0x0002600001ae7983 */ /* 0x002ee20000100a00 */
[----:B----4-:R-:W-:-:S05]  /*d010*/  IMAD.WIDE R172, R2, 0x2, R172 ;  /* 0x0000000202ac7825 */ /* 0x010fca00078e02ac */
[----:B------:R0:W4:Y:S04]  /*d020*/  LDG.E.U16 R208, [R172.64] ;  /* 0x00000006acd07981 */ /* 0x000128000c1e1500 */
[----:B0-----:R-:W4:Y:S01]  /*d030*/  LDL.64 R172, [R1+0x268] ;  /* 0x0002680001ac7983 */ /* 0x001f220000100a00 */
[----:B--2---:R-:W-:-:S05]  /*d040*/  IMAD.WIDE R170, R2, 0x2, R170 ;  /* 0x0000000202aa7825 */ /* 0x004fca00078e02aa */
[----:B------:R0:W2:Y:S04]  /*d050*/  LDG.E.U16 R212, [R170.64] ;  /* 0x00000006aad47981 */ /* 0x0000a8000c1e1500 */
[----:B0-----:R-:W2:Y:S01]  /*d060*/  LDL.64 R170, [R1+0x258] ;  /* 0x0002580001aa7983 */ /* 0x001ea20000100a00 */
[----:B---3--:R-:W-:-:S06]  /*d070*/  IMAD.WIDE R174, R2, 0x2, R174 ;  /* 0x0000000202ae7825 */ /* 0x008fcc00078e02ae */
[----:B------:R0:W3:Y:S01]  /*d080*/  LDG.E.U16 R174, [R174.64] ;  /* 0x00000006aeae7981 */ /* 0x0000e2000c1e1500 */
[----:B----4-:R-:W-:-:S05]  /*d090*/  IMAD.WIDE R172, R2, 0x2, R172 ;  /* 0x0000000202ac7825 */ /* 0x010fca00078e02ac */
[----:B------:R1:W4:Y:S04]  /*d0a0*/  LDG.E.U16 R214, [R172.64] ;  /* 0x00000006acd67981 */ /* 0x000328000c1e1500 */
[----:B-1----:R-:W3:Y:S01]  /*d0b0*/  LDL.64 R172, [R1+0x250] ;  /* 0x0002500001ac7983 */ /* 0x002ee20000100a00 */
[----:B--2---:R-:W-:-:S03]  /*d0c0*/  IMAD.WIDE R170, R2, 0x2, R170 ;  /* 0x0000000202aa7825 */ /* 0x004fc600078e02aa */
[----:B------:R-:W2:Y:S04]  /*d0d0*/  LDL.LU R232, [R1+0x18] ;  /* 0x0000180001e87983 */ /* 0x000ea80000300800 */
[----:B0-----:R0:W2:Y:S04]  /*d0e0*/  LDG.E.U16 R175, [R170.64] ;  /* 0x00000006aaaf7981 */ /* 0x0010a8000c1e1500 */
[----:B0-----:R-:W2:Y:S01]  /*d0f0*/  LDL.64 R170, [R1+0x248] ;  /* 0x0002480001aa7983 */ /* 0x001ea20000100a00 */
[----:B---3--:R-:W-:-:S06]  /*d100*/  IMAD.WIDE R172, R2, 0x2, R172 ;  /* 0x0000000202ac7825 */ /* 0x008fcc00078e02ac */
[----:B------:R0:W3:Y:S01]  /*d110*/  LDG.E.U16 R172, [R172.64] ;  /* 0x00000006acac7981 */ /* 0x0000e2000c1e1500 */
[----:B--2---:R-:W-:-:S05]  /*d120*/  IMAD.WIDE R170, R2, 0x2, R170 ;  /* 0x0000000202aa7825 */ /* 0x004fca00078e02aa */
[----:B0-----:R0:W2:Y:S04]  /*d130*/  LDG.E.U16 R173, [R170.64] ;  /* 0x00000006aaad7981 */ /* 0x0010a8000c1e1500 */
[----:B0-----:R-:W2:Y:S01]  /*d140*/  LDL.64 R170, [R1+0x240] ;  /* 0x0002400001aa7983 */ /* 0x001ea20000100a00 */
[----:B------:R-:W-:Y:S01]  /*d150*/  LEA.HI R229, R229, 0x48, RZ, 0x1e ;  /* 0x00000048e5e57811 */ /* 0x000fe200078ff0ff */
[----:B------:R-:W-:-:S04]  /*d160*/  FFMA R233, R143, R233, R231 ;  /* 0x000000e98fe97223 */ /* 0x000fc800000000e7 */
[----:B------:R-:W-:Y:S01]  /*d170*/  IMAD.SHL.U32 R229, R229, 0x20, RZ ;  /* 0x00000020e5e57824 */ /* 0x000fe200078e00ff */
[----:B------:R0:W-:Y:S01]  /*d180*/  STL [R1+0x1c], R233 ;  /* 0x00001ce901007387 */ /* 0x0001e20000100800 */
[C---:B------:R-:W-:Y:S02]  /*d190*/  FMUL R60, R143.reuse, R60 ;  /* 0x0000003c8f3c7220 */ /* 0x040fe40000400000 */
[C---:B------:R-:W-:Y:S01]  /*d1a0*/  FMUL R61, R143.reuse, R61 ;  /* 0x0000003d8f3d7220 */ /* 0x040fe20000400000 */
[----:B------:R1:W4:Y:S01]  /*d1b0*/  LDS R231, [R229+0x10000] ;  /* 0x01000000e5e77984 */ /* 0x0003220000000800 */
[C---:B------:R-:W-:Y:S02]  /*d1c0*/  FMUL R64, R143.reuse, R64 ;  /* 0x000000408f407220 */ /* 0x040fe40000400000 */
[C---:B------:R-:W-:Y:S02]  /*d1d0*/  FMUL R65, R143.reuse, R65 ;  /* 0x000000418f417220 */ /* 0x040fe40000400000 */
[C---:B------:R-:W-:Y:S01]  /*d1e0*/  FMUL R68, R143.reuse, R68 ;  /* 0x000000448f447220 */ /* 0x040fe20000400000 */
[----:B0-----:R-:W3:Y:S01]  /*d1f0*/  LDL.LU R233, [R1+0x4b4] ;  /* 0x0004b40001e97983 */ /* 0x001ee20000300800 */
[----:B------:R-:W-:-:S02]  /*d200*/  FMUL R69, R143, R69 ;  /* 0x000000458f457220 */ /* 0x000fc40000400000 */
[C---:B------:R-:W-:Y:S01]  /*d210*/  FMUL R72, R143.reuse, R72 ;  /* 0x000000488f487220 */ /* 0x040fe20000400000 */
[----:B-1----:R-:W3:Y:S01]  /*d220*/  LDL.LU R229, [R1+0x14] ;  /* 0x0000140001e57983 */ /* 0x002ee20000300800 */
[----:B------:R-:W-:Y:S02]  /*d230*/  FMUL R73, R143, R73 ;  /* 0x000000498f497220 */ /* 0x000fe40000400000 */
[----:B----4-:R-:W-:Y:S02]  /*d240*/  FFMA R232, R140, R232, R231 ;  /* 0x000000e88ce87223 */ /* 0x010fe400000000e7 */
[----:B--2---:R-:W-:-:S05]  /*d250*/  IMAD.WIDE R170, R2, 0x2, R170 ;  /* 0x0000000202aa7825 */ /* 0x004fca00078e02aa */
[----:B------:R0:W2:Y:S04]  /*d260*/  LDG.E.U16 R143, [R170.64] ;  /* 0x00000006aa8f7981 */ /* 0x0000a8000c1e1500 */
[----:B0-----:R-:W4:Y:S04]  /*d270*/  LDL.64 R170, [R1+0x238] ;  /* 0x0002380001aa7983 */ /* 0x001f280000100a00 */
[----:B------:R0:W-:Y:S04]  /*d280*/  STL [R1+0x18], R232 ;  /* 0x000018e801007387 */ /* 0x0001e80000100800 */
[----:B0-----:R-:W2:Y:S04]  /*d290*/  LDL.LU R232, [R1+0x4b0] ;  /* 0x0004b00001e87983 */ /* 0x001ea80000300800 */
[----:B------:R-:W2:Y:S01]  /*d2a0*/  LDL.LU R231, [R1+0x10] ;  /* 0x0000100001e77983 */ /* 0x000ea20000300800 */
        /* <DEDUP_REMOVED lines=8> */
[----:B------:R-:W0:Y:S02]  /*d330*/  S2R R140, SR_TID.X ;  /* 0x00000000008c7919 */ /* 0x000e240000002100 */
[----:B0-----:R-:W-:-:S04]  /*d340*/  LOP3.LUT R140, R140, 0x1c, RZ, 0xc0, !PT ;  /* 0x0000001c8c8c7812 */ /* 0x001fc800078ec0ff */
[----:B------:R-:W-:-:S05]  /*d350*/  LEA.HI R140, R140, 0x50, RZ, 0x1e ;  /* 0x000000508c8c7811 */ /* 0x000fca00078ff0ff */
[----:B------:R-:W-:-:S06]  /*d360*/  IMAD.SHL.U32 R140, R140, 0x20, RZ ;  /* 0x000000208c8c7824 */ /* 0x000fcc00078e00ff */
[----:B------:R-:W3:Y:S02]  /*d370*/  LDS R140, [R140+0x10000] ;  /* 0x010000008c8c7984 */ /* 0x000ee40000000800 */
[----:B---3--:R-:W-:Y:S02]  /*d380*/  FFMA R229, R124, R229, R140 ;  /* 0x000000e57ce57223 */ /* 0x008fe4000000008c */
[----:B------:R-:W-:-:S03]  /*d390*/  FMUL R78, R112, R78 ;  /* 0x0000004e704e7220 */ /* 0x000fc60000400000 */
[----:B------:R0:W-:Y:S01]  /*d3a0*/  STL [R1+0x14], R229 ;  /* 0x000014e501007387 */ /* 0x0001e20000100800 */
[C---:B------:R-:W-:Y:S02]  /*d3b0*/  FMUL R79, R112.reuse, R79 ;  /* 0x0000004f704f7220 */ /* 0x040fe40000400000 */
[C---:B------:R-:W-:Y:S02]  /*d3c0*/  FMUL R82, R112.reuse, R82 ;  /* 0x0000005270527220 */ /* 0x040fe40000400000 */
[C---:B------:R-:W-:Y:S02]  /*d3d0*/  FMUL R83, R112.reuse, R83 ;  /* 0x0000005370537220 */ /* 0x040fe40000400000 */
[C---:B------:R-:W-:Y:S02]  /*d3e0*/  FMUL R86, R112.reuse, R86 ;  /* 0x0000005670567220 */ /* 0x040fe40000400000 */
[C---:B------:R-:W-:Y:S01]  /*d3f0*/  FMUL R87, R112.reuse, R87 ;  /* 0x0000005770577220 */ /* 0x040fe20000400000 */
[----:B0-----:R-:W3:Y:S01]  /*d400*/  LDL.LU R229, [R1+0x4ac] ;  /* 0x0004ac0001e57983 */ /* 0x001ee20000300800 */
[----:B------:R-:W-:-:S02]  /*d410*/  FMUL R90, R112, R90 ;  /* 0x0000005a705a7220 */ /* 0x000fc40000400000 */
[----:B------:R-:W-:Y:S02]  /*d420*/  FMUL R91, R112, R91 ;  /* 0x0000005b705b7220 */ /* 0x000fe40000400000 */
[----:B----4-:R-:W-:-:S06]  /*d430*/  IMAD.WIDE R170, R2, 0x2, R170 ;  /* 0x0000000202aa7825 */ /* 0x010fcc00078e02aa */
[----:B------:R0:W4:Y:S04]  /*d440*/  LDG.E.U16 R170, [R170.64] ;  /* 0x00000006aaaa7981 */ /* 0x000128000c1e1500 */
[----:B0-----:R-:W0:Y:S02]  /*d450*/  S2R R171, SR_TID.X ;  /* 0x0000000000ab7919 */ /* 0x001e240000002100 */
[----:B0-----:R-:W-:-:S04]  /*d460*/  LOP3.LUT R171, R171, 0x1c, RZ, 0xc0, !PT ;  /* 0x0000001cabab7812 */ /* 0x001fc800078ec0ff */
[----:B------:R-:W-:-:S04]  /*d470*/  LEA.HI R140, R171, 0x58, RZ, 0x1e ;  /* 0x00000058ab8c7811 */ /* 0x000fc800078ff0ff */
[----:B------:R-:W-:-:S06]  /*d480*/  SHF.L.U32 R140, R140, 0x5, RZ ;  /* 0x000000058c8c7819 */ /* 0x000fcc00000006ff */
[----:B------:R-:W2:Y:S02]  /*d490*/  LDS R140, [R140+0x10000] ;  /* 0x010000008c8c7984 */ /* 0x000ea40000000800 */
[----:B--2---:R-:W-:-:S05]  /*d4a0*/  FFMA R231, R112, R231, R140 ;  /* 0x000000e770e77223 */ /* 0x004fca000000008c */
[----:B------:R0:W-:Y:S04]  /*d4b0*/  STL [R1+0x10], R231 ;  /* 0x000010e701007387 */ /* 0x0001e80000100800 */
[----:B------:R-:W2:Y:S04]  /*d4c0*/  LDL.LU R112, [R1+0xc] ;  /* 0x00000c0001707983 */ /* 0x000ea80000300800 */
[----:B------:R-:W1:Y:S04]  /*d4d0*/  S2R R171, SR_TID.X ;  /* 0x0000000000ab7919 */ /* 0x000e680000002100 */
[----:B0-----:R-:W0:Y:S01]  /*d4e0*/  S2R R231, SR_TID.X ;  /* 0x0000000000e77919 */ /* 0x001e220000002100 */
[----:B------:R-:W-:-:S02]  /*d4f0*/  FMUL R76, R124, R76 ;  /* 0x0000004c7c4c7220 */ /* 0x000fc40000400000 */
[C---:B------:R-:W-:Y:S02]  /*d500*/  FMUL R77, R124.reuse, R77 ;  /* 0x0000004d7c4d7220 */ /* 0x040fe40000400000 */
[C---:B------:R-:W-:Y:S02]  /*d510*/  FMUL R80, R124.reuse, R80 ;  /* 0x000000507c507220 */ /* 0x040fe40000400000 */
[----:B------:R-:W-:Y:S01]  /*d520*/  FMUL R81, R124, R81 ;  /* 0x000000517c517220 */ /* 0x000fe20000400000 */
[----:B-1----:R-:W-:-:S04]  /*d530*/  LOP3.LUT R171, R171, 0x1c, RZ, 0xc0, !PT ;  /* 0x0000001cabab7812 */ /* 0x002fc800078ec0ff */
[----:B------:R-:W-:Y:S02]  /*d540*/  LEA.HI R171, R171, 0x60, RZ, 0x1e ;  /* 0x00000060abab7811 */ /* 0x000fe400078ff0ff */
[----:B0-----:R-:W-:-:S03]  /*d550*/  LOP3.LUT R140, R231, 0x1c, RZ, 0xc0, !PT ;  /* 0x0000001ce78c7812 */ /* 0x001fc600078ec0ff */
[----:B------:R-:W-:Y:S02]  /*d560*/  IMAD.SHL.U32 R171, R171, 0x20, RZ ;  /* 0x00000020abab7824 */ /* 0x000fe400078e00ff */
[C---:B------:R-:W-:Y:S02]  /*d570*/  FMUL R84, R124.reuse, R84 ;  /* 0x000000547c547220 */ /* 0x040fe40000400000 */
[C---:B------:R-:W-:Y:S02]  /*d580*/  FMUL R85, R124.reuse, R85 ;  /* 0x000000557c557220 */ /* 0x040fe40000400000 */
[C---:B------:R-:W-:Y:S02]  /*d590*/  FMUL R88, R124.reuse, R88 ;  /* 0x000000587c587220 */ /* 0x040fe40000400000 */
[----:B------:R-:W-:Y:S01]  /*d5a0*/  FMUL R89, R124, R89 ;  /* 0x000000597c597220 */ /* 0x000fe20000400000 */
[----:B------:R-:W-:Y:S01]  /*d5b0*/  LEA.HI R231, R140, 0x78, RZ, 0x1e ;  /* 0x000000788ce77811 */ /* 0x000fe200078ff0ff */
[----:B------:R0:W2:Y:S03]  /*d5c0*/  LDS R124, [R171+0x10000] ;  /* 0x01000000ab7c7984 */ /* 0x0000a60000000800 */
[----:B------:R-:W-:-:S02]  /*d5d0*/  SHF.L.U32 R231, R231, 0x5, RZ ;  /* 0x00000005e7e77819 */ /* 0x000fc400000006ff */
[----:B0-----:R-:W-:-:S04]  /*d5e0*/  LEA.HI R171, R140, 0x70, RZ, 0x1e ;  /* 0x000000708cab7811 */ /* 0x001fc800078ff0ff */
[----:B------:R-:W-:Y:S01]  /*d5f0*/  LDS R231, [R231+0x10000] ;  /* 0x01000000e7e77984 */ /* 0x000fe20000000800 */
[----:B------:R-:W-:Y:S01]  /*d600*/  LEA.HI R140, R140, 0x68, RZ, 0x1e ;  /* 0x000000688c8c7811 */ /* 0x000fe200078ff0ff */
[----:B------:R-:W-:-:S04]  /*d610*/  IMAD.SHL.U32 R171, R171, 0x20, RZ ;  /* 0x00000020abab7824 */ /* 0x000fc800078e00ff */
[----:B------:R-:W-:Y:S01]  /*d620*/  IMAD.SHL.U32 R140, R140, 0x20, RZ ;  /* 0x000000208c8c7824 */ /* 0x000fe200078e00ff */
[----:B------:R-:W-:Y:S02]  /*d630*/  F2FP.PACK_AB R134, R134, R135 ;  /* 0x000000878686723e */ /* 0x000fe400000000ff */
[----:B------:R-:W-:Y:S02]  /*d640*/  F2FP.PACK_AB R132, R132, R133 ;  /* 0x000000858484723e */ /* 0x000fe400000000ff */
[----:B------:R-:W-:Y:S04]  /*d650*/  LDS R135, [R140+0x10000] ;  /* 0x010000008c877984 */ /* 0x000fe80000000800 */
[----:B------:R-:W-:Y:S04]  /*d660*/  LDS R133, [R171+0x10000] ;  /* 0x01000000ab857984 */ /* 0x000fe80000000800 */
[----:B------:R-:W-:Y:S01]  /*d670*/  BAR.SYNC.DEFER_BLOCKING 0x0 ;  /* 0x0000000000007b1d */ /* 0x000fe20000010000 */
[----:B------:R-:W-:-:S02]  /*d680*/  F2FP.PACK_AB R92, R92, R93 ;  /* 0x0000005d5c5c723e */ /* 0x000fc400000000ff */
        /* <DEDUP_REMOVED lines=56> */
[----:B------:R-:W-:Y:S01]  /*da10*/  STS.U16 [R93+0x15e00], R177 ;  /* 0x015e00b15d007388 */ /* 0x000fe20000000400 */
[----:B------:R-:W-:-:S03]  /*da20*/  F2FP.PACK_AB R141, R141, R142 ;  /* 0x0000008e8d8d723e */ /* 0x000fc600000000ff */
[----:B------:R-:W-:Y:S01]  /*da30*/  STS.U16 [R93+0x16200], R180 ;  /* 0x016200b45d007388 */ /* 0x000fe20000000400 */
[----:B------:R-:W-:-:S03]  /*da40*/  F2FP.PACK_AB R126, R126, R127 ;  /* 0x0000007f7e7e723e */ /* 0x000fc600000000ff */
[----:B------:R-:W-:Y:S01]  /*da50*/  STS.U16 [R93+0x16600], R202 ;  /* 0x016600ca5d007388 */ /* 0x000fe20000000400 */
[----:B------:R-:W-:Y:S02]  /*da60*/  F2FP.PACK_AB R123, R123, R125 ;  /* 0x0000007d7b7b723e */ /* 0x000fe400000000ff */
[----:B------:R-:W-:Y:S01]  /*da70*/  F2FP.PACK_AB R121, R121, R122 ;  /* 0x0000007a7979723e */ /* 0x000fe200000000ff */
[----:B------:R-:W-:Y:S01]  /*da80*/  STS.U16 [R93+0x16a00], R206 ;  /* 0x016a00ce5d007388 */ /* 0x000fe20000000400 */
[----:B------:R-:W-:Y:S02]  /*da90*/  F2FP.PACK_AB R115, R115, R120 ;  /* 0x000000787373723e */ /* 0x000fe400000000ff */
[----:B------:R-:W-:Y:S01]  /*daa0*/  F2FP.PACK_AB R113, R113, R114 ;  /* 0x000000727171723e */ /* 0x000fe200000000ff */
[----:B------:R-:W-:Y:S01]  /*dab0*/  STS.U16 [R93+0x16e00], R210 ;  /* 0x016e00d25d007388 */ /* 0x000fe20000000400 */
[----:B------:R-:W-:Y:S02]  /*dac0*/  F2FP.PACK_AB R110, R110, R111 ;  /* 0x0000006f6e6e723e */ /* 0x000fe400000000ff */
[----:B------:R-:W-:Y:S01]  /*dad0*/  F2FP.PACK_AB R108, R108, R109 ;  /* 0x0000006d6c6c723e */ /* 0x000fe200000000ff */
[----:B------:R-:W-:Y:S01]  /*dae0*/  STS.U16 [R93+0x17200], R214 ;  /* 0x017200d65d007388 */ /* 0x000fe20000000400 */
[----:B------:R-:W-:-:S02]  /*daf0*/  F2FP.PACK_AB R106, R106, R107 ;  /* 0x0000006b6a6a723e */ /* 0x000fc400000000ff */
[----:B------:R-:W-:Y:S02]  /*db00*/  F2FP.PACK_AB R104, R104, R105 ;  /* 0x000000696868723e */ /* 0x000fe400000000ff */
[----:B------:R-:W-:Y:S02]  /*db10*/  F2FP.PACK_AB R102, R102, R103 ;  /* 0x000000676666723e */ /* 0x000fe400000000ff */
[----:B------:R-:W-:Y:S02]  /*db20*/  F2FP.PACK_AB R100, R100, R101 ;  /* 0x000000656464723e */ /* 0x000fe400000000ff */
[----:B------:R-:W-:Y:S01]  /*db30*/  F2FP.PACK_AB R94, R94, R95 ;  /* 0x0000005f5e5e723e */ /* 0x000fe200000000ff */
[----:B------:R-:W-:Y:S04]  /*db40*/  STS.U16 [R93+0x17600], R175 ;  /* 0x017600af5d007388 */ /* 0x000fe80000000400 */
[----:B------:R-:W-:Y:S04]  /*db50*/  STS.U16 [R93+0x17a00], R173 ;  /* 0x017a00ad5d007388 */ /* 0x000fe80000000400 */
[----:B----4-:R-:W-:Y:S04]  /*db60*/  STS.U16 [R93+0x17e00], R170 ;  /* 0x017e00aa5d007388 */ /* 0x010fe80000000400 */
[----:B------:R-:W-:Y:S04]  /*db70*/  STS [R196+0x18000], R141 ;  /* 0x0180008dc4007388 */ /* 0x000fe80000000800 */
        /* <DEDUP_REMOVED lines=15> */
[----:B------:R-:W-:Y:S01]  /*dc70*/  BAR.SYNC.DEFER_BLOCKING 0x0 ;  /* 0x0000000000007b1d */ /* 0x000fe20000010000 */
[----:B--2---:R-:W-:-:S05]  /*dc80*/  FFMA R112, R5, R112, R124 ;  /* 0x0000007005707223 */ /* 0x004fca000000007c */
[----:B------:R-:W-:Y:S04]  /*dc90*/  LDSM.16.M88.4 R120, [R197+0x18000] ;  /* 0x01800000c578783b */ /* 0x000fe80000000200 */
[----:B------:R-:W0:Y:S04]  /*dca0*/  LDSM.16.M88.4 R180, [R218+0x10000] ;  /* 0x01000000dab4783b */ /* 0x000e280000000200 */
[----:B------:R-:W1:Y:S04]  /*dcb0*/  LDSM.16.M88.4 R176, [R218+0x12000] ;  /* 0x01200000dab0783b */ /* 0x000e680000000200 */
[----:B------:R-:W2:Y:S04]  /*dcc0*/  LDSM.16.M88.4 R172, [R218+0x14000] ;  /* 0x01400000daac783b */ /* 0x000ea80000000200 */
[----:B------:R-:W4:Y:S04]  /*dcd0*/  LDSM.16.M88.4 R160, [R218+0x16000] ;  /* 0x01600000daa0783b */ /* 0x000f280000000200 */
[----:B------:R-:W-:Y:S04]  /*dce0*/  STL [R1+0xc], R112 ;  /* 0x00000c7001007387 */ /* 0x000fe80000100800 */
[----:B------:R-:W3:Y:S04]  /*dcf0*/  LDSM.16.M88.4 R92, [R197+0x1a800] ;  /* 0x01a80000c55c783b */ /* 0x000ee80000000200 */
[----:B------:R-:W3:Y:S04]  /*dd00*/  LDSM.16.M88.4 R112, [R197+0x18800] ;  /* 0x01880000c570783b */ /* 0x000ee80000000200 */
[----:B------:R-:W3:Y:S04]  /*dd10*/  LDSM.16.M88.4 R108, [R197+0x19000] ;  /* 0x01900000c56c783b */ /* 0x000ee80000000200 */
[----:B------:R-:W3:Y:S04]  /*dd20*/  LDSM.16.M88.4 R104, [R197+0x19800] ;  /* 0x01980000c568783b */ /* 0x000ee80000000200 */
[----:B------:R-:W3:Y:S01]  /*dd30*/  LDSM.16.M88.4 R100, [R197+0x1a000] ;  /* 0x01a00000c564783b */ /* 0x000ee20000000200 */
[----:B0-----:R-:W-:Y:S03]  /*dd40*/  HMMA.16816.F32 R156, R120, R180, R156 ;  /* 0x000000b4789c723c */ /* 0x001fe6000000189c */
[----:B------:R-:W0:Y:S01]  /*dd50*/  LDSM.16.M88.4 R140, [R197+0x1b000] ;  /* 0x01b00000c58c783b */ /* 0x000e220000000200 */
[----:B------:R-:W-:Y:S01]  /*dd60*/  LOP3.LUT R168, R197, 0x20, RZ, 0x3c, !PT ;  /* 0x00000020c5a87812 */ /* 0x000fe200078e3cff */
[----:B------:R-:W-:-:S02]  /*dd70*/  FMUL R128, R5, R128 ;  /* 0x0000008005807220 */ /* 0x000fc40000400000 */
[----:B------:R-:W-:Y:S02]  /*dd80*/  FMUL R129, R5, R129 ;  /* 0x0000008105817220 */ /* 0x000fe40000400000 */
[C---:B------:R-:W-:Y:S01]  /*dd90*/  FMUL R130, R200.reuse, R130 ;  /* 0x00000082c8827220 */ /* 0x040fe20000400000 */
[C---:B-1----:R-:W-:Y:S01]  /*dda0*/  HMMA.16816.F32 R152, R120.reuse, R176, R152 ;  /* 0x000000b07898723c */ /* 0x042fe20000001898 */
[----:B------:R-:W-:Y:S04]  /*ddb0*/  LDSM.16.M88.4 R124, [R168+0x18000] ;  /* 0x01800000a87c783b */ /* 0x000fe80000000200 */
[----:B------:R-:W-:Y:S03]  /*ddc0*/  LDSM.16.M88.4 R144, [R168+0x1b000] ;  /* 0x01b00000a890783b */ /* 0x000fe60000000200 */
[----:B--2---:R-:W-:Y:S01]  /*ddd0*/  HMMA.16816.F32 R148, R120, R172, R148 ;  /* 0x000000ac7894723c */ /* 0x004fe20000001894 */
[----:B------:R-:W-:-:S02]  /*dde0*/  FMUL R131, R200, R131 ;  /* 0x00000083c8837220 */ /* 0x000fc40000400000 */
[C---:B------:R-:W-:Y:S02]  /*ddf0*/  FMUL R184, R199.reuse, R184 ;  /* 0x000000b8c7b87220 */ /* 0x040fe40000400000 */
[----:B------:R-:W-:Y:S02]  /*de00*/  FMUL R185, R199, R185 ;  /* 0x000000b9c7b97220 */ /* 0x000fe40000400000 */
[C---:B------:R-:W-:Y:S01]  /*de10*/  FMUL R186, R198.reuse, R186 ;  /* 0x000000bac6ba7220 */ /* 0x040fe20000400000 */
[----:B----4-:R-:W-:Y:S01]  /*de20*/  HMMA.16816.F32 R8, R120, R160, R8 ;  /* 0x000000a07808723c */ /* 0x010fe20000001808 */
[----:B------:R-:W1:Y:S01]  /*de30*/  LDSM.16.M88.4 R120, [R197+0x1b800] ;  /* 0x01b80000c578783b */ /* 0x000e620000000200 */
[----:B------:R-:W-:Y:S02]  /*de40*/  FMUL R187, R198, R187 ;  /* 0x000000bbc6bb7220 */ /* 0x000fe40000400000 */
[C---:B------:R-:W-:Y:S02]  /*de50*/  FMUL R116, R5.reuse, R116 ;  /* 0x0000007405747220 */ /* 0x040fe40000400000 */
[----:B------:R-:W-:-:S02]  /*de60*/  FMUL R117, R5, R117 ;  /* 0x0000007505757220 */ /* 0x000fc40000400000 */
[C---:B------:R-:W-:Y:S01]  /*de70*/  FMUL R118, R200.reuse, R118 ;  /* 0x00000076c8767220 */ /* 0x040fe20000400000 */
[C---:B---3--:R-:W-:Y:S01]  /*de80*/  HMMA.16816.F32 R76, R92.reuse, R180, R76 ;  /* 0x000000b45c4c723c */ /* 0x048fe2000000184c */
[C---:B------:R-:W-:Y:S02]  /*de90*/  FMUL R119, R200.reuse, R119 ;  /* 0x00000077c8777220 */ /* 0x040fe40000400000 */
[C---:B------:R-:W-:Y:S02]  /*dea0*/  FMUL R136, R5.reuse, R136 ;  /* 0x0000008805887220 */ /* 0x040fe40000400000 */
[----:B------:R-:W-:Y:S02]  /*deb0*/  FMUL R137, R5, R137 ;  /* 0x0000008905897220 */ /* 0x000fe40000400000 */
[C---:B------:R-:W-:Y:S01]  /*dec0*/  FMUL R138, R200.reuse, R138 ;  /* 0x0000008ac88a7220 */ /* 0x040fe20000400000 */
[----:B------:R-:W-:Y:S01]  /*ded0*/  HMMA.16816.F32 R80, R92, R176, R80 ;  /* 0x000000b05c50723c */ /* 0x000fe20000001850 */
[----:B------:R-:W-:Y:S01]  /*dee0*/  FMUL R139, R200, R139 ;  /* 0x0000008bc88b7220 */ /* 0x000fe20000400000 */
[----:B------:R-:W-:Y:S01]  /*def0*/  LOP3.LUT R202, R197, 0x40, RZ, 0x3c, !PT ;  /* 0x00000040c5ca7812 */ /* 0x000fe200078e3cff */
[----:B------:R-:W2:Y:S01]  /*df00*/  LDL.LU R228, [R1+0x4a8] ;  /* 0x0004a80001e47983 */ /* 0x000ea20000300800 */
[----:B------:R-:W-:-:S03]  /*df10*/  LOP3.LUT R203, R218, 0x40, RZ, 0x3c, !PT ;  /* 0x00000040dacb7812 */ /* 0x000fc600078e3cff */
[----:B------:R-:W3:Y:S01]  /*df20*/  LDL.LU R227, [R1+0x4a4] ;  /* 0x0004a40001e37983 */ /* 0x000ee20000300800 */
[C---:B------:R-:W-:Y:S03]  /*df30*/  HMMA.16816.F32 R84, R92.reuse, R172, R84 ;  /* 0x000000ac5c54723c */ /* 0x040fe60000001854 */
[----:B------:R-:W4:Y:S04]  /*df40*/  LDL.LU R226, [R1+0x4a0] ;  /* 0x0004a00001e27983 */ /* 0x000f280000300800 */
[----:B------:R0:W5:Y:S01]  /*df50*/  LDL.LU R219, [R1+0x49c] ;  /* 0x00049c0001db7983 */ /* 0x0001620000300800 */
[----:B------:R-:W-:Y:S03]  /*df60*/  HMMA.16816.F32 R88, R92, R160, R88 ;  /* 0x000000a05c58723c */ /* 0x000fe60000001858 */
[----:B------:R0:W5:Y:S04]  /*df70*/  LDL.LU R7, [R1+0x498] ;  /* 0x0004980001077983 */ /* 0x0001680000300800 */
[C---:B------:R-:W-:Y:S01]  /*df80*/  FMUL R92, R5.reuse, R96 ;  /* 0x00000060055c7220 */ /* 0x040fe20000400000 */
[----:B------:R-:W-:Y:S01]  /*df90*/  HMMA.16816.F32 R12, R112, R180, R12 ;  /* 0x000000b4700c723c */ /* 0x000fe2000000180c */
[----:B------:R-:W-:Y:S01]  /*dfa0*/  FMUL R93, R5, R97 ;  /* 0x00000061055d7220 */ /* 0x000fe20000400000 */
[----:B------:R0:W5:Y:S01]  /*dfb0*/  LDL.LU R6, [R1+0x494] ;  /* 0x0004940001067983 */ /* 0x0001620000300800 */
[----:B------:R-:W-:-:S02]  /*dfc0*/  FMUL R94, R200, R98 ;  /* 0x00000062c85e7220 */ /* 0x000fc40000400000 */
[----:B------:R-:W-:Y:S01]  /*dfd0*/  FMUL R95, R200, R99 ;  /* 0x00000063c85f7220 */ /* 0x000fe20000400000 */
[----:B------:R0:W5:Y:S02]  /*dfe0*/  LDL.LU R0, [R1+0x490] ;  /* 0x0004900001007983 */ /* 0x0001640000300800 */
[C---:B------:R-:W-:Y:S02]  /*dff0*/  HMMA.16816.F32 R16, R112.reuse, R176, R16 ;  /* 0x000000b07010723c */ /* 0x040fe40000001810 */
[----:B------:R-:W-:Y:S06]  /*e000*/  LDSM.16.M88.4 R96, [R168+0x1a800] ;  /* 0x01a80000a860783b */ /* 0x000fec0000000200 */
[C---:B------:R-:W-:Y:S08]  /*e010*/  HMMA.16816.F32 R20, R112.reuse, R172, R20 ;  /* 0x000000ac7014723c */ /* 0x040ff00000001814 */
[----:B------:R-:W-:Y:S01]  /*e020*/  HMMA.16816.F32 R24, R112, R160, R24 ;  /* 0x000000a07018723c */ /* 0x000fe20000001818 */
[----:B------:R-:W0:Y:S07]  /*e030*/  LDSM.16.M88.4 R112, [R168+0x18800] ;  /* 0x01880000a870783b */ /* 0x000e2e0000000200 */
[C---:B------:R-:W-:Y:S08]  /*e040*/  HMMA.16816.F32 R28, R108.reuse, R180, R28 ;  /* 0x000000b46c1c723c */ /* 0x040ff0000000181c */
[C---:B------:R-:W-:Y:S08]  /*e050*/  HMMA.16816.F32 R32, R108.reuse, R176, R32 ;  /* 0x000000b06c20723c */ /* 0x040ff00000001820 */
[C---:B------:R-:W-:Y:S08]  /*e060*/  HMMA.16816.F32 R36, R108.reuse, R172, R36 ;  /* 0x000000ac6c24723c */ /* 0x040ff00000001824 */
[----:B------:R-:W-:Y:S01]  /*e070*/  HMMA.16816.F32 R40, R108, R160, R40 ;  /* 0x000000a06c28723c */ /* 0x000fe20000001828 */
[----:B------:R-:W0:Y:S07]  /*e080*/  LDSM.16.M88.4 R108, [R168+0x19000] ;  /* 0x01900000a86c783b */ /* 0x000e2e0000000200 */
[C---:B------:R-:W-:Y:S08]  /*e090*/  HMMA.16816.F32 R44, R104.reuse, R180, R44 ;  /* 0x000000b4682c723c */ /* 0x040ff0000000182c */
[C---:B------:R-:W-:Y:S08]  /*e0a0*/  HMMA.16816.F32 R48, R104.reuse, R176, R48 ;  /* 0x000000b06830723c */ /* 0x040ff00000001830 */
[C---:B------:R-:W-:Y:S08]  /*e0b0*/  HMMA.16816.F32 R52, R104.reuse, R172, R52 ;  /* 0x000000ac6834723c */ /* 0x040ff00000001834 */
[----:B------:R-:W-:Y:S01]  /*e0c0*/  HMMA.16816.F32 R56, R104, R160, R56 ;  /* 0x000000a06838723c */ /* 0x000fe20000001838 */
[----:B------:R-:W1:Y:S07]  /*e0d0*/  LDSM.16.M88.4 R104, [R168+0x19800] ;  /* 0x01980000a868783b */ /* 0x000e6e0000000200 */
[C---:B------:R-:W-:Y:S08]  /*e0e0*/  HMMA.16816.F32 R60, R100.reuse, R180, R60 ;  /* 0x000000b4643c723c */ /* 0x040ff0000000183c */
[C---:B------:R-:W-:Y:S08]  /*e0f0*/  HMMA.16816.F32 R64, R100.reuse, R176, R64 ;  /* 0x000000b06440723c */ /* 0x040ff00000001840 */
[C---:B------:R-:W-:Y:S08]  /*e100*/  HMMA.16816.F32 R68, R100.reuse, R172, R68 ;  /* 0x000000ac6444723c */ /* 0x040ff00000001844 */
[----:B------:R-:W-:Y:S01]  /*e110*/  HMMA.16816.F32 R72, R100, R160, R72 ;  /* 0x000000a06448723c */ /* 0x000fe20000001848 */
[----:B------:R-:W2:Y:S04]  /*e120*/  LDSM.16.M88.4 R100, [R168+0x1a000] ;  /* 0x01a00000a864783b */ /* 0x000ea80000000200 */
[----:B------:R-:W2:Y:S03]  /*e130*/  LDSM.16.M88.4 R168, [R168+0x1b800] ;  /* 0x01b80000a8a8783b */ /* 0x000ea60000000200 */
[-C--:B0-----:R-:W-:Y:S08]  /*e140*/  HMMA.16816.F32 R128, R140, R172.reuse, R128 ;  /* 0x000000ac8c80723c */ /* 0x081ff00000001880 */
[----:B-1----:R-:W-:Y:S08]  /*e150*/  HMMA.16816.F32 R184, R120, R172, R184 ;  /* 0x000000ac78b8723c */ /* 0x002ff000000018b8 */
[C---:B------:R-:W-:Y:S08]  /*e160*/  HMMA.16816.F32 R92, R140.reuse, R180, R92 ;  /* 0x000000b48c5c723c */ /* 0x040ff0000000185c */
[C---:B------:R-:W-:Y:S08]  /*e170*/  HMMA.16816.F32 R116, R140.reuse, R176, R116 ;  /* 0x000000b08c74723c */ /* 0x040ff00000001874 */
[----:B------:R-:W-:Y:S01]  /*e180*/  HMMA.16816.F32 R140, R140, R160, R136 ;  /* 0x000000a08c8c723c */ /* 0x000fe20000001888 */
[C---:B------:R-:W-:Y:S01]  /*e190*/  FMUL R188, R199.reuse, R188 ;  /* 0x000000bcc7bc7220 */ /* 0x040fe20000400000 */
[----:B------:R-:W-:Y:S06]  /*e1a0*/  LDSM.16.M88.4 R136, [R202+0x19800] ;  /* 0x01980000ca88783b */ /* 0x000fec0000000200 */
[----:B------:R-:W-:Y:S08]  /*e1b0*/  HMMA.16816.F32 R148, R124, R174, R148 ;  /* 0x000000ae7c94723c */ /* 0x000ff00000001894 */
[C---:B------:R-:W-:Y:S08]  /*e1c0*/  HMMA.16816.F32 R12, R112.reuse, R182, R12 ;  /* 0x000000b6700c723c */ /* 0x040ff0000000180c */
[C---:B------:R-:W-:Y:S08]  /*e1d0*/  HMMA.16816.F32 R16, R112.reuse, R178, R16 ;  /* 0x000000b27010723c */ /* 0x040ff00000001810 */
[C---:B------:R-:W-:Y:S08]  /*e1e0*/  HMMA.16816.F32 R20, R112.reuse, R174, R20 ;  /* 0x000000ae7014723c */ /* 0x040ff00000001814 */
[----:B------:R-:W-:Y:S01]  /*e1f0*/  HMMA.16816.F32 R24, R112, R162, R24 ;  /* 0x000000a27018723c */ /* 0x000fe20000001818 */
[----:B------:R-:W-:Y:S07]  /*e200*/  LDSM.16.M88.4 R112, [R203+0x16000] ;  /* 0x01600000cb70783b */ /* 0x000fee0000000200 */
        /* <DEDUP_REMOVED lines=10> */
[C---:B--2---:R-:W-:Y:S08]  /*e2b0*/  HMMA.16816.F32 R60, R100.reuse, R182, R60 ;  /* 0x000000b6643c723c */ /* 0x044ff0000000183c */
[C---:B------:R-:W-:Y:S08]  /*e2c0*/  HMMA.16816.F32 R64, R100.reuse, R178, R64 ;  /* 0x000000b26440723c */ /* 0x040ff00000001840 */
[C---:B------:R-:W-:Y:S08]  /*e2d0*/  HMMA.16816.F32 R68, R100.reuse, R174, R68 ;  /* 0x000000ae6444723c */ /* 0x040ff00000001844 */
[----:B------:R-:W-:Y:S01]  /*e2e0*/  HMMA.16816.F32 R72, R100, R162, R72 ;  /* 0x000000a26448723c */ /* 0x000fe20000001848 */
[----:B------:R-:W-:Y:S07]  /*e2f0*/  LDSM.16.M88.4 R100, [R203+0x10000] ;  /* 0x01000000cb64783b */ /* 0x000fee0000000200 */
[-C--:B------:R-:W-:Y:S08]  /*e300*/  HMMA.16816.F32 R84, R96, R174.reuse, R84 ;  /* 0x000000ae6054723c */ /* 0x080ff00000001854 */
[-C--:B------:R-:W-:Y:S08]  /*e310*/  HMMA.16816.F32 R128, R144, R174.reuse, R128 ;  /* 0x000000ae9080723c */ /* 0x080ff00000001880 */
[----:B------:R-:W-:Y:S01]  /*e320*/  HMMA.16816.F32 R184, R168, R174, R184 ;  /* 0x000000aea8b8723c */ /* 0x000fe200000018b8 */
[----:B------:R-:W0:Y:S07]  /*e330*/  LDSM.16.M88.4 R172, [R202+0x1b000] ;  /* 0x01b00000caac783b */ /* 0x000e2e0000000200 */
[C---:B------:R-:W-:Y:S08]  /*e340*/  HMMA.16816.F32 R92, R144.reuse, R182, R92 ;  /* 0x000000b6905c723c */ /* 0x040ff0000000185c */
[C---:B------:R-:W-:Y:S08]  /*e350*/  HMMA.16816.F32 R116, R144.reuse, R178, R116 ;  /* 0x000000b29074723c */ /* 0x040ff00000001874 */
[----:B------:R-:W-:Y:S01]  /*e360*/  HMMA.16816.F32 R140, R144, R162, R140 ;  /* 0x000000a2908c723c */ /* 0x000fe2000000188c */
[----:B------:R-:W-:Y:S01]  /*e370*/  FMUL R189, R199, R189 ;  /* 0x000000bdc7bd7220 */ /* 0x000fe20000400000 */
[----:B------:R-:W-:Y:S06]  /*e380*/  LDSM.16.M88.4 R144, [R202+0x1a800] ;  /* 0x01a80000ca90783b */ /* 0x000fec0000000200 */
[C---:B0-----:R-:W-:Y:S08]  /*e390*/  HMMA.16816.F32 R92, R172.reuse, R100, R92 ;  /* 0x00000064ac5c723c */ /* 0x041ff0000000185c */
[C---:B------:R-:W-:Y:S08]  /*e3a0*/  HMMA.16816.F32 R116, R172.reuse, R104, R116 ;  /* 0x00000068ac74723c */ /* 0x040ff00000001874 */
[C---:B------:R-:W-:Y:S08]  /*e3b0*/  HMMA.16816.F32 R128, R172.reuse, R108, R128 ;  /* 0x0000006cac80723c */ /* 0x040ff00000001880 */
[----:B------:R-:W-:Y:S01]  /*e3c0*/  HMMA.16816.F32 R140, R172, R112, R140 ;  /* 0x00000070ac8c723c */ /* 0x000fe2000000188c */
[----:B------:R-:W2:Y:S04]  /*e3d0*/  LDL.LU R174, [R1+0x8] ;  /* 0x0000080001ae7983 */ /* 0x000ea80000300800 */
[----:B------:R-:W2:Y:S04]  /*e3e0*/  LDL.LU R173, [R1+0x4] ;  /* 0x0000040001ad7983 */ /* 0x000ea80000300800 */
[----:B------:R-:W2:Y:S01]  /*e3f0*/  LDL.LU R172, [R1] ;  /* 0x0000000001ac7983 */ /* 0x000ea20000300800 */
[----:B------:R-:W-:-:S02]  /*e400*/  FMUL R190, R198, R190 ;  /* 0x000000bec6be7220 */ /* 0x000fc40000400000 */
[C---:B------:R-:W-:Y:S02]  /*e410*/  FMUL R191, R198.reuse, R191 ;  /* 0x000000bfc6bf7220 */ /* 0x040fe40000400000 */
[C---:B------:R-:W-:Y:S02]  /*e420*/  FMUL R192, R199.reuse, R192 ;  /* 0x000000c0c7c07220 */ /* 0x040fe40000400000 */
[C---:B------:R-:W-:Y:S02]  /*e430*/  FMUL R193, R199.reuse, R193 ;  /* 0x000000c1c7c17220 */ /* 0x040fe40000400000 */
[C---:B------:R-:W-:Y:S02]  /*e440*/  FMUL R194, R198.reuse, R194 ;  /* 0x000000c2c6c27220 */ /* 0x040fe40000400000 */
[----:B------:R-:W-:Y:S02]  /*e450*/  FMUL R195, R198, R195 ;  /* 0x000000c3c6c37220 */ /* 0x000fe40000400000 */
[----:B------:R-:W-:-:S02]  /*e460*/  FMUL R164, R199, R164 ;  /* 0x000000a4c7a47220 */ /* 0x000fc40000400000 */
[----:B------:R-:W-:Y:S02]  /*e470*/  FMUL R165, R199, R165 ;  /* 0x000000a5c7a57220 */ /* 0x000fe40000400000 */
[C---:B------:R-:W-:Y:S02]  /*e480*/  FMUL R166, R198.reuse, R166 ;  /* 0x000000a6c6a67220 */ /* 0x040fe40000400000 */
[----:B------:R-:W-:Y:S01]  /*e490*/  FMUL R167, R198, R167 ;  /* 0x000000a7c6a77220 */ /* 0x000fe20000400000 */
[C---:B------:R-:W-:Y:S01]  /*e4a0*/  HMMA.16816.F32 R188, R120.reuse, R180, R188 ;  /* 0x000000b478bc723c */ /* 0x040fe200000018bc */
[----:B------:R-:W-:Y:S02]  /*e4b0*/  IMAD.MOV.U32 R250, RZ, RZ, R135 ;  /* 0x000000fffffa7224 */ /* 0x000fe400078e0087 */
[----:B------:R-:W-:Y:S02]  /*e4c0*/  IMAD.MOV.U32 R252, RZ, RZ, R133 ;  /* 0x000000fffffc7224 */ /* 0x000fe400078e0085 */
[----:B------:R-:W-:Y:S03]  /*e4d0*/  LDSM.16.M88.4 R132, [R202+0x1a000] ;  /* 0x01a00000ca84783b */ /* 0x000fe60000000200 */
[C---:B------:R-:W-:Y:S08]  /*e4e0*/  HMMA.16816.F32 R192, R120.reuse, R176, R192 ;  /* 0x000000b078c0723c */ /* 0x040ff000000018c0 */
[----:B------:R-:W-:Y:S01]  /*e4f0*/  HMMA.16816.F32 R164, R120, R160, R164 ;  /* 0x000000a078a4723c */ /* 0x000fe200000018a4 */
[----:B------:R-:W-:Y:S07]  /*e500*/  LDSM.16.M88.4 R120, [R202+0x19000] ;  /* 0x01900000ca78783b */ /* 0x000fee0000000200 */
[C---:B------:R-:W-:Y:S08]  /*e510*/  HMMA.16816.F32 R156, R124.reuse, R182, R156 ;  /* 0x000000b67c9c723c */ /* 0x040ff0000000189c */
[C---:B------:R-:W-:Y:S08]  /*e520*/  HMMA.16816.F32 R152, R124.reuse, R178, R152 ;  /* 0x000000b27c98723c */ /* 0x040ff00000001898 */
[----:B------:R-:W-:Y:S01]  /*e530*/  HMMA.16816.F32 R8, R124, R162, R8 ;  /* 0x000000a27c08723c */ /* 0x000fe20000001808 */
[----:B------:R-:W0:Y:S07]  /*e540*/  LDSM.16.M88.4 R124, [R202+0x18800] ;  /* 0x01880000ca7c783b */ /* 0x000e2e0000000200 */
[C---:B------:R-:W-:Y:S08]  /*e550*/  HMMA.16816.F32 R76, R96.reuse, R182, R76 ;  /* 0x000000b6604c723c */ /* 0x040ff0000000184c */
[C---:B------:R-:W-:Y:S08]  /*e560*/  HMMA.16816.F32 R80, R96.reuse, R178, R80 ;  /* 0x000000b26050723c */ /* 0x040ff00000001850 */
[----:B------:R-:W-:Y:S01]  /*e570*/  HMMA.16816.F32 R88, R96, R162, R88 ;  /* 0x000000a26058723c */ /* 0x000fe20000001858 */
[----:B------:R-:W1:Y:S07]  /*e580*/  LDSM.16.M88.4 R96, [R202+0x18000] ;  /* 0x01800000ca60783b */ /* 0x000e6e0000000200 */
[----:B------:R-:W-:Y:S01]  /*e590*/  HMMA.16816.F32 R192, R168, R178, R192 ;  /* 0x000000b2a8c0723c */ /* 0x000fe200000018c0 */
[----:B------:R-:W2:Y:S01]  /*e5a0*/  LDSM.16.M88.4 R176, [R202+0x1b800] ;  /* 0x01b80000cab0783b */ /* 0x000ea20000000200 */
[----:B------:R-:W-:-:S06]  /*e5b0*/  LOP3.LUT R5, R197, 0x60, RZ, 0x3c, !PT ;  /* 0x00000060c5057812 */ /* 0x000fcc00078e3cff */
[C---:B------:R-:W-:Y:S08]  /*e5c0*/  HMMA.16816.F32 R188, R168.reuse, R182, R188 ;  /* 0x000000b6a8bc723c */ /* 0x040ff000000018bc */
[----:B------:R-:W-:Y:S01]  /*e5d0*/  HMMA.16816.F32 R164, R168, R162, R164 ;  /* 0x000000a2a8a4723c */ /* 0x000fe200000018a4 */
[----:B------:R-:W-:Y:S04]  /*e5e0*/  LDSM.16.M88.4 R168, [R5+0x18000] ;  /* 0x0180000005a8783b */ /* 0x000fe80000000200 */
[----:B------:R-:W-:Y:S03]  /*e5f0*/  LDSM.16.M88.4 R160, [R5+0x18800] ;  /* 0x0188000005a0783b */ /* 0x000fe60000000200 */
[C---:B0-----:R-:W-:Y:S08]  /*e600*/  HMMA.16816.F32 R12, R124.reuse, R100, R12 ;  /* 0x000000647c0c723c */ /* 0x041ff0000000180c */
[----:B------:R-:W-:Y:S08]  /*e610*/  HMMA.16816.F32 R16, R124, R104, R16 ;  /* 0x000000687c10723c */ /* 0x000ff00000001810 */
[C---:B-1----:R-:W-:Y:S08]  /*e620*/  HMMA.16816.F32 R156, R96.reuse, R100, R156 ;  /* 0x00000064609c723c */ /* 0x042ff0000000189c */
[C---:B------:R-:W-:Y:S08]  /*e630*/  HMMA.16816.F32 R152, R96.reuse, R104, R152 ;  /* 0x000000686098723c */ /* 0x040ff00000001898 */
[C---:B------:R-:W-:Y:S08]  /*e640*/  HMMA.16816.F32 R148, R96.reuse, R108, R148 ;  /* 0x0000006c6094723c */ /* 0x040ff00000001894 */
[----:B------:R-:W-:Y:S01]  /*e650*/  HMMA.16816.F32 R8, R96, R112, R8 ;  /* 0x000000706008723c */ /* 0x000fe20000001808 */
[----:B------:R-:W0:Y:S07]  /*e660*/  LDSM.16.M88.4 R96, [R5+0x19000] ;  /* 0x019000000560783b */ /* 0x000e2e0000000200 */
        /* <DEDUP_REMOVED lines=22> */
[----:B------:R0:W1:Y:S04]  /*e7d0*/  LDSM.16.M88.4 R144, [R5+0x1b800] ;  /* 0x01b800000590783b */ /* 0x0000680000000200 */
[----:B0-----:R-:W0:Y:S01]  /*e7e0*/  S2R R5, SR_CTAID.X ;  /* 0x0000000000057919 */ /* 0x001e220000002500 */
[----:B------:R-:W-:-:S02]  /*e7f0*/  UIADD3 UR4, UP0, UR4, 0x40, URZ ;  /* 0x0000004004047890 */ /* 0x000fc4000ff1e03f */
[----:B--2---:R-:W-:Y:S01]  /*e800*/  HMMA.16816.F32 R188, R176, R100, R188 ;  /* 0x00000064b0bc723c */ /* 0x004fe200000018bc */
[----:B------:R-:W2:Y:S01]  /*e810*/  S2R R201, SR_TID.X ;  /* 0x0000000000c97919 */ /* 0x000ea20000002100 */
[----:B------:R-:W-:Y:S01]  /*e820*/  FFMA R174, R200, R174, R250 ;  /* 0x000000aec8ae7223 */ /* 0x000fe200000000fa */
[----:B------:R-:W-:Y:S01]  /*e830*/  UIADD3.X UR5, URZ, UR5, URZ, UP0, !UPT ;  /* 0x000000053f057290 */ /* 0x000fe200087fe43f */
[----:B------:R-:W-:-:S04]  /*e840*/  FFMA R173, R199, R173, R252 ;  /* 0x000000adc7ad7223 */ /* 0x000fc800000000fc */
[C---:B------:R-:W-:Y:S01]  /*e850*/  HMMA.16816.F32 R192, R176.reuse, R104, R192 ;  /* 0x00000068b0c0723c */ /* 0x040fe200000018c0 */
[----:B------:R-:W-:Y:S01]  /*e860*/  FFMA R172, R198, R172, R231 ;  /* 0x000000acc6ac7223 */ /* 0x000fe200000000e7 */
[----:B------:R0:W-:Y:S06]  /*e870*/  STL [R1+0x8], R174 ;  /* 0x000008ae01007387 */ /* 0x0001ec0000100800 */
[----:B------:R-:W-:Y:S01]  /*e880*/  HMMA.16816.F32 R184, R176, R108, R184 ;  /* 0x0000006cb0b8723c */ /* 0x000fe200000018b8 */
[----:B0-----:R-:W-:-:S07]  /*e890*/  SHF.L.U32 R5, R5, 0x7, RZ ;  /* 0x0000000705057819 */ /* 0x001fce00000006ff */
[----:B------:R-:W-:Y:S01]  /*e8a0*/  HMMA.16816.F32 R164, R176, R112, R164 ;  /* 0x00000070b0a4723c */ /* 0x000fe200000018a4 */
[----:B------:R-:W-:Y:S01]  /*e8b0*/  IADD3 R5, R5, 0x80, RZ ;  /* 0x0000008005057810 */ /* 0x000fe20007ffe0ff */
[----:B------:R0:W-:Y:S03]  /*e8c0*/  STL [R1+0x4], R173 ;  /* 0x000004ad01007387 */ /* 0x0001e60000100800 */
[----:B------:R-:W-:Y:S01]  /*e8d0*/  ISETP.LE.U32.AND P0, PT, R5, UR4, PT ;  /* 0x0000000405007c0c */ /* 0x000fe2000bf03070 */
[----:B------:R-:W-:Y:S01]  /*e8e0*/  IMAD.U32 R5, RZ, RZ, UR5 ;  /* 0x00000005ff057e24 */ /* 0x000fe2000f8e00ff */
[----:B------:R0:W-:Y:S04]  /*e8f0*/  STL [R1], R172 ;  /* 0x000000ac01007387 */ /* 0x0001e80000100800 */
[----:B------:R-:W-:Y:S01]  /*e900*/  ISETP.GE.U32.AND.EX P0, PT, R5, RZ, PT, P0 ;  /* 0x000000ff0500720c */ /* 0x000fe20003f06100 */
[----:B------:R-:W-:Y:S01]  /*e910*/  HMMA.16816.F32 R28, R96, R102, R28 ;  /* 0x00000066601c723c */ /* 0x000fe2000000181c */
[----:B--2---:R-:W-:-:S07]  /*e920*/  LOP3.LUT R201, R201, 0xff, RZ, 0xc0, !PT ;  /* 0x000000ffc9c97812 */ /* 0x004fce00078ec0ff */
[----:B------:R-:W-:Y:S01]  /*e930*/  HMMA.16816.F32 R32, R96, R106, R32 ;  /* 0x0000006a6020723c */ /* 0x000fe20000001820 */
[----:B------:R-:W-:-:S07]  /*e940*/  IMAD.SHL.U32 R201, R201, 0x2, RZ ;  /* 0x00000002c9c97824 */ /* 0x000fce00078e00ff */
[----:B------:R-:W-:Y:S01]  /*e950*/  HMMA.16816.F32 R36, R96, R110, R36 ;  /* 0x0000006e6024723c */ /* 0x000fe20000001824 */
[----:B------:R-:W-:-:S07]  /*e960*/  MOV R5, R242 ;  /* 0x000000f200057202 */ /* 0x000fce0000000f00 */
[----:B------:R-:W-:Y:S01]  /*e970*/  HMMA.16816.F32 R40, R96, R114, R40 ;  /* 0x000000726028723c */ /* 0x000fe20000001828 */
[----:B------:R-:W-:Y:S01]  /*e980*/  IMAD.MOV.U32 R198, RZ, RZ, R239 ;  /* 0x000000ffffc67224 */ /* 0x000fe200078e00ef */
[----:B------:R-:W-:-:S06]  /*e990*/  MOV R199, R238 ;  /* 0x000000ee00c77202 */ /* 0x000fcc0000000f00 */
[----:B-1----:R-:W-:Y:S01]  /*e9a0*/  HMMA.16816.F32 R96, R136, R102, R92 ;  /* 0x000000668860723c */ /* 0x002fe2000000185c */
[----:B------:R-:W-:Y:S01]  /*e9b0*/  IMAD.MOV.U32 R200, RZ, RZ, R237 ;  /* 0x000000ffffc87224 */ /* 0x000fe200078e00ed */
[----:B------:R-:W-:-:S05]  /*e9c0*/  MOV R216, R234 ;  /* 0x000000ea00d87202 */ /* 0x000fca0000000f00 */
[----:B------:R-:W-:Y:S01]  /*e9d0*/  IMAD.MOV.U32 R92, RZ, RZ, 0x40 ;  /* 0x00000040ff5c7424 */ /* 0x000fe200078e00ff */
[----:B------:R-:W-:Y:S01]  /*e9e0*/  HMMA.16816.F32 R116, R136, R106, R116 ;  /* 0x0000006a8874723c */ /* 0x000fe20000001874 */
[----:B------:R-:W-:Y:S01]  /*e9f0*/  IMAD.MOV.U32 R93, RZ, RZ, R243 ;  /* 0x000000ffff5d7224 */ /* 0x000fe200078e00f3 */
[----:B------:R-:W-:Y:S01]  /*ea00*/  MOV R230, R228 ;  /* 0x000000e400e67202 */ /* 0x000fe20000000f00 */
[C---:B------:R-:W-:Y:S02]  /*ea10*/  IMAD R3, R92.reuse, c[0x0][0x1a4], R3 ;  /* 0x000069005c037a24 */ /* 0x040fe400078e0203 */
[----:B------:R-:W-:-:S03]  /*ea20*/  IMAD R2, R92, c[0x0][0x1b4], R2 ;  /* 0x00006d005c027a24 */ /* 0x000fc600078e0202 */
[----:B------:R-:W-:Y:S01]  /*ea30*/  HMMA.16816.F32 R128, R136, R110, R128 ;  /* 0x0000006e8880723c */ /* 0x000fe20000001880 */
[----:B------:R-:W-:Y:S02]  /*ea40*/  IMAD.MOV.U32 R92, RZ, RZ, R241 ;  /* 0x000000ffff5c7224 */ /* 0x000fe400078e00f1 */
[----:B------:R-:W-:Y:S02]  /*ea50*/  IMAD.MOV.U32 R94, RZ, RZ, R240 ;  /* 0x000000ffff5e7224 */ /* 0x000fe400078e00f0 */
[----:B------:R-:W-:-:S03]  /*ea60*/  IMAD.MOV.U32 R202, RZ, RZ, R236 ;  /* 0x000000ffffca7224 */ /* 0x000fc600078e00ec */
[----:B------:R-:W-:Y:S01]  /*ea70*/  HMMA.16816.F32 R156, R168, R102, R156 ;  /* 0x00000066a89c723c */ /* 0x000fe2000000189c */
[----:B------:R-:W-:Y:S02]  /*ea80*/  IMAD.MOV.U32 R203, RZ, RZ, R235 ;  /* 0x000000ffffcb7224 */ /* 0x000fe400078e00eb */
[----:B------:R-:W-:Y:S02]  /*ea90*/  IMAD.MOV.U32 R217, RZ, RZ, R233 ;  /* 0x000000ffffd97224 */ /* 0x000fe400078e00e9 */
[----:B------:R-:W-:-:S03]  /*eaa0*/  IMAD.MOV.U32 R224, RZ, RZ, R232 ;  /* 0x000000ffffe07224 */ /* 0x000fc600078e00e8 */
[----:B------:R-:W-:Y:S01]  /*eab0*/  HMMA.16816.F32 R152, R168, R106, R152 ;  /* 0x0000006aa898723c */ /* 0x000fe20000001898 */
[----:B------:R-:W-:Y:S02]  /*eac0*/  IMAD.MOV.U32 R225, RZ, RZ, R229 ;  /* 0x000000ffffe17224 */ /* 0x000fe400078e00e5 */
[----:B---3--:R-:W-:Y:S02]  /*ead0*/  IMAD.MOV.U32 R231, RZ, RZ, R227 ;  /* 0x000000ffffe77224 */ /* 0x008fe400078e00e3 */
[----:B----4-:R-:W-:-:S03]  /*eae0*/  IMAD.MOV.U32 R244, RZ, RZ, R226 ;  /* 0x000000fffff47224 */ /* 0x010fc600078e00e2 */
[C---:B------:R-:W-:Y:S08]  /*eaf0*/  HMMA.16816.F32 R148, R168.reuse, R110, R148 ;  /* 0x0000006ea894723c */ /* 0x040ff00000001894 */
[----:B------:R-:W-:Y:S08]  /*eb00*/  HMMA.16816.F32 R8, R168, R114, R8 ;  /* 0x00000072a808723c */ /* 0x000ff00000001808 */
[C---:B------:R-:W-:Y:S08]  /*eb10*/  HMMA.16816.F32 R12, R160.reuse, R102, R12 ;  /* 0x00000066a00c723c */ /* 0x040ff0000000180c */
[C---:B------:R-:W-:Y:S08]  /*eb20*/  HMMA.16816.F32 R16, R160.reuse, R106, R16 ;  /* 0x0000006aa010723c */ /* 0x040ff00000001810 */
        /* <DEDUP_REMOVED lines=13> */
[-C--:B------:R-:W-:Y:S08]  /*ec00*/  HMMA.16816.F32 R88, R132, R114.reuse, R88 ;  /* 0x000000728458723c */ /* 0x080ff00000001858 */
[----:B------:R-:W-:Y:S08]  /*ec10*/  HMMA.16816.F32 R136, R136, R114, R140 ;  /* 0x000000728888723c */ /* 0x000ff0000000188c */
[C---:B------:R-:W-:Y:S08]  /*ec20*/  HMMA.16816.F32 R188, R144.reuse, R102, R188 ;  /* 0x0000006690bc723c */ /* 0x040ff000000018bc */
[C---:B------:R-:W-:Y:S08]  /*ec30*/  HMMA.16816.F32 R192, R144.reuse, R106, R192 ;  /* 0x0000006a90c0723c */ /* 0x040ff000000018c0 */
[C---:B------:R-:W-:Y:S08]  /*ec40*/  HMMA.16816.F32 R184, R144.reuse, R110, R184 ;  /* 0x0000006e90b8723c */ /* 0x040ff000000018b8 */
[----:B------:R-:W-:Y:S01]  /*ec50*/  HMMA.16816.F32 R164, R144, R114, R164 ;  /* 0x0000007290a4723c */ /* 0x000fe200000018a4 */
[----:B0-----:R-:W-:Y:S01]  /*ec60*/  @P0 CALL.REL.NOINC `(.L_x_0) ;  /* 0x0000001000000944 */ /* 0x001fe20003c00000 */
[----:B------:R-:W-:Y:S06]  /*ec70*/  BRA `(.L_x_35) ;  /* 0xffff742000007947 */ /* 0x000fec000383ffff */
.L_x_0:
[----:B------:R-:W-:-:S05]  /*ec80*/  NOP ;  /* 0x0000000000007918 */ /* 0x000fca0000000000 */
[----:B------:R-:W2:Y:S04]  /*ec90*/  LDL.LU R100, [R1+0x4] ;  /* 0x0000040001647983 */ /* 0x000ea80000300800 */
[----:B------:R-:W3:Y:S04]  /*eca0*/  LDL.LU R101, [R1] ;  /* 0x0000000001657983 */ /* 0x000ee80000300800 */
[----:B------:R-:W4:Y:S01]  /*ecb0*/  LDL.LU R95, [R1+0x8] ;  /* 0x00000800015f7983 */ /* 0x000f220000300800 */
[----:B------:R-:W-:Y:S01]  /*ecc0*/  IMAD.MOV.U32 R170, RZ, RZ, R184 ;  /* 0x000000ffffaa7224 */ /* 0x000fe200078e00b8 */
[----:B------:R-:W-:Y:S01]  /*ecd0*/  MOV R146, R187 ;  /* 0x000000bb00927202 */ /* 0x000fe20000000f00 */
[----:B------:R-:W-:Y:S01]  /*ece0*/  IMAD.MOV.U32 R168, RZ, RZ, R185 ;  /* 0x000000ffffa87224 */ /* 0x000fe200078e00b9 */
[----:B------:R-:W2:Y:S01]  /*ecf0*/  LDL.LU R175, [R1+0x3c] ;  /* 0x00003c0001af7983 */ /* 0x000ea20000300800 */
[----:B------:R-:W-:Y:S01]  /*ed00*/  IMAD.MOV.U32 R162, RZ, RZ, R186 ;  /* 0x000000ffffa27224 */ /* 0x000fe200078e00ba */
[----:B------:R-:W-:Y:S01]  /*ed10*/  MOV R144, R139 ;  /* 0x0000008b00907202 */ /* 0x000fe20000000f00 */
[----:B------:R-:W-:Y:S01]  /*ed20*/  IMAD.MOV.U32 R2, RZ, RZ, R73 ;  /* 0x000000ffff027224 */ /* 0x000fe200078e0049 */
[----:B------:R-:W3:Y:S01]  /*ed30*/  LDL.LU R173, [R1+0x38] ;  /* 0x0000380001ad7983 */ /* 0x000ee20000300800 */
[----:B------:R-:W-:Y:S01]  /*ed40*/  IMAD.MOV.U32 R163, RZ, RZ, R138 ;  /* 0x000000ffffa37224 */ /* 0x000fe200078e008a */
[----:B------:R-:W-:Y:S01]  /*ed50*/  MOV R174, R130 ;  /* 0x0000008200ae7202 */ /* 0x000fe20000000f00 */
[----:B------:R-:W-:Y:S01]  /*ed60*/  IMAD.MOV.U32 R172, RZ, RZ, R137 ;  /* 0x000000ffffac7224 */ /* 0x000fe200078e0089 */
[----:B------:R-:W4:Y:S01]  /*ed70*/  LDL.LU R178, [R1+0x34] ;  /* 0x0000340001b27983 */ /* 0x000f220000300800 */
[----:B------:R-:W-:-:S03]  /*ed80*/  IMAD.MOV.U32 R161, RZ, RZ, R131 ;  /* 0x000000ffffa17224 */ /* 0x000fc600078e0083 */
[----:B------:R-:W4:Y:S04]  /*ed90*/  LDL.LU R179, [R1+0x30] ;  /* 0x0000300001b37983 */ /* 0x000f280000300800 */
        /* <DEDUP_REMOVED lines=9> */
[----:B------:R-:W0:Y:S04]  /*ee30*/  S2R R102, SR_TID.X ;  /* 0x0000000000667919 */ /* 0x000e280000002100 */
[----:B------:R-:W1:Y:S04]  /*ee40*/  S2R R251, SR_TID.X ;  /* 0x0000000000fb7919 */ /* 0x000e680000002100 */
[----:B------:R-:W1:Y:S04]  /*ee50*/  S2R R249, SR_CTAID.X ;  /* 0x0000000000f97919 */ /* 0x000e680000002500 */
[----:B------:R-:W1:Y:S01]  /*ee60*/  S2R R250, SR_CTAID.Y ;  /* 0x0000000000fa7919 */ /* 0x000e620000002600 */
[----:B0-----:R-:W-:-:S04]  /*ee70*/  LOP3.LUT R102, R102, 0xff, RZ, 0xc0, !PT ;  /* 0x000000ff66667812 */ /* 0x001fc800078ec0ff */
[----:B------:R-:W-:Y:S02]  /*ee80*/  ISETP.GE.U32.AND P0, PT, R102, 0x80, PT ;  /* 0x000000806600780c */ /* 0x000fe40003f06070 */
[----:B------:R-:W0:Y:S01]  /*ee90*/  S2R R102, SR_TID.X ;  /* 0x0000000000667919 */ /* 0x000e220000002100 */
[----:B-1----:R-:W-:Y:S01]  /*eea0*/  SHF.R.U32.HI R4, RZ, 0x1, R251 ;  /* 0x00000001ff047819 */ /* 0x002fe200000116fb */
[----:B------:R-:W-:-:S03]  /*eeb0*/  IMAD.SHL.U32 R249, R249, 0x80, RZ ;  /* 0x00000080f9f97824 */ /* 0x000fc600078e00ff */
[----:B------:R-:W-:Y:S01]  /*eec0*/  LOP3.LUT R4, R4, 0xc, RZ, 0xc0, !PT ;  /* 0x0000000c04047812 */ /* 0x000fe200078ec0ff */
[----:B------:R-:W-:Y:S01]  /*eed0*/  IMAD R3, R250, c[0x0][0x1c0], RZ ;  /* 0x00007000fa037a24 */ /* 0x000fe200078e02ff */
[----:B------:R-:W-:Y:S01]  /*eee0*/  LOP3.LUT R249, R249, 0x7f, R251, 0xf8, !PT ;  /* 0x0000007ff9f97812 */ /* 0x000fe200078ef8fb */
[----:B0----5:R-:W-:-:S03]  /*eef0*/  IMAD.SHL.U32 R0, R102, 0x4, RZ ;  /* 0x0000000466007824 */ /* 0x021fc600078e00ff */
[----:B------:R-:W-:Y:S01]  /*ef00*/  SHF.L.U32 R216, R3, 0x1, RZ ;  /* 0x0000000103d87819 */ /* 0x000fe200000006ff */
[----:B------:R-:W-:Y:S01]  /*ef10*/  IMAD R5, R249, c[0x0][0x1c4], RZ ;  /* 0x00007100f9057a24 */ /* 0x000fe200078e02ff */
[----:B------:R-:W-:Y:S01]  /*ef20*/  LOP3.LUT R73, R0, 0x180, RZ, 0xc0, !PT ;  /* 0x0000018000497812 */ /* 0x000fe200078ec0ff */
[----:B------:R-:W-:Y:S01]  /*ef30*/  IMAD.SHL.U32 R0, R251, 0x10, RZ ;  /* 0x00000010fb007824 */ /* 0x000fe200078e00ff */
[----:B------:R-:W-:Y:S01]  /*ef40*/  LOP3.LUT R92, R102, 0xe0, RZ, 0xc0, !PT ;  /* 0x000000e0665c7812 */ /* 0x000fe200078ec0ff */
[----:B------:R-:W-:-:S03]  /*ef50*/  IMAD.HI R217, R3, 0x2, RZ ;  /* 0x0000000203d97827 */ /* 0x000fc600078e02ff */
[----:B------:R-:W-:Y:S01]  /*ef60*/  LOP3.LUT R0, R0, 0x70, RZ, 0xc0, !PT ;  /* 0x0000007000007812 */ /* 0x000fe200078ec0ff */
[----:B------:R-:W-:-:S03]  /*ef70*/  IMAD.SHL.U32 R7, R5, 0x2, RZ ;  /* 0x0000000205077824 */ /* 0x000fc600078e00ff */
[----:B------:R-:W-:Y:S01]  /*ef80*/  IADD3 R0, R4, R0, R73 ;  /* 0x0000000004007210 */ /* 0x000fe20007ffe049 */
[C---:B------:R-:W-:Y:S01]  /*ef90*/  IMAD.SHL.U32 R73, R251.reuse, 0x8, RZ ;  /* 0x00000008fb497824 */ /* 0x040fe200078e00ff */
[----:B------:R-:W-:-:S04]  /*efa0*/  LOP3.LUT R112, R251, 0xc, RZ, 0xc0, !PT ;  /* 0x0000000cfb707812 */ /* 0x000fc800078ec0ff */
[----:B------:R-:W-:Y:S02]  /*efb0*/  LOP3.LUT R3, R73, 0x78, RZ, 0xc0, !PT ;  /* 0x0000007849037812 */ /* 0x000fe400078ec0ff */
[----:B------:R-:W-:Y:S02]  /*efc0*/  LOP3.LUT R6, R102, 0x3, RZ, 0xc0, !PT ;  /* 0x0000000366067812 */ /* 0x000fe400078ec0ff */
[----:B------:R-:W-:Y:S02]  /*efd0*/  LEA R93, R92, R3, 0x6 ;  /* 0x000000035c5d7211 */ /* 0x000fe400078e30ff */
[----:B------:R-:W-:Y:S01]  /*efe0*/  IADD3 R216, P1, P2, R7, c[0x0][0x178], R216 ;  /* 0x00005e0007d87a10 */ /* 0x000fe20007a3e0d8 */
[----:B------:R-:W-:Y:S02]  /*eff0*/  IMAD R7, R112, 0x80, R6 ;  /* 0x0000008070077824 */ /* 0x000fe400078e0206 */
[----:B------:R-:W-:-:S04]  /*f000*/  IMAD.HI R6, R5, 0x2, RZ ;  /* 0x0000000205067827 */ /* 0x000fc800078e02ff */
[----:B------:R-:W-:Y:S01]  /*f010*/  IMAD R112, R7, 0x10, R112 ;  /* 0x0000001007707824 */ /* 0x000fe200078e0270 */
[----:B------:R-:W-:Y:S02]  /*f020*/  IADD3.X R217, R6, c[0x0][0x17c], R217, P1, P2 ;  /* 0x00005f0006d97a10 */ /* 0x000fe40000fe44d9 */
[----:B------:R-:W-:-:S04]  /*f030*/  SHF.R.S32.HI R108, RZ, 0x4, R251 ;  /* 0x00000004ff6c7819 */ /* 0x000fc800000114fb */
[----:B------:R-:W-:-:S04]  /*f040*/  SGXT R108, R108, 0x1 ;  /* 0x000000016c6c781a */ /* 0x000fc80000000200 */
[----:B------:R-:W-:Y:S02]  /*f050*/  LOP3.LUT R108, R93, 0x4008, R108, 0x78, !PT ;  /* 0x000040085d6c7812 */ /* 0x000fe400078e786c */
[----:B------:R-:W-:-:S04]  /*f060*/  LOP3.LUT R73, R73, 0x780, RZ, 0xc0, !PT ;  /* 0x0000078049497812 */ /* 0x000fc800078ec0ff */
[----:B------:R-:W-:Y:S01]  /*f070*/  LEA R73, R112, R73, 0x1 ;  /* 0x0000004970497211 */ /* 0x000fe200078e08ff */
[C---:B--2---:R-:W-:Y:S01]  /*f080*/  FMUL R4, R175.reuse, 8388608 ;  /* 0x4b000000af047820 */ /* 0x044fe20000400000 */
[----:B------:R-:W-:-:S04]  /*f090*/  FSETP.GEU.AND P6, PT, R175, 1.175494350822287508e-38, PT ;  /* 0x00800000af00780b */ /* 0x000fc80003fce000 */
[----:B------:R-:W-:Y:S01]  /*f0a0*/  FSEL R3, R4, R175, !P6 ;  /* 0x000000af04037208 */ /* 0x000fe20007000000 */
[C---:B---3--:R-:W-:Y:S01]  /*f0b0*/  FMUL R4, R173.reuse, 8388608 ;  /* 0x4b000000ad047820 */ /* 0x048fe20000400000 */
[----:B------:R-:W-:Y:S01]  /*f0c0*/  FSETP.GEU.AND P5, PT, R173, 1.175494350822287508e-38, PT ;  /* 0x00800000ad00780b */ /* 0x000fe20003fae000 */
[C---:B----4-:R-:W-:Y:S01]  /*f0d0*/  FMUL R5, R178.reuse, 8388608 ;  /* 0x4b000000b2057820 */ /* 0x050fe20000400000 */
[----:B------:R-:W-:Y:S02]  /*f0e0*/  FSETP.GEU.AND P4, PT, R178, 1.175494350822287508e-38, PT ;  /* 0x00800000b200780b */ /* 0x000fe40003f8e000 */
[----:B------:R-:W-:Y:S02]  /*f0f0*/  FSEL R4, R4, R173, !P5 ;  /* 0x000000ad04047208 */ /* 0x000fe40006800000 */
[----:B------:R-:W-:Y:S02]  /*f100*/  FSEL R102, R5, R178, !P4 ;  /* 0x000000b205667208 */ /* 0x000fe40006000000 */
[----:B------:R-:W-:-:S02]  /*f110*/  IADD3 R107, R4, -0x3f3504f3, RZ ;  /* 0xc0cafb0d046b7810 */ /* 0x000fc40007ffe0ff */
[----:B------:R-:W-:Y:S02]  /*f120*/  IADD3 R109, R102, -0x3f3504f3, RZ ;  /* 0xc0cafb0d666d7810 */ /* 0x000fe40007ffe0ff */
[----:B------:R-:W-:Y:S02]  /*f130*/  LOP3.LUT R107, R107, 0xff800000, RZ, 0xc0, !PT ;  /* 0xff8000006b6b7812 */ /* 0x000fe400078ec0ff */
[----:B------:R-:W-:Y:S02]  /*f140*/  LOP3.LUT R109, R109, 0xff800000, RZ, 0xc0, !PT ;  /* 0xff8000006d6d7812 */ /* 0x000fe400078ec0ff */
[----:B------:R-:W0:Y:S01]  /*f150*/  I2F R139, R107 ;  /* 0x0000006b008b7306 */ /* 0x000e220000201400 */
[C---:B------:R-:W-:Y:S01]  /*f160*/  FMUL R7, R180.reuse, 8388608 ;  /* 0x4b000000b4077820 */ /* 0x040fe20000400000 */
[----:B------:R-:W-:Y:S01]  /*f170*/  FSETP.GEU.AND P2, PT, R180, 1.175494350822287508e-38, PT ;  /* 0x00800000b400780b */ /* 0x000fe20003f4e000 */
[----:B------:R-:W-:-:S05]  /*f180*/  IMAD.MOV.U32 R105, RZ, RZ, R101 ;  /* 0x000000ffff697224 */ /* 0x000fca00078e0065 */
[----:B------:R-:W1:Y:S01]  /*f190*/  I2F R138, R109 ;  /* 0x0000006d008a7306 */ /* 0x000e620000201400 */
[C---:B------:R-:W-:Y:S01]  /*f1a0*/  FMUL R92, R181.reuse, 8388608 ;  /* 0x4b000000b55c7820 */ /* 0x040fe20000400000 */
[----:B------:R-:W-:Y:S01]  /*f1b0*/  FSETP.GEU.AND P1, PT, R181, 1.175494350822287508e-38, PT ;  /* 0x00800000b500780b */ /* 0x000fe20003f2e000 */
[----:B------:R-:W-:Y:S01]  /*f1c0*/  IMAD.MOV.U32 R141, RZ, RZ, R105 ;  /* 0x000000ffff8d7224 */ /* 0x000fe200078e0069 */
[----:B------:R-:W-:Y:S02]  /*f1d0*/  FSEL R142, RZ, -23, P5 ;  /* 0xc1b80000ff8e7808 */ /* 0x000fe40002800000 */
[----:B------:R-:W-:Y:S02]  /*f1e0*/  FSEL R7, R7, R180, !P2 ;  /* 0x000000b407077208 */ /* 0x000fe40005000000 */
[----:B------:R-:W-:Y:S01]  /*f1f0*/  FSEL R196, RZ, -23, P2 ;  /* 0xc1b80000ffc47808 */ /* 0x000fe20001000000 */
[C---:B------:R-:W-:Y:S01]  /*f200*/  FMUL R105, R186.reuse, 8388608 ;  /* 0x4b000000ba697820 */ /* 0x040fe20000400000 */
[----:B------:R-:W-:Y:S01]  /*f210*/  FSETP.GEU.AND P2, PT, R186, 1.175494350822287508e-38, PT ;  /* 0x00800000ba00780b */ /* 0x000fe20003f4e000 */
[----:B------:R-:W-:Y:S01]  /*f220*/  FMUL R6, R179, 8388608 ;  /* 0x4b000000b3067820 */ /* 0x000fe20000400000 */
[----:B------:R-:W-:Y:S01]  /*f230*/  FSEL R5, R92, R181, !P1 ;  /* 0x000000b55c057208 */ /* 0x000fe20004800000 */
[----:B------:R-:W-:Y:S01]  /*f240*/  IMAD.MOV.U32 R103, RZ, RZ, R95 ;  /* 0x000000ffff677224 */ /* 0x000fe200078e005f */
[----:B------:R-:W-:Y:S01]  /*f250*/  FSEL R143, RZ, -23, P4 ;  /* 0xc1b80000ff8f7808 */ /* 0x000fe20002000000 */
[----:B------:R-:W-:Y:S01]  /*f260*/  FMUL R92, R187, 8388608 ;  /* 0x4b000000bb5c7820 */ /* 0x000fe20000400000 */
[----:B------:R-:W-:Y:S01]  /*f270*/  FSETP.GEU.AND P3, PT, R179, 1.175494350822287508e-38, PT ;  /* 0x00800000b300780b */ /* 0x000fe20003f6e000 */
[----:B0-----:R-:W-:Y:S01]  /*f280*/  FFMA.FTZ R139, R139, 1.1920928955078125e-07, R142 ;  /* 0x340000008b8b7823 */ /* 0x001fe2000001008e */
[----:B------:R-:W-:-:S02]  /*f290*/  FSEL R145, RZ, -23, P1 ;  /* 0xc1b80000ff917808 */ /* 0x000fc40000800000 */
[----:B------:R-:W-:Y:S02]  /*f2a0*/  IADD3 R104, R3, -0x3f3504f3, RZ ;  /* 0xc0cafb0d03687810 */ /* 0x000fe40007ffe0ff */
[----:B------:R-:W-:Y:S02]  /*f2b0*/  FSEL R105, R105, R186, !P2 ;  /* 0x000000ba69697208 */ /* 0x000fe40005000000 */
[----:B------:R-:W-:Y:S02]  /*f2c0*/  FSETP.GEU.AND P1, PT, R187, 1.175494350822287508e-38, PT ;  /* 0x00800000bb00780b */ /* 0x000fe40003f2e000 */
[----:B------:R-:W-:Y:S02]  /*f2d0*/  FSEL R142, RZ, -23, P2 ;  /* 0xc1b80000ff8e7808 */ /* 0x000fe40001000000 */
[----:B------:R-:W-:Y:S01]  /*f2e0*/  FSETP.GT.AND P2, PT, |R141|, 8.50705917302346158658e+37, PT ;  /* 0x7e8000008d00780b */ /* 0x000fe20003f44200 */
[----:B------:R-:W-:Y:S01]  /*f2f0*/  IMAD.MOV.U32 R176, RZ, RZ, R103 ;  /* 0x000000ffffb07224 */ /* 0x000fe200078e0067 */
[----:B------:R-:W-:Y:S01]  /*f300*/  MOV R123, R100 ;  /* 0x00000064007b7202 */ /* 0x000fe20000000f00 */
[----:B------:R-:W-:Y:S01]  /*f310*/  FMUL R100, R185, 8388608 ;  /* 0x4b000000b9647820 */ /* 0x000fe20000400000 */
[----:B------:R-:W-:Y:S01]  /*f320*/  FSEL R6, R6, R179, !P3 ;  /* 0x000000b306067208 */ /* 0x000fe20005800000 */
[----:B-1----:R-:W-:Y:S01]  /*f330*/  FFMA.FTZ R138, R138, 1.1920928955078125e-07, R143 ;  /* 0x340000008a8a7823 */ /* 0x002fe2000001008f */
[----:B------:R-:W-:-:S02]  /*f340*/  FSEL R160, RZ, -23, P3 ;  /* 0xc1b80000ffa07808 */ /* 0x000fc40001800000 */
[----:B------:R-:W-:Y:S02]  /*f350*/  LOP3.LUT R104, R104, 0xff800000, RZ, 0xc0, !PT ;  /* 0xff80000068687812 */ /* 0x000fe400078ec0ff */
[----:B------:R-:W-:Y:S02]  /*f360*/  FSETP.GEU.AND P3, PT, R185, 1.175494350822287508e-38, PT ;  /* 0x00800000b900780b */ /* 0x000fe40003f6e000 */
[----:B------:R-:W-:Y:S02]  /*f370*/  FSEL R103, R92, R187, !P1 ;  /* 0x000000bb5c677208 */ /* 0x000fe40004800000 */
[----:B------:R-:W-:Y:S02]  /*f380*/  FSEL R143, RZ, -23, P1 ;  /* 0xc1b80000ff8f7808 */ /* 0x000fe40000800000 */
[C---:B------:R-:W-:Y:S01]  /*f390*/  FSETP.GEU.AND P1, PT, |R141|.reuse, 1.175494350822287508e-38, PT ;  /* 0x008000008d00780b */ /* 0x040fe20003f2e200 */
[C---:B------:R-:W-:Y:S01]  /*f3a0*/  FMUL R95, R184.reuse, 8388608 ;  /* 0x4b000000b85f7820 */ /* 0x040fe20000400000 */
[----:B------:R-:W0:Y:S01]  /*f3b0*/  I2F R140, R104 ;  /* 0x00000068008c7306 */ /* 0x000e220000201400 */
[----:B------:R-:W-:Y:S01]  /*f3c0*/  FSETP.GEU.AND P4, PT, R184, 1.175494350822287508e-38, PT ;  /* 0x00800000b800780b */ /* 0x000fe20003f8e000 */
[----:B------:R-:W-:Y:S01]  /*f3d0*/  IMAD.MOV.U32 R169, RZ, RZ, R123 ;  /* 0x000000ffffa97224 */ /* 0x000fe200078e007b */
[----:B------:R-:W-:Y:S01]  /*f3e0*/  FSEL R100, R100, R185, !P3 ;  /* 0x000000b964647208 */ /* 0x000fe20005800000 */
[----:B------:R-:W-:Y:S01]  /*f3f0*/  FMUL R206, R141, 8388608 ;  /* 0x4b0000008dce7820 */ /* 0x000fe20000400000 */
[----:B------:R-:W-:-:S02]  /*f400*/  FSEL R202, RZ, -23, P3 ;  /* 0xc1b80000ffca7808 */ /* 0x000fc40001800000 */
[----:B------:R-:W-:Y:S01]  /*f410*/  FSETP.GEU.AND P3, PT, R141, 1.175494350822287508e-38, PT ;  /* 0x008000008d00780b */ /* 0x000fe20003f6e000 */
[----:B------:R-:W-:Y:S01]  /*f420*/  FMUL R92, R169, 8388608 ;  /* 0x4b000000a95c7820 */ /* 0x000fe20000400000 */
[----:B------:R-:W-:Y:S02]  /*f430*/  FSEL R95, R95, R184, !P4 ;  /* 0x000000b85f5f7208 */ /* 0x000fe40006000000 */
[----:B------:R-:W-:Y:S01]  /*f440*/  FSEL R200, RZ, -23, P4 ;  /* 0xc1b80000ffc87808 */ /* 0x000fe20002000000 */
[----:B------:R-:W-:Y:S01]  /*f450*/  @P2 FMUL R167, R167, 0.25 ;  /* 0x3e800000a7a72820 */ /* 0x000fe20000400000 */
[----:B------:R-:W-:Y:S01]  /*f460*/  FSETP.GEU.AND P4, PT, R169, 1.175494350822287508e-38, PT ;  /* 0x00800000a900780b */ /* 0x000fe20003f8e000 */
[----:B------:R-:W-:Y:S01]  /*f470*/  @P2 FMUL R166, R166, 0.25 ;  /* 0x3e800000a6a62820 */ /* 0x000fe20000400000 */
[----:B------:R-:W-:Y:S01]  /*f480*/  FSEL R215, R206, R141, !P3 ;  /* 0x0000008dced77208 */ /* 0x000fe20005800000 */
[----:B------:R-:W-:Y:S02]  /*f490*/  @P2 FMUL R141, R141, 0.25 ;  /* 0x3e8000008d8d2820 */ /* 0x000fe40000400000 */
[----:B------:R-:W-:-:S02]  /*f4a0*/  @P2 FMUL R146, R146, 0.25 ;  /* 0x3e80000092922820 */ /* 0x000fc40000400000 */
[----:B------:R-:W-:Y:S02]  /*f4b0*/  @P2 FMUL R162, R162, 0.25 ;  /* 0x3e800000a2a22820 */ /* 0x000fe40000400000 */
[----:B------:R-:W-:Y:S02]  /*f4c0*/  @P2 FMUL R195, R195, 0.25 ;  /* 0x3e800000c3c32820 */ /* 0x000fe40000400000 */
[----:B------:R-:W-:Y:S02]  /*f4d0*/  @P2 FMUL R194, R194, 0.25 ;  /* 0x3e800000c2c22820 */ /* 0x000fe40000400000 */
[----:B------:R-:W-:Y:S02]  /*f4e0*/  @P2 FMUL R191, R191, 0.25 ;  /* 0x3e800000bfbf2820 */ /* 0x000fe40000400000 */
[----:B------:R-:W-:Y:S01]  /*f4f0*/  @P2 FMUL R190, R190, 0.25 ;  /* 0x3e800000bebe2820 */ /* 0x000fe20000400000 */
[----:B------:R-:W-:Y:S01]  /*f500*/  FSEL R92, R92, R169, !P4 ;  /* 0x000000a95c5c7208 */ /* 0x000fe20006000000 */
[----:B------:R-:W-:Y:S01]  /*f510*/  @!P1 FMUL R141, R141, 16777216 ;  /* 0x4b8000008d8d9820 */ /* 0x000fe20000400000 */
[----:B------:R-:W-:Y:S01]  /*f520*/  FSEL R219, RZ, -23, P3 ;  /* 0xc1b80000ffdb7808 */ /* 0x000fe20001800000 */
[----:B------:R-:W-:Y:S01]  /*f530*/  @!P1 FMUL R167, R167, 16777216 ;  /* 0x4b800000a7a79820 */ /* 0x000fe20000400000 */
[----:B------:R-:W-:Y:S01]  /*f540*/  FSEL R113, RZ, -23, P6 ;  /* 0xc1b80000ff717808 */ /* 0x000fe20003000000 */
[----:B------:R-:W-:Y:S01]  /*f550*/  @!P1 FMUL R166, R166, 16777216 ;  /* 0x4b800000a6a69820 */ /* 0x000fe20000400000 */
[----:B------:R-:W-:Y:S01]  /*f560*/  FSETP.GT.AND P3, PT, |R169|, 8.50705917302346158658e+37, PT ;  /* 0x7e800000a900780b */ /* 0x000fe20003f64200 */
[----:B------:R-:W-:-:S02]  /*f570*/  @!P1 FMUL R146, R146, 16777216 ;  /* 0x4b80000092929820 */ /* 0x000fc40000400000 */
[----:B------:R-:W-:Y:S02]  /*f580*/  @!P1 FMUL R162, R162, 16777216 ;  /* 0x4b800000a2a29820 */ /* 0x000fe40000400000 */
[----:B------:R-:W-:Y:S02]  /*f590*/  @!P1 FMUL R195, R195, 16777216 ;  /* 0x4b800000c3c39820 */ /* 0x000fe40000400000 */
[----:B------:R-:W-:Y:S02]  /*f5a0*/  @!P1 FMUL R194, R194, 16777216 ;  /* 0x4b800000c2c29820 */ /* 0x000fe40000400000 */
[----:B------:R-:W-:Y:S02]  /*f5b0*/  @!P1 FMUL R191, R191, 16777216 ;  /* 0x4b800000bfbf9820 */ /* 0x000fe40000400000 */
[----:B------:R-:W-:Y:S01]  /*f5c0*/  @!P1 FMUL R190, R190, 16777216 ;  /* 0x4b800000bebe9820 */ /* 0x000fe20000400000 */
[----:B------:R-:W-:Y:S01]  /*f5d0*/  FSETP.GT.AND P1, PT, |R176|, 8.50705917302346158658e+37, PT ;  /* 0x7e800000b000780b */ /* 0x000fe20003f24200 */
[----:B------:R-:W-:Y:S01]  /*f5e0*/  FMUL R106, R183, 8388608 ;  /* 0x4b000000b76a7820 */ /* 0x000fe20000400000 */
[----:B------:R-:W-:-:S02]  /*f5f0*/  IADD3 R111, R6, -0x3f3504f3, RZ ;  /* 0xc0cafb0d066f7810 */ /* 0x000fc40007ffe0ff */
[----:B------:R-:W-:Y:S02]  /*f600*/  FSETP.GEU.AND P5, PT, R183, 1.175494350822287508e-38, PT ;  /* 0x00800000b700780b */ /* 0x000fe40003fae000 */
[----:B------:R-:W-:Y:S01]  /*f610*/  IADD3 R171, R92, -0x3f3504f3, RZ ;  /* 0xc0cafb0d5cab7810 */ /* 0x000fe20007ffe0ff */
[----:B------:R-:W-:Y:S01]  /*f620*/  FMUL R101, R182, 8388608 ;  /* 0x4b000000b6657820 */ /* 0x000fe20000400000 */
[----:B------:R-:W-:Y:S01]  /*f630*/  FSEL R220, RZ, -23, P4 ;  /* 0xc1b80000ffdc7808 */ /* 0x000fe20002000000 */
[----:B0-----:R-:W-:Y:S01]  /*f640*/  FFMA.FTZ R140, R140, 1.1920928955078125e-07, R113 ;  /* 0x340000008c8c7823 */ /* 0x001fe20000010071 */
[----:B------:R-:W-:Y:S01]  /*f650*/  FSETP.GEU.AND P4, PT, |R169|, 1.175494350822287508e-38, PT ;  /* 0x00800000a900780b */ /* 0x000fe20003f8e200 */
[----:B------:R-:W-:Y:S01]  /*f660*/  FMUL R93, R176, 8388608 ;  /* 0x4b000000b05d7820 */ /* 0x000fe20000400000 */
[----:B------:R-:W-:Y:S02]  /*f670*/  LOP3.LUT R111, R111, 0xff800000, RZ, 0xc0, !PT ;  /* 0xff8000006f6f7812 */ /* 0x000fe400078ec0ff */
[----:B------:R-:W-:-:S02]  /*f680*/  FSETP.GEU.AND P6, PT, R182, 1.175494350822287508e-38, PT ;  /* 0x00800000b600780b */ /* 0x000fc40003fce000 */
[----:B------:R-:W-:Y:S02]  /*f690*/  FSEL R106, R106, R183, !P5 ;  /* 0x000000b76a6a7208 */ /* 0x000fe40006800000 */
[----:B------:R-:W-:Y:S02]  /*f6a0*/  FSEL R147, RZ, -23, P5 ;  /* 0xc1b80000ff937808 */ /* 0x000fe40002800000 */
[----:B------:R-:W-:Y:S02]  /*f6b0*/  LOP3.LUT R113, R171, 0xff800000, RZ, 0xc0, !PT ;  /* 0xff800000ab717812 */ /* 0x000fe400078ec0ff */
[----:B------:R-:W-:Y:S01]  /*f6c0*/  FSETP.GEU.AND P5, PT, R176, 1.175494350822287508e-38, PT ;  /* 0x00800000b000780b */ /* 0x000fe20003fae000 */
[----:B------:R-:W0:Y:S01]  /*f6d0*/  I2F R137, R111 ;  /* 0x0000006f00897306 */ /* 0x000e220000201400 */
[----:B------:R-:W-:Y:S01]  /*f6e0*/  FSEL R101, R101, R182, !P6 ;  /* 0x000000b665657208 */ /* 0x000fe20007000000 */
[----:B------:R-:W-:Y:S01]  /*f6f0*/  FMUL R94, R177, 8388608 ;  /* 0x4b000000b15e7820 */ /* 0x000fe20000400000 */
[----:B------:R-:W-:-:S02]  /*f700*/  FSEL R198, RZ, -23, P6 ;  /* 0xc1b80000ffc67808 */ /* 0x000fc40003000000 */
[C---:B------:R-:W-:Y:S02]  /*f710*/  FSETP.GEU.AND P6, PT, R177.reuse, 1.175494350822287508e-38, PT ;  /* 0x00800000b100780b */ /* 0x040fe40003fce000 */
[----:B------:R-:W-:Y:S01]  /*f720*/  FSETP.GT.AND P2, PT, |R177|, 8.50705917302346158658e+37, PT ;  /* 0x7e800000b100780b */ /* 0x000fe20003f44200 */
[----:B------:R-:W1:Y:S01]  /*f730*/  I2F R171, R113 ;  /* 0x0000007100ab7306 */ /* 0x000e620000201400 */
[----:B------:R-:W-:Y:S02]  /*f740*/  FSEL R93, R93, R176, !P5 ;  /* 0x000000b05d5d7208 */ /* 0x000fe40006800000 */
[----:B------:R-:W-:Y:S01]  /*f750*/  FSEL R221, RZ, -23, P5 ;  /* 0xc1b80000ffdd7808 */ /* 0x000fe20002800000 */
[----:B------:R-:W-:Y:S01]  /*f760*/  @P3 FMUL R169, R169, 0.25 ;  /* 0x3e800000a9a93820 */ /* 0x000fe20000400000 */
[----:B------:R-:W-:Y:S01]  /*f770*/  IADD3 R114, R5, -0x3f3504f3, RZ ;  /* 0xc0cafb0d05727810 */ /* 0x000fe20007ffe0ff */
[----:B------:R-:W-:Y:S01]  /*f780*/  @P3 FMUL R165, R165, 0.25 ;  /* 0x3e800000a5a53820 */ /* 0x000fe20000400000 */
[----:B------:R-:W-:Y:S01]  /*f790*/  FSETP.GEU.AND P5, PT, |R176|, 1.175494350822287508e-38, PT ;  /* 0x00800000b000780b */ /* 0x000fe20003fae200 */
[----:B------:R-:W-:Y:S01]  /*f7a0*/  @P3 FMUL R164, R164, 0.25 ;  /* 0x3e800000a4a43820 */ /* 0x000fe20000400000 */
[----:B------:R-:W-:Y:S01]  /*f7b0*/  FSEL R94, R94, R177, !P6 ;  /* 0x000000b15e5e7208 */ /* 0x000fe20007000000 */
[----:B------:R-:W-:-:S02]  /*f7c0*/  @P3 FMUL R168, R168, 0.25 ;  /* 0x3e800000a8a83820 */ /* 0x000fc40000400000 */
[----:B------:R-:W-:Y:S02]  /*f7d0*/  @P3 FMUL R170, R170, 0.25 ;  /* 0x3e800000aaaa3820 */ /* 0x000fe40000400000 */
[----:B------:R-:W-:Y:S02]  /*f7e0*/  @P3 FMUL R193, R193, 0.25 ;  /* 0x3e800000c1c13820 */ /* 0x000fe40000400000 */
[----:B------:R-:W-:Y:S02]  /*f7f0*/  @P3 FMUL R192, R192, 0.25 ;  /* 0x3e800000c0c03820 */ /* 0x000fe40000400000 */
[----:B------:R-:W-:Y:S02]  /*f800*/  @P3 FMUL R189, R189, 0.25 ;  /* 0x3e800000bdbd3820 */ /* 0x000fe40000400000 */
[----:B------:R-:W-:Y:S01]  /*f810*/  @P3 FMUL R188, R188, 0.25 ;  /* 0x3e800000bcbc3820 */ /* 0x000fe20000400000 */
[----:B------:R-:W-:Y:S01]  /*f820*/  FSETP.GEU.AND P3, PT, |R177|, 1.175494350822287508e-38, PT ;  /* 0x00800000b100780b */ /* 0x000fe20003f6e200 */
[----:B------:R-:W-:-:S02]  /*f830*/  @P1 FMUL R176, R176, 0.25 ;  /* 0x3e800000b0b01820 */ /* 0x000fc40000400000 */
[----:B------:R-:W-:Y:S02]  /*f840*/  @P1 FMUL R144, R144, 0.25 ;  /* 0x3e80000090901820 */ /* 0x000fe40000400000 */
[----:B------:R-:W-:Y:S02]  /*f850*/  @P1 FMUL R163, R163, 0.25 ;  /* 0x3e800000a3a31820 */ /* 0x000fe40000400000 */
[----:B------:R-:W-:Y:S02]  /*f860*/  @P1 FMUL R161, R161, 0.25 ;  /* 0x3e800000a1a11820 */ /* 0x000fe40000400000 */
[----:B------:R-:W-:Y:S02]  /*f870*/  @P1 FMUL R174, R174, 0.25 ;  /* 0x3e800000aeae1820 */ /* 0x000fe40000400000 */
[----:B------:R-:W-:Y:S02]  /*f880*/  @P1 FMUL R119, R119, 0.25 ;  /* 0x3e80000077771820 */ /* 0x000fe40000400000 */
[----:B------:R-:W-:-:S02]  /*f890*/  @P1 FMUL R118, R118, 0.25 ;  /* 0x3e80000076761820 */ /* 0x000fc40000400000 */
[----:B------:R-:W-:Y:S02]  /*f8a0*/  @P1 FMUL R99, R99, 0.25 ;  /* 0x3e80000063631820 */ /* 0x000fe40000400000 */
[----:B------:R-:W-:Y:S01]  /*f8b0*/  @P1 FMUL R98, R98, 0.25 ;  /* 0x3e80000062621820 */ /* 0x000fe20000400000 */
[----:B------:R-:W-:Y:S01]  /*f8c0*/  FSETP.GT.AND P1, PT, |R187|, 8.50705917302346158658e+37, PT ;  /* 0x7e800000bb00780b */ /* 0x000fe20003f24200 */
[----:B------:R-:W-:Y:S01]  /*f8d0*/  @!P4 FMUL R169, R169, 16777216 ;  /* 0x4b800000a9a9c820 */ /* 0x000fe20000400000 */
[----:B------:R-:W-:Y:S01]  /*f8e0*/  LOP3.LUT R114, R114, 0xff800000, RZ, 0xc0, !PT ;  /* 0xff80000072727812 */ /* 0x000fe200078ec0ff */
[----:B------:R-:W-:Y:S01]  /*f8f0*/  @!P4 FMUL R165, R165, 16777216 ;  /* 0x4b800000a5a5c820 */ /* 0x000fe20000400000 */
[----:B------:R-:W-:Y:S01]  /*f900*/  IADD3 R115, R106, -0x3f3504f3, RZ ;  /* 0xc0cafb0d6a737810 */ /* 0x000fe20007ffe0ff */
        /* <DEDUP_REMOVED lines=8> */
[----:B------:R-:W-:-:S02]  /*f990*/  @!P4 FMUL R192, R192, 16777216 ;  /* 0x4b800000c0c0c820 */ /* 0x000fc40000400000 */
[----:B------:R-:W-:Y:S02]  /*f9a0*/  @!P4 FMUL R189, R189, 16777216 ;  /* 0x4b800000bdbdc820 */ /* 0x000fe40000400000 */
[----:B------:R-:W-:Y:S01]  /*f9b0*/  @!P4 FMUL R188, R188, 16777216 ;  /* 0x4b800000bcbcc820 */ /* 0x000fe20000400000 */
[----:B------:R-:W-:Y:S01]  /*f9c0*/  FSETP.GEU.AND P4, PT, |R187|, 1.175494350822287508e-38, PT ;  /* 0x00800000bb00780b */ /* 0x000fe20003f8e200 */
[----:B------:R-:W2:Y:S01]  /*f9d0*/  I2F R134, R114 ;  /* 0x0000007200867306 */ /* 0x000ea20000201400 */
[----:B------:R-:W-:Y:S01]  /*f9e0*/  LOP3.LUT R115, R115, 0xff800000, RZ, 0xc0, !PT ;  /* 0xff80000073737812 */ /* 0x000fe200078ec0ff */
[----:B------:R-:W-:Y:S01]  /*f9f0*/  @P2 FMUL R177, R177, 0.25 ;  /* 0x3e800000b1b12820 */ /* 0x000fe20000400000 */
[----:B------:R-:W-:Y:S01]  /*fa00*/  LOP3.LUT R124, R124, 0xff800000, RZ, 0xc0, !PT ;  /* 0xff8000007c7c7812 */ /* 0x000fe200078ec0ff */
[----:B------:R-:W-:Y:S01]  /*fa10*/  @P2 FMUL R172, R172, 0.25 ;  /* 0x3e800000acac2820 */ /* 0x000fe20000400000 */
[----:B------:R-:W-:Y:S01]  /*fa20*/  LOP3.LUT R126, R126, 0xff800000, RZ, 0xc0, !PT ;  /* 0xff8000007e7e7812 */ /* 0x000fe200078ec0ff */
[----:B------:R-:W-:Y:S01]  /*fa30*/  @P2 FMUL R136, R136, 0.25 ;  /* 0x3e80000088882820 */ /* 0x000fe20000400000 */
[----:B------:R-:W-:Y:S01]  /*fa40*/  LOP3.LUT R123, R123, 0xff800000, RZ, 0xc0, !PT ;  /* 0xff8000007b7b7812 */ /* 0x000fe200078ec0ff */
[----:B------:R-:W-:Y:S01]  /*fa50*/  @P2 FMUL R129, R129, 0.25 ;  /* 0x3e80000081812820 */ /* 0x000fe20000400000 */
[----:B------:R-:W-:Y:S01]  /*fa60*/  LOP3.LUT R112, R112, 0xff800000, RZ, 0xc0, !PT ;  /* 0xff80000070707812 */ /* 0x000fe200078ec0ff */
[----:B------:R-:W-:-:S02]  /*fa70*/  @P2 FMUL R128, R128, 0.25 ;  /* 0x3e80000080802820 */ /* 0x000fc40000400000 */
[----:B------:R-:W-:Y:S02]  /*fa80*/  @P2 FMUL R117, R117, 0.25 ;  /* 0x3e80000075752820 */ /* 0x000fe40000400000 */
[----:B------:R-:W-:Y:S02]  /*fa90*/  @P2 FMUL R116, R116, 0.25 ;  /* 0x3e80000074742820 */ /* 0x000fe40000400000 */
[----:B------:R-:W-:Y:S02]  /*faa0*/  @P2 FMUL R97, R97, 0.25 ;  /* 0x3e80000061612820 */ /* 0x000fe40000400000 */
[----:B------:R-:W-:Y:S01]  /*fab0*/  @P2 FMUL R96, R96, 0.25 ;  /* 0x3e80000060602820 */ /* 0x000fe20000400000 */
[----:B------:R-:W-:Y:S01]  /*fac0*/  FSETP.GT.AND P2, PT, |R186|, 8.50705917302346158658e+37, PT ;  /* 0x7e800000ba00780b */ /* 0x000fe20003f44200 */
[----:B0-----:R-:W-:Y:S01]  /*fad0*/  FFMA.FTZ R137, R137, 1.1920928955078125e-07, R160 ;  /* 0x3400000089897823 */ /* 0x001fe200000100a0 */
[----:B------:R-:W0:Y:S01]  /*fae0*/  I2F R132, R115 ;  /* 0x0000007300847306 */ /* 0x000e220000201400 */
[----:B-1----:R-:W-:-:S02]  /*faf0*/  FFMA.FTZ R220, R171, 1.1920928955078125e-07, R220 ;  /* 0x34000000abdc7823 */ /* 0x002fc400000100dc */
[----:B------:R-:W-:Y:S02]  /*fb00*/  @!P3 FMUL R177, R177, 16777216 ;  /* 0x4b800000b1b1b820 */ /* 0x000fe40000400000 */
[----:B------:R-:W-:Y:S02]  /*fb10*/  @!P3 FMUL R172, R172, 16777216 ;  /* 0x4b800000acacb820 */ /* 0x000fe40000400000 */
[----:B------:R-:W-:Y:S01]  /*fb20*/  @!P3 FMUL R136, R136, 16777216 ;  /* 0x4b8000008888b820 */ /* 0x000fe20000400000 */
[----:B------:R-:W1:Y:S01]  /*fb30*/  I2F R127, R124 ;  /* 0x0000007c007f7306 */ /* 0x000e620000201400 */
[----:B------:R-:W-:Y:S02]  /*fb40*/  @!P3 FMUL R129, R129, 16777216 ;  /* 0x4b8000008181b820 */ /* 0x000fe40000400000 */
[----:B------:R-:W-:Y:S02]  /*fb50*/  @!P3 FMUL R128, R128, 16777216 ;  /* 0x4b8000008080b820 */ /* 0x000fe40000400000 */
[----:B------:R-:W-:-:S02]  /*fb60*/  @!P3 FMUL R117, R117, 16777216 ;  /* 0x4b8000007575b820 */ /* 0x000fc40000400000 */
[----:B------:R-:W-:Y:S01]  /*fb70*/  @!P3 FMUL R116, R116, 16777216 ;  /* 0x4b8000007474b820 */ /* 0x000fe20000400000 */
[----:B------:R-:W3:Y:S01]  /*fb80*/  I2F R218, R126 ;  /* 0x0000007e00da7306 */ /* 0x000ee20000201400 */
[----:B------:R-:W-:Y:S02]  /*fb90*/  @!P3 FMUL R97, R97, 16777216 ;  /* 0x4b8000006161b820 */ /* 0x000fe40000400000 */
[----:B------:R-:W-:Y:S01]  /*fba0*/  @!P3 FMUL R96, R96, 16777216 ;  /* 0x4b8000006060b820 */ /* 0x000fe20000400000 */
[----:B------:R-:W-:Y:S01]  /*fbb0*/  FSETP.GEU.AND P3, PT, |R186|, 1.175494350822287508e-38, PT ;  /* 0x00800000ba00780b */ /* 0x000fe20003f6e200 */
[----:B------:R-:W-:Y:S02]  /*fbc0*/  @P1 FMUL R187, R187, 0.25 ;  /* 0x3e800000bbbb1820 */ /* 0x000fe40000400000 */
[----:B------:R-:W-:Y:S01]  /*fbd0*/  @P1 FMUL R91, R91, 0.25 ;  /* 0x3e8000005b5b1820 */ /* 0x000fe20000400000 */
[----:B------:R-:W4:Y:S01]  /*fbe0*/  I2F R222, R123 ;  /* 0x0000007b00de7306 */ /* 0x000f220000201400 */
[----:B------:R-:W-:-:S02]  /*fbf0*/  @P1 FMUL R90, R90, 0.25 ;  /* 0x3e8000005a5a1820 */ /* 0x000fc40000400000 */
[----:B------:R-:W-:Y:S02]  /*fc00*/  @P1 FMUL R87, R87, 0.25 ;  /* 0x3e80000057571820 */ /* 0x000fe40000400000 */
[----:B------:R-:W-:Y:S02]  /*fc10*/  @P1 FMUL R86, R86, 0.25 ;  /* 0x3e80000056561820 */ /* 0x000fe40000400000 */
[----:B------:R-:W-:Y:S01]  /*fc20*/  @P1 FMUL R83, R83, 0.25 ;  /* 0x3e80000053531820 */ /* 0x000fe20000400000 */
[----:B------:R-:W0:Y:S01]  /*fc30*/  I2F R160, R112 ;  /* 0x0000007000a07306 */ /* 0x000e220000201400 */
[----:B------:R-:W-:Y:S02]  /*fc40*/  @P1 FMUL R82, R82, 0.25 ;  /* 0x3e80000052521820 */ /* 0x000fe40000400000 */
[----:B------:R-:W-:Y:S02]  /*fc50*/  @P1 FMUL R79, R79, 0.25 ;  /* 0x3e8000004f4f1820 */ /* 0x000fe40000400000 */
[----:B------:R-:W-:Y:S01]  /*fc60*/  @P1 FMUL R78, R78, 0.25 ;  /* 0x3e8000004e4e1820 */ /* 0x000fe20000400000 */
[----:B------:R-:W-:-:S02]  /*fc70*/  FSETP.GT.AND P1, PT, |R185|, 8.50705917302346158658e+37, PT ;  /* 0x7e800000b900780b */ /* 0x000fc40003f24200 */
[----:B------:R-:W0:Y:S01]  /*fc80*/  MUFU.RCP R171, R141 ;  /* 0x0000008d00ab7308 */ /* 0x000e220000001000 */
[----:B------:R-:W-:Y:S02]  /*fc90*/  @!P4 FMUL R187, R187, 16777216 ;  /* 0x4b800000bbbbc820 */ /* 0x000fe40000400000 */
[----:B------:R-:W-:Y:S02]  /*fca0*/  @!P4 FMUL R91, R91, 16777216 ;  /* 0x4b8000005b5bc820 */ /* 0x000fe40000400000 */
[----:B------:R-:W-:Y:S02]  /*fcb0*/  @!P4 FMUL R90, R90, 16777216 ;  /* 0x4b8000005a5ac820 */ /* 0x000fe40000400000 */
[----:B------:R-:W-:Y:S02]  /*fcc0*/  @!P4 FMUL R87, R87, 16777216 ;  /* 0x4b8000005757c820 */ /* 0x000fe40000400000 */
[----:B------:R-:W-:Y:S02]  /*fcd0*/  @!P4 FMUL R86, R86, 16777216 ;  /* 0x4b8000005656c820 */ /* 0x000fe40000400000 */
[----:B------:R-:W-:-:S02]  /*fce0*/  @!P4 FMUL R83, R83, 16777216 ;  /* 0x4b8000005353c820 */ /* 0x000fc40000400000 */
[----:B------:R-:W-:Y:S02]  /*fcf0*/  @!P4 FMUL R82, R82, 16777216 ;  /* 0x4b8000005252c820 */ /* 0x000fe40000400000 */
[----:B------:R-:W-:Y:S02]  /*fd00*/  @!P4 FMUL R79, R79, 16777216 ;  /* 0x4b8000004f4fc820 */ /* 0x000fe40000400000 */
[----:B------:R-:W-:Y:S01]  /*fd10*/  @!P4 FMUL R78, R78, 16777216 ;  /* 0x4b8000004e4ec820 */ /* 0x000fe20000400000 */
[----:B------:R-:W-:Y:S01]  /*fd20*/  FSETP.GEU.AND P4, PT, |R185|, 1.175494350822287508e-38, PT ;  /* 0x00800000b900780b */ /* 0x000fe20003f8e200 */
[----:B--2---:R-:W-:Y:S01]  /*fd30*/  FFMA.FTZ R134, R134, 1.1920928955078125e-07, R145 ;  /* 0x3400000086867823 */ /* 0x004fe20000010091 */
[----:B------:R-:W-:Y:S01]  /*fd40*/  FSEL R145, RZ, -23, P6 ;  /* 0xc1b80000ff917808 */ /* 0x000fe20003000000 */
[----:B------:R-:W-:Y:S02]  /*fd50*/  @P2 FMUL R186, R186, 0.25 ;  /* 0x3e800000baba2820 */ /* 0x000fe40000400000 */
[----:B------:R-:W-:-:S02]  /*fd60*/  @P2 FMUL R89, R89, 0.25 ;  /* 0x3e80000059592820 */ /* 0x000fc40000400000 */
[----:B------:R-:W-:Y:S02]  /*fd70*/  @P2 FMUL R88, R88, 0.25 ;  /* 0x3e80000058582820 */ /* 0x000fe40000400000 */
[----:B------:R-:W-:Y:S02]  /*fd80*/  @P2 FMUL R85, R85, 0.25 ;  /* 0x3e80000055552820 */ /* 0x000fe40000400000 */
[----:B------:R-:W-:Y:S02]  /*fd90*/  @P2 FMUL R84, R84, 0.25 ;  /* 0x3e80000054542820 */ /* 0x000fe40000400000 */
[----:B------:R-:W-:Y:S02]  /*fda0*/  @P2 FMUL R81, R81, 0.25 ;  /* 0x3e80000051512820 */ /* 0x000fe40000400000 */
[----:B------:R-:W-:Y:S02]  /*fdb0*/  @P2 FMUL R80, R80, 0.25 ;  /* 0x3e80000050502820 */ /* 0x000fe40000400000 */
[----:B------:R-:W-:-:S02]  /*fdc0*/  @P2 FMUL R77, R77, 0.25 ;  /* 0x3e8000004d4d2820 */ /* 0x000fc40000400000 */
[----:B------:R-:W-:Y:S01]  /*fdd0*/  @P2 FMUL R76, R76, 0.25 ;  /* 0x3e8000004c4c2820 */ /* 0x000fe20000400000 */
[----:B------:R-:W-:Y:S01]  /*fde0*/  FSETP.GT.AND P2, PT, |R184|, 8.50705917302346158658e+37, PT ;  /* 0x7e800000b800780b */ /* 0x000fe20003f44200 */
[----:B------:R-:W-:Y:S02]  /*fdf0*/  @!P3 FMUL R186, R186, 16777216 ;  /* 0x4b800000babab820 */ /* 0x000fe40000400000 */
[----:B------:R-:W-:Y:S02]  /*fe00*/  @!P3 FMUL R89, R89, 16777216 ;  /* 0x4b8000005959b820 */ /* 0x000fe40000400000 */
[----:B------:R-:W-:Y:S02]  /*fe10*/  @!P3 FMUL R88, R88, 16777216 ;  /* 0x4b8000005858b820 */ /* 0x000fe40000400000 */
[----:B------:R-:W-:Y:S02]  /*fe20*/  @!P3 FMUL R85, R85, 16777216 ;  /* 0x4b8000005555b820 */ /* 0x000fe40000400000 */
[----:B------:R-:W-:-:S02]  /*fe30*/  @!P3 FMUL R84, R84, 16777216 ;  /* 0x4b8000005454b820 */ /* 0x000fc40000400000 */
[----:B------:R-:W-:Y:S02]  /*fe40*/  @!P3 FMUL R81, R81, 16777216 ;  /* 0x4b8000005151b820 */ /* 0x000fe40000400000 */
[----:B------:R-:W-:Y:S02]  /*fe50*/  @!P3 FMUL R80, R80, 16777216 ;  /* 0x4b8000005050b820 */ /* 0x000fe40000400000 */
[----:B------:R-:W-:Y:S02]  /*fe60*/  @!P3 FMUL R77, R77, 16777216 ;  /* 0x4b8000004d4db820 */ /* 0x000fe40000400000 */
[----:B------:R-:W-:Y:S01]  /*fe70*/  @!P3 FMUL R76, R76, 16777216 ;  /* 0x4b8000004c4cb820 */ /* 0x000fe20000400000 */
[----:B------:R-:W-:Y:S01]  /*fe80*/  FSETP.GEU.AND P3, PT, |R184|, 1.175494350822287508e-38, PT ;  /* 0x00800000b800780b */ /* 0x000fe20003f6e200 */
        /* <DEDUP_REMOVED lines=10> */
[----:B0-----:R-:W-:Y:S02]  /*ff30*/  FFMA.FTZ R132, R132, 1.1920928955078125e-07, R147 ;  /* 0x3400000084847823 */ /* 0x001fe40000010093 */
[----:B-1----:R-:W-:Y:S02]  /*ff40*/  FFMA.FTZ R127, R127, 1.1920928955078125e-07, R142 ;  /* 0x340000007f7f7823 */ /* 0x002fe4000001008e */
[----:B---3--:R-:W-:Y:S02]  /*ff50*/  FFMA.FTZ R218, R218, 1.1920928955078125e-07, R143 ;  /* 0x34000000dada7823 */ /* 0x008fe4000001008f */
[----:B----4-:R-:W-:Y:S02]  /*ff60*/  FFMA.FTZ R222, R222, 1.1920928955078125e-07, R145 ;  /* 0x34000000dede7823 */ /* 0x010fe40000010091 */
[----:B------:R-:W-:-:S02]  /*ff70*/  FFMA.FTZ R219, R160, 1.1920928955078125e-07, R219 ;  /* 0x34000000a0db7823 */ /* 0x000fc400000100db */
[C---:B------:R-:W-:Y:S02]  /*ff80*/  FMUL R143, R171.reuse, R167 ;  /* 0x000000a7ab8f7220 */ /* 0x040fe40000400000 */
[C---:B------:R-:W-:Y:S02]  /*ff90*/  FMUL R141, R171.reuse, R166 ;  /* 0x000000a6ab8d7220 */ /* 0x040fe40000400000 */
[C---:B------:R-:W-:Y:S02]  /*ffa0*/  FMUL R146, R171.reuse, R146 ;  /* 0x00000092ab927220 */ /* 0x040fe40000400000 */
[C---:B------:R-:W-:Y:S02]  /*ffb0*/  FMUL R162, R171.reuse, R162 ;  /* 0x000000a2aba27220 */ /* 0x040fe40000400000 */
[C---:B------:R-:W-:Y:S02]  /*ffc0*/  FMUL R142, R171.reuse, R195 ;  /* 0x000000c3ab8e7220 */ /* 0x040fe40000400000 */
[----:B------:R-:W-:-:S02]  /*ffd0*/  FMUL R145, R171, R194 ;  /* 0x000000c2ab917220 */ /* 0x000fc40000400000 */
[C---:B------:R-:W-:Y:S02]  /*ffe0*/  FMUL R147, R171.reuse, R191 ;  /* 0x000000bfab937220 */ /* 0x040fe40000400000 */
[----:B------:R-:W-:Y:S02]  /*fff0*/  FMUL R160, R171, R190 ;  /* 0x000000beaba07220 */ /* 0x000fe40000400000 */
[----:B------:R-:W0:Y:S01]  /*10000*/  MUFU.RCP R171, R169 ;  /* 0x000000a900ab7308 */ /* 0x000e220000001000 */
[----:B------:R-:W-:Y:S02]  /*10010*/  @!P4 FMUL R185, R185, 16777216 ;  /* 0x4b800000b9b9c820 */ /* 0x000fe40000400000 */
[----:B------:R-:W-:Y:S02]  /*10020*/  @!P4 FMUL R75, R75, 16777216 ;  /* 0x4b8000004b4bc820 */ /* 0x000fe40000400000 */
[----:B------:R-:W-:Y:S02]  /*10030*/  @!P4 FMUL R74, R74, 16777216 ;  /* 0x4b8000004a4ac820 */ /* 0x000fe40000400000 */
[----:B------:R-:W-:-:S02]  /*10040*/  @!P4 FMUL R71, R71, 16777216 ;  /* 0x4b8000004747c820 */ /* 0x000fc40000400000 */
[----:B------:R-:W-:Y:S02]  /*10050*/  @!P4 FMUL R70, R70, 16777216 ;  /* 0x4b8000004646c820 */ /* 0x000fe40000400000 */
[----:B------:R-:W-:Y:S02]  /*10060*/  @!P4 FMUL R67, R67, 16777216 ;  /* 0x4b8000004343c820 */ /* 0x000fe40000400000 */
[----:B------:R-:W-:Y:S02]  /*10070*/  @!P4 FMUL R66, R66, 16777216 ;  /* 0x4b8000004242c820 */ /* 0x000fe40000400000 */
[----:B------:R-:W-:Y:S02]  /*10080*/  @!P4 FMUL R63, R63, 16777216 ;  /* 0x4b8000003f3fc820 */ /* 0x000fe40000400000 */
[----:B------:R-:W-:Y:S01]  /*10090*/  @!P4 FMUL R62, R62, 16777216 ;  /* 0x4b8000003e3ec820 */ /* 0x000fe20000400000 */
        /* <DEDUP_REMOVED lines=39> */
[----:B------:R-:W-:Y:S02]  /*10310*/  @!P4 FMUL R47, R47, 16777216 ;  /* 0x4b8000002f2fc820 */ /* 0x000fe40000400000 */
[----:B------:R-:W-:Y:S01]  /*10320*/  @!P4 FMUL R46, R46, 16777216 ;  /* 0x4b8000002e2ec820 */ /* 0x000fe20000400000 */
[----:B------:R-:W-:Y:S01]  /*10330*/  FSETP.GEU.AND P4, PT, |R181|, 1.175494350822287508e-38, PT ;  /* 0x00800000b500780b */ /* 0x000fe20003f8e200 */
[----:B0-----:R-:W-:-:S02]  /*10340*/  FMUL R167, R171, R164 ;  /* 0x000000a4aba77220 */ /* 0x001fc40000400000 */
[C---:B------:R-:W-:Y:S02]  /*10350*/  FMUL R165, R171.reuse, R165 ;  /* 0x000000a5aba57220 */ /* 0x040fe40000400000 */
[C---:B------:R-:W-:Y:S02]  /*10360*/  FMUL R168, R171.reuse, R168 ;  /* 0x000000a8aba87220 */ /* 0x040fe40000400000 */
[C---:B------:R-:W-:Y:S02]  /*10370*/  FMUL R170, R171.reuse, R170 ;  /* 0x000000aaabaa7220 */ /* 0x040fe40000400000 */
[C---:B------:R-:W-:Y:S02]  /*10380*/  FMUL R164, R171.reuse, R193 ;  /* 0x000000c1aba47220 */ /* 0x040fe40000400000 */
[C---:B------:R-:W-:Y:S02]  /*10390*/  FMUL R166, R171.reuse, R192 ;  /* 0x000000c0aba67220 */ /* 0x040fe40000400000 */
[----:B------:R-:W-:-:S02]  /*103a0*/  FMUL R169, R171, R189 ;  /* 0x000000bdaba97220 */ /* 0x000fc40000400000 */
[----:B------:R-:W-:Y:S02]  /*103b0*/  FMUL R171, R171, R188 ;  /* 0x000000bcabab7220 */ /* 0x000fe40000400000 */
[----:B------:R-:W0:Y:S01]  /*103c0*/  MUFU.RCP R188, R176 ;  /* 0x000000b000bc7308 */ /* 0x000e220000001000 */
[----:B------:R-:W-:Y:S02]  /*103d0*/  @P2 FMUL R182, R182, 0.25 ;  /* 0x3e800000b6b62820 */ /* 0x000fe40000400000 */
[----:B------:R-:W-:Y:S02]  /*103e0*/  @P2 FMUL R57, R57, 0.25 ;  /* 0x3e80000039392820 */ /* 0x000fe40000400000 */
[----:B------:R-:W-:Y:S02]  /*103f0*/  @P2 FMUL R56, R56, 0.25 ;  /* 0x3e80000038382820 */ /* 0x000fe40000400000 */
[----:B------:R-:W-:Y:S01]  /*10400*/  @P2 FMUL R53, R53, 0.25 ;  /* 0x3e80000035352820 */ /* 0x000fe20000400000 */
[----:B------:R-:W1:Y:S01]  /*10410*/  MUFU.RCP R189, R177 ;  /* 0x000000b100bd7308 */ /* 0x000e620000001000 */
[----:B------:R-:W-:-:S02]  /*10420*/  @P2 FMUL R52, R52, 0.25 ;  /* 0x3e80000034342820 */ /* 0x000fc40000400000 */
[----:B------:R-:W-:Y:S02]  /*10430*/  @P2 FMUL R49, R49, 0.25 ;  /* 0x3e80000031312820 */ /* 0x000fe40000400000 */
[----:B------:R-:W-:Y:S02]  /*10440*/  @P2 FMUL R48, R48, 0.25 ;  /* 0x3e80000030302820 */ /* 0x000fe40000400000 */
[----:B------:R-:W-:Y:S02]  /*10450*/  @P2 FMUL R45, R45, 0.25 ;  /* 0x3e8000002d2d2820 */ /* 0x000fe40000400000 */
[----:B------:R-:W-:Y:S01]  /*10460*/  @P2 FMUL R44, R44, 0.25 ;  /* 0x3e8000002c2c2820 */ /* 0x000fe20000400000 */
[----:B------:R-:W2:Y:S01]  /*10470*/  MUFU.RCP R187, R187 ;  /* 0x000000bb00bb7308 */ /* 0x000ea20000001000 */
[----:B------:R-:W-:Y:S01]  /*10480*/  FSETP.GT.AND P2, PT, |R180|, 8.50705917302346158658e+37, PT ;  /* 0x7e800000b400780b */ /* 0x000fe20003f44200 */
[----:B------:R-:W-:Y:S02]  /*10490*/  @!P3 FMUL R182, R182, 16777216 ;  /* 0x4b800000b6b6b820 */ /* 0x000fe40000400000 */
[----:B------:R-:W-:-:S02]  /*104a0*/  @!P3 FMUL R57, R57, 16777216 ;  /* 0x4b8000003939b820 */ /* 0x000fc40000400000 */
[----:B------:R-:W-:Y:S02]  /*104b0*/  @!P3 FMUL R56, R56, 16777216 ;  /* 0x4b8000003838b820 */ /* 0x000fe40000400000 */
[----:B------:R-:W-:Y:S02]  /*104c0*/  @!P3 FMUL R53, R53, 16777216 ;  /* 0x4b8000003535b820 */ /* 0x000fe40000400000 */
[----:B------:R-:W-:Y:S02]  /*104d0*/  @!P3 FMUL R52, R52, 16777216 ;  /* 0x4b8000003434b820 */ /* 0x000fe40000400000 */
[----:B------:R-:W-:Y:S02]  /*104e0*/  @!P3 FMUL R49, R49, 16777216 ;  /* 0x4b8000003131b820 */ /* 0x000fe40000400000 */
[----:B------:R-:W-:Y:S02]  /*104f0*/  @!P3 FMUL R48, R48, 16777216 ;  /* 0x4b8000003030b820 */ /* 0x000fe40000400000 */
[----:B------:R-:W-:-:S02]  /*10500*/  @!P3 FMUL R45, R45, 16777216 ;  /* 0x4b8000002d2db820 */ /* 0x000fc40000400000 */
[----:B------:R-:W-:Y:S01]  /*10510*/  @!P3 FMUL R44, R44, 16777216 ;  /* 0x4b8000002c2cb820 */ /* 0x000fe20000400000 */
[----:B------:R-:W-:Y:S01]  /*10520*/  FSETP.GT.AND P3, PT, |R179|, 8.50705917302346158658e+37, PT ;  /* 0x7e800000b300780b */ /* 0x000fe20003f64200 */
[----:B------:R-:W-:Y:S02]  /*10530*/  @P1 FMUL R181, R181, 0.25 ;  /* 0x3e800000b5b51820 */ /* 0x000fe40000400000 */
[----:B------:R-:W-:Y:S02]  /*10540*/  @P1 FMUL R43, R43, 0.25 ;  /* 0x3e8000002b2b1820 */ /* 0x000fe40000400000 */
[----:B------:R-:W-:Y:S02]  /*10550*/  @P1 FMUL R42, R42, 0.25 ;  /* 0x3e8000002a2a1820 */ /* 0x000fe40000400000 */
[----:B------:R-:W-:Y:S02]  /*10560*/  @P1 FMUL R39, R39, 0.25 ;  /* 0x3e80000027271820 */ /* 0x000fe40000400000 */
[----:B------:R-:W-:-:S02]  /*10570*/  @P1 FMUL R38, R38, 0.25 ;  /* 0x3e80000026261820 */ /* 0x000fc40000400000 */
[----:B------:R-:W-:Y:S02]  /*10580*/  @P1 FMUL R35, R35, 0.25 ;  /* 0x3e80000023231820 */ /* 0x000fe40000400000 */
[----:B------:R-:W-:Y:S02]  /*10590*/  @P1 FMUL R34, R34, 0.25 ;  /* 0x3e80000022221820 */ /* 0x000fe40000400000 */
[----:B------:R-:W-:Y:S02]  /*105a0*/  @P1 FMUL R31, R31, 0.25 ;  /* 0x3e8000001f1f1820 */ /* 0x000fe40000400000 */
[----:B------:R-:W-:Y:S02]  /*105b0*/  @P1 FMUL R30, R30, 0.25 ;  /* 0x3e8000001e1e1820 */ /* 0x000fe40000400000 */
        /* <DEDUP_REMOVED lines=9> */
[----:B------:R-:W-:-:S02]  /*10650*/  @!P4 FMUL R181, R181, 16777216 ;  /* 0x4b800000b5b5c820 */ /* 0x000fc40000400000 */
[----:B------:R-:W-:Y:S02]  /*10660*/  @!P4 FMUL R43, R43, 16777216 ;  /* 0x4b8000002b2bc820 */ /* 0x000fe40000400000 */
[----:B------:R-:W-:Y:S02]  /*10670*/  @!P4 FMUL R42, R42, 16777216 ;  /* 0x4b8000002a2ac820 */ /* 0x000fe40000400000 */
[----:B------:R-:W-:Y:S02]  /*10680*/  @!P4 FMUL R39, R39, 16777216 ;  /* 0x4b8000002727c820 */ /* 0x000fe40000400000 */
[----:B------:R-:W-:Y:S02]  /*10690*/  @!P4 FMUL R38, R38, 16777216 ;  /* 0x4b8000002626c820 */ /* 0x000fe40000400000 */
[----:B------:R-:W-:Y:S02]  /*106a0*/  @!P4 FMUL R35, R35, 16777216 ;  /* 0x4b8000002323c820 */ /* 0x000fe40000400000 */
[----:B------:R-:W-:-:S02]  /*106b0*/  @!P4 FMUL R34, R34, 16777216 ;  /* 0x4b8000002222c820 */ /* 0x000fc40000400000 */
[----:B------:R-:W-:Y:S02]  /*106c0*/  @!P4 FMUL R31, R31, 16777216 ;  /* 0x4b8000001f1fc820 */ /* 0x000fe40000400000 */
[----:B------:R-:W-:Y:S01]  /*106d0*/  @!P4 FMUL R30, R30, 16777216 ;  /* 0x4b8000001e1ec820 */ /* 0x000fe20000400000 */
[----:B------:R-:W-:Y:S01]  /*106e0*/  FSETP.GEU.AND P4, PT, |R179|, 1.175494350822287508e-38, PT ;  /* 0x00800000b300780b */ /* 0x000fe20003f8e200 */
[----:B------:R-:W3:Y:S01]  /*106f0*/  MUFU.RCP R186, R186 ;  /* 0x000000ba00ba7308 */ /* 0x000ee20000001000 */
[C---:B0-----:R-:W-:Y:S02]  /*10700*/  FMUL R176, R188.reuse, R99 ;  /* 0x00000063bcb07220 */ /* 0x041fe40000400000 */
[----:B------:R-:W-:Y:S02]  /*10710*/  FMUL R99, R188, R98 ;  /* 0x00000062bc637220 */ /* 0x000fe40000400000 */
[C---:B-1----:R-:W-:Y:S02]  /*10720*/  FMUL R98, R189.reuse, R97 ;  /* 0x00000061bd627220 */ /* 0x042fe40000400000 */
[----:B------:R-:W-:Y:S01]  /*10730*/  @P2 FMUL R180, R180, 0.25 ;  /* 0x3e800000b4b42820 */ /* 0x000fe20000400000 */
[----:B------:R-:W0:Y:S01]  /*10740*/  MUFU.RCP R185, R185 ;  /* 0x000000b900b97308 */ /* 0x000e220000001000 */
[----:B------:R-:W-:-:S02]  /*10750*/  FMUL R97, R189, R96 ;  /* 0x00000060bd617220 */ /* 0x000fc40000400000 */
[----:B--2---:R-:W-:Y:S02]  /*10760*/  FMUL R96, R187, R87 ;  /* 0x00000057bb607220 */ /* 0x004fe40000400000 */
        /* <DEDUP_REMOVED lines=9> */
[C---:B------:R-:W-:Y:S02]  /*10800*/  FMUL R87, R187.reuse, R86 ;  /* 0x00000056bb577220 */ /* 0x040fe40000400000 */
[----:B------:R-:W-:-:S02]  /*10810*/  FMUL R86, R187, R79 ;  /* 0x0000004fbb567220 */ /* 0x000fc40000400000 */
[----:B------:R-:W-:Y:S01]  /*10820*/  @!P5 FMUL R180, R180, 16777216 ;  /* 0x4b800000b4b4d820 */ /* 0x000fe20000400000 */
[----:B------:R-:W-:Y:S01]  /*10830*/  FSETP.GT.AND P1, PT, |R178|, 8.50705917302346158658e+37, PT ;  /* 0x7e800000b200780b */ /* 0x000fe20003f24200 */
[C---:B------:R-:W-:Y:S02]  /*10840*/  FMUL R91, R187.reuse, R91 ;  /* 0x0000005bbb5b7220 */ /* 0x040fe40000400000 */
[C---:B------:R-:W-:Y:S02]  /*10850*/  FMUL R90, R187.reuse, R90 ;  /* 0x0000005abb5a7220 */ /* 0x040fe40000400000 */
[C---:B------:R-:W-:Y:S02]  /*10860*/  FMUL R83, R187.reuse, R83 ;  /* 0x00000053bb537220 */ /* 0x040fe40000400000 */
[C---:B------:R-:W-:Y:S02]  /*10870*/  FMUL R82, R187.reuse, R82 ;  /* 0x00000052bb527220 */ /* 0x040fe40000400000 */
[----:B------:R-:W-:-:S02]  /*10880*/  FMUL R79, R187, R78 ;  /* 0x0000004ebb4f7220 */ /* 0x000fc40000400000 */
[----:B------:R-:W1:Y:S01]  /*10890*/  MUFU.RCP R187, R184 ;  /* 0x000000b800bb7308 */ /* 0x000e620000001000 */
[----:B------:R-:W-:Y:S02]  /*108a0*/  @P2 FMUL R41, R41, 0.25 ;  /* 0x3e80000029292820 */ /* 0x000fe40000400000 */
[----:B------:R-:W-:Y:S02]  /*108b0*/  @P2 FMUL R40, R40, 0.25 ;  /* 0x3e80000028282820 */ /* 0x000fe40000400000 */
[----:B------:R-:W-:Y:S02]  /*108c0*/  @P2 FMUL R37, R37, 0.25 ;  /* 0x3e80000025252820 */ /* 0x000fe40000400000 */
[----:B------:R-:W-:Y:S02]  /*108d0*/  @P2 FMUL R36, R36, 0.25 ;  /* 0x3e80000024242820 */ /* 0x000fe40000400000 */
[----:B------:R-:W-:Y:S02]  /*108e0*/  @P2 FMUL R33, R33, 0.25 ;  /* 0x3e80000021212820 */ /* 0x000fe40000400000 */
[----:B------:R-:W-:-:S02]  /*108f0*/  @P2 FMUL R32, R32, 0.25 ;  /* 0x3e80000020202820 */ /* 0x000fc40000400000 */
[----:B------:R-:W-:Y:S02]  /*10900*/  @P2 FMUL R29, R29, 0.25 ;  /* 0x3e8000001d1d2820 */ /* 0x000fe40000400000 */
[----:B------:R-:W-:Y:S02]  /*10910*/  @P2 FMUL R28, R28, 0.25 ;  /* 0x3e8000001c1c2820 */ /* 0x000fe40000400000 */
        /* <DEDUP_REMOVED lines=9> */
[----:B------:R-:W-:Y:S01]  /*109b0*/  FSETP.GT.AND P4, PT, |R175|, 8.50705917302346158658e+37, PT ;  /* 0x7e800000af00780b */ /* 0x000fe20003f84200 */
[----:B------:R-:W2:Y:S01]  /*109c0*/  MUFU.RCP R180, R180 ;  /* 0x000000b400b47308 */ /* 0x000ea20000001000 */
        /* <DEDUP_REMOVED lines=10> */
[----:B---3--:R-:W-:-:S02]  /*10a70*/  FMUL R78, R186, R85 ;  /* 0x00000055ba4e7220 */ /* 0x008fc40000400000 */
[C---:B------:R-:W-:Y:S01]  /*10a80*/  FMUL R85, R186.reuse, R84 ;  /* 0x00000054ba557220 */ /* 0x040fe20000400000 */
[----:B------:R-:W3:Y:S01]  /*10a90*/  MUFU.RCP R183, R183 ;  /* 0x000000b700b77308 */ /* 0x000ee20000001000 */
[C---:B------:R-:W-:Y:S01]  /*10aa0*/  FMUL R84, R186.reuse, R80 ;  /* 0x00000050ba547220 */ /* 0x040fe20000400000 */
[----:B------:R-:W-:Y:S01]  /*10ab0*/  FSETP.GT.AND P3, PT, |R173|, 8.50705917302346158658e+37, PT ;  /* 0x7e800000ad00780b */ /* 0x000fe20003f64200 */
[C---:B------:R-:W-:Y:S02]  /*10ac0*/  FMUL R80, R186.reuse, R77 ;  /* 0x0000004dba507220 */ /* 0x040fe40000400000 */
[----:B------:R-:W-:Y:S02]  /*10ad0*/  FMUL R77, R186, R76 ;  /* 0x0000004cba4d7220 */ /* 0x000fe40000400000 */
[C---:B0-----:R-:W-:Y:S01]  /*10ae0*/  FMUL R76, R185.reuse, R71 ;  /* 0x00000047b94c7220 */ /* 0x041fe20000400000 */
[----:B------:R-:W0:Y:S01]  /*10af0*/  MUFU.RCP R182, R182 ;  /* 0x000000b600b67308 */ /* 0x000e220000001000 */
[----:B------:R-:W-:-:S02]  /*10b00*/  FMUL R71, R185, R70 ;  /* 0x00000046b9477220 */ /* 0x000fc40000400000 */
[----:B------:R-:W-:Y:S02]  /*10b10*/  @P1 FMUL R178, R178, 0.25 ;  /* 0x3e800000b2b21820 */ /* 0x000fe40000400000 */
[----:B------:R-:W-:Y:S02]  /*10b20*/  FMUL R70, R185, R63 ;  /* 0x0000003fb9467220 */ /* 0x000fe40000400000 */
[----:B------:R-:W-:Y:S02]  /*10b30*/  @P1 FMUL R25, R25, 0.25 ;  /* 0x3e80000019191820 */ /* 0x000fe40000400000 */
[----:B------:R-:W-:Y:S02]  /*10b40*/  @P1 FMUL R24, R24, 0.25 ;  /* 0x3e80000018181820 */ /* 0x000fe40000400000 */
[----:B------:R-:W-:Y:S02]  /*10b50*/  @P1 FMUL R21, R21, 0.25 ;  /* 0x3e80000015151820 */ /* 0x000fe40000400000 */
[----:B------:R-:W-:-:S02]  /*10b60*/  @P1 FMUL R20, R20, 0.25 ;  /* 0x3e80000014141820 */ /* 0x000fc40000400000 */
[----:B------:R-:W-:Y:S02]  /*10b70*/  @P1 FMUL R17, R17, 0.25 ;  /* 0x3e80000011111820 */ /* 0x000fe40000400000 */
[----:B------:R-:W-:Y:S02]  /*10b80*/  @P1 FMUL R16, R16, 0.25 ;  /* 0x3e80000010101820 */ /* 0x000fe40000400000 */
[----:B------:R-:W-:Y:S02]  /*10b90*/  @P1 FMUL R13, R13, 0.25 ;  /* 0x3e8000000d0d1820 */ /* 0x000fe40000400000 */
[----:B------:R-:W-:Y:S01]  /*10ba0*/  @P1 FMUL R12, R12, 0.25 ;  /* 0x3e8000000c0c1820 */ /* 0x000fe20000400000 */
[----:B------:R-:W-:Y:S01]  /*10bb0*/  FSETP.GEU.AND P1, PT, |R173|, 1.175494350822287508e-38, PT ;  /* 0x00800000ad00780b */ /* 0x000fe20003f2e200 */
[----:B------:R-:W-:Y:S02]  /*10bc0*/  @P4 FMUL R175, R175, 0.25 ;  /* 0x3e800000afaf4820 */ /* 0x000fe40000400000 */
[----:B------:R-:W-:-:S02]  /*10bd0*/  FMUL R75, R185, R75 ;  /* 0x0000004bb94b7220 */ /* 0x000fc40000400000 */
[C---:B------:R-:W-:Y:S02]  /*10be0*/  FMUL R74, R185.reuse, R74 ;  /* 0x0000004ab94a7220 */ /* 0x040fe40000400000 */
[C---:B------:R-:W-:Y:S02]  /*10bf0*/  FMUL R67, R185.reuse, R67 ;  /* 0x00000043b9437220 */ /* 0x040fe40000400000 */
[C---:B------:R-:W-:Y:S02]  /*10c00*/  FMUL R66, R185.reuse, R66 ;  /* 0x00000042b9427220 */ /* 0x040fe40000400000 */
[----:B------:R-:W-:Y:S02]  /*10c10*/  FMUL R63, R185, R62 ;  /* 0x0000003eb93f7220 */ /* 0x000fe40000400000 */
[C---:B-1----:R-:W-:Y:S02]  /*10c20*/  FMUL R185, R187.reuse, R68 ;  /* 0x00000044bbb97220 */ /* 0x042fe40000400000 */
[----:B------:R-:W-:-:S02]  /*10c30*/  FMUL R68, R187, R64 ;  /* 0x00000040bb447220 */ /* 0x000fc40000400000 */
[----:B------:R-:W-:Y:S01]  /*10c40*/  @!P2 FMUL R178, R178, 16777216 ;  /* 0x4b800000b2b2a820 */ /* 0x000fe20000400000 */
[----:B------:R-:W1:Y:S01]  /*10c50*/  MUFU.RCP R181, R181 ;  /* 0x000000b500b57308 */ /* 0x000e620000001000 */
[----:B------:R-:W-:Y:S02]  /*10c60*/  FMUL R64, R187, R61 ;  /* 0x0000003dbb407220 */ /* 0x000fe40000400000 */
[----:B------:R-:W-:Y:S02]  /*10c70*/  @!P5 FMUL R175, R175, 16777216 ;  /* 0x4b800000afafd820 */ /* 0x000fe40000400000 */
[----:B------:R-:W-:Y:S02]  /*10c80*/  FMUL R61, R187, R60 ;  /* 0x0000003cbb3d7220 */ /* 0x000fe40000400000 */
[C---:B--2---:R-:W-:Y:S02]  /*10c90*/  FMUL R60, R180.reuse, R40 ;  /* 0x00000028b43c7220 */ /* 0x044fe40000400000 */
[----:B------:R-:W-:Y:S01]  /*10ca0*/  FMUL R40, R180, R37 ;  /* 0x00000025b4287220 */ /* 0x000fe20000400000 */
[----:B------:R-:W-:Y:S01]  /*10cb0*/  MUFU.RCP R178, R178 ;  /* 0x000000b200b27308 */ /* 0x000fe20000001000 */
[----:B------:R-:W-:-:S02]  /*10cc0*/  @P3 FMUL R173, R173, 0.25 ;  /* 0x3e800000adad3820 */ /* 0x000fc40000400000 */
[----:B------:R-:W-:-:S05]  /*10cd0*/  FMUL R62, R187, R2 ;  /* 0x00000002bb3e7220 */ /* 0x000fca0000400000 */
[----:B------:R-:W2:Y:S01]  /*10ce0*/  MUFU.RCP R37, R179 ;  /* 0x000000b300257308 */ /* 0x000ea20000001000 */
[C---:B---3--:R-:W-:Y:S02]  /*10cf0*/  FMUL R2, R183.reuse, R55 ;  /* 0x00000037b7027220 */ /* 0x048fe40000400000 */
[----:B------:R-:W-:-:S05]  /*10d00*/  FMUL R55, R183, R54 ;  /* 0x00000036b7377220 */ /* 0x000fca0000400000 */
[----:B------:R-:W3:Y:S01]  /*10d10*/  MUFU.RCP R175, R175 ;  /* 0x000000af00af7308 */ /* 0x000ee20000001000 */
[----:B------:R-:W-:Y:S02]  /*10d20*/  FMUL R54, R183, R47 ;  /* 0x0000002fb7367220 */ /* 0x000fe40000400000 */
[----:B------:R-:W-:Y:S02]  /*10d30*/  @!P1 FMUL R173, R173, 16777216 ;  /* 0x4b800000adad9820 */ /* 0x000fe40000400000 */
[----:B------:R-:W-:Y:S02]  /*10d40*/  FMUL R47, R183, R46 ;  /* 0x0000002eb72f7220 */ /* 0x000fe40000400000 */
[C---:B0-----:R-:W-:Y:S02]  /*10d50*/  FMUL R46, R182.reuse, R53 ;  /* 0x00000035b62e7220 */ /* 0x041fe40000400000 */
[C---:B------:R-:W-:Y:S02]  /*10d60*/  FMUL R53, R182.reuse, R52 ;  /* 0x00000034b6357220 */ /* 0x040fe40000400000 */
[----:B------:R-:W-:-:S02]  /*10d70*/  FMUL R52, R182, R48 ;  /* 0x00000030b6347220 */ /* 0x000fc40000400000 */
[----:B------:R-:W-:Y:S01]  /*10d80*/  @P4 FMUL R9, R9, 0.25 ;  /* 0x3e80000009094820 */ /* 0x000fe20000400000 */
[----:B------:R-:W0:Y:S01]  /*10d90*/  MUFU.RCP R173, R173 ;  /* 0x000000ad00ad7308 */ /* 0x000e220000001000 */
[----:B------:R-:W-:Y:S02]  /*10da0*/  FMUL R48, R182, R45 ;  /* 0x0000002db6307220 */ /* 0x000fe40000400000 */
[----:B------:R-:W-:Y:S02]  /*10db0*/  @P4 FMUL R8, R8, 0.25 ;  /* 0x3e80000008084820 */ /* 0x000fe40000400000 */
[----:B------:R-:W-:Y:S02]  /*10dc0*/  FMUL R45, R182, R44 ;  /* 0x0000002cb62d7220 */ /* 0x000fe40000400000 */
[----:B------:R-:W-:Y:S02]  /*10dd0*/  @P4 FMUL R148, R148, 0.25 ;  /* 0x3e80000094944820 */ /* 0x000fe40000400000 */
[----:B------:R-:W-:-:S02]  /*10de0*/  @P4 FMUL R152, R152, 0.25 ;  /* 0x3e80000098984820 */ /* 0x000fc40000400000 */
[----:B------:R-:W-:Y:S02]  /*10df0*/  @P4 FMUL R156, R156, 0.25 ;  /* 0x3e8000009c9c4820 */ /* 0x000fe40000400000 */
[----:B-1----:R-:W-:Y:S02]  /*10e00*/  FMUL R44, R181, R39 ;  /* 0x00000027b52c7220 */ /* 0x002fe40000400000 */
[----:B------:R-:W-:Y:S02]  /*10e10*/  @!P2 FMUL R13, R13, 16777216 ;  /* 0x4b8000000d0da820 */ /* 0x000fe40000400000 */
[----:B------:R-:W-:Y:S02]  /*10e20*/  FMUL R177, R189, R128 ;  /* 0x00000080bdb17220 */ /* 0x000fe40000400000 */
[----:B------:R-:W-:Y:S02]  /*10e30*/  FMUL R39, R181, R38 ;  /* 0x00000026b5277220 */ /* 0x000fe40000400000 */
[----:B------:R-:W-:-:S02]  /*10e40*/  @!P5 FMUL R9, R9, 16777216 ;  /* 0x4b8000000909d820 */ /* 0x000fc40000400000 */
[C---:B------:R-:W-:Y:S02]  /*10e50*/  FMUL R38, R181.reuse, R31 ;  /* 0x0000001fb5267220 */ /* 0x040fe40000400000 */
[----:B------:R-:W-:Y:S02]  /*10e60*/  FMUL R128, R180, R32 ;  /* 0x00000020b4807220 */ /* 0x000fe40000400000 */
[----:B------:R-:W-:Y:S02]  /*10e70*/  @!P5 FMUL R8, R8, 16777216 ;  /* 0x4b8000000808d820 */ /* 0x000fe40000400000 */
[C---:B------:R-:W-:Y:S02]  /*10e80*/  FMUL R43, R181.reuse, R43 ;  /* 0x0000002bb52b7220 */ /* 0x040fe40000400000 */
[C---:B------:R-:W-:Y:S02]  /*10e90*/  FMUL R42, R181.reuse, R42 ;  /* 0x0000002ab52a7220 */ /* 0x040fe40000400000 */
[----:B------:R-:W-:-:S02]  /*10ea0*/  FMUL R35, R181, R35 ;  /* 0x00000023b5237220 */ /* 0x000fc40000400000 */
[C---:B------:R-:W-:Y:S02]  /*10eb0*/  FMUL R34, R181.reuse, R34 ;  /* 0x00000022b5227220 */ /* 0x040fe40000400000 */
[----:B------:R-:W-:Y:S02]  /*10ec0*/  FMUL R31, R181, R30 ;  /* 0x0000001eb51f7220 */ /* 0x000fe40000400000 */
[----:B--2---:R-:W-:Y:S02]  /*10ed0*/  FMUL R32, R37, R18 ;  /* 0x0000001225207220 */ /* 0x004fe40000400000 */
[----:B------:R-:W-:Y:S02]  /*10ee0*/  @P4 FMUL R149, R149, 0.25 ;  /* 0x3e80000095954820 */ /* 0x000fe40000400000 */
[----:B------:R-:W-:Y:S02]  /*10ef0*/  @!P5 FMUL R148, R148, 16777216 ;  /* 0x4b8000009494d820 */ /* 0x000fe40000400000 */
[----:B------:R-:W-:-:S02]  /*10f00*/  @!P5 FMUL R152, R152, 16777216 ;  /* 0x4b8000009898d820 */ /* 0x000fc40000400000 */
[----:B------:R-:W-:Y:S02]  /*10f10*/  @!P5 FMUL R156, R156, 16777216 ;  /* 0x4b8000009c9cd820 */ /* 0x000fe40000400000 */
[C---:B------:R-:W-:Y:S02]  /*10f20*/  FMUL R59, R183.reuse, R59 ;  /* 0x0000003bb73b7220 */ /* 0x040fe40000400000 */
[C---:B------:R-:W-:Y:S02]  /*10f30*/  FMUL R58, R183.reuse, R58 ;  /* 0x0000003ab73a7220 */ /* 0x040fe40000400000 */
[C---:B------:R-:W-:Y:S02]  /*10f40*/  FMUL R51, R183.reuse, R51 ;  /* 0x00000033b7337220 */ /* 0x040fe40000400000 */
[----:B------:R-:W-:Y:S02]  /*10f50*/  FMUL R50, R183, R50 ;  /* 0x00000032b7327220 */ /* 0x000fe40000400000 */
[----:B------:R-:W-:-:S02]  /*10f60*/  FMUL R181, R180, R29 ;  /* 0x0000001db4b57220 */ /* 0x000fc40000400000 */
[----:B------:R-:W-:Y:S02]  /*10f70*/  FMUL R18, R178, R13 ;  /* 0x0000000db2127220 */ /* 0x000fe40000400000 */
[----:B------:R-:W-:Y:S02]  /*10f80*/  @P4 FMUL R153, R153, 0.25 ;  /* 0x3e80000099994820 */ /* 0x000fe40000400000 */
[----:B------:R-:W-:Y:S02]  /*10f90*/  @P4 FMUL R157, R157, 0.25 ;  /* 0x3e8000009d9d4820 */ /* 0x000fe40000400000 */
[C---:B------:R-:W-:Y:S02]  /*10fa0*/  FMUL R72, R187.reuse, R72 ;  /* 0x00000048bb487220 */ /* 0x040fe40000400000 */
[C---:B------:R-:W-:Y:S02]  /*10fb0*/  FMUL R69, R187.reuse, R69 ;  /* 0x00000045bb457220 */ /* 0x040fe40000400000 */
[----:B------:R-:W-:-:S02]  /*10fc0*/  FMUL R65, R187, R65 ;  /* 0x00000041bb417220 */ /* 0x000fc40000400000 */
[C---:B------:R-:W-:Y:S02]  /*10fd0*/  FMUL R183, R180.reuse, R36 ;  /* 0x00000024b4b77220 */ /* 0x040fe40000400000 */
[----:B------:R-:W-:Y:S02]  /*10fe0*/  FMUL R29, R37, R26 ;  /* 0x0000001a251d7220 */ /* 0x000fe40000400000 */
[----:B------:R-:W-:Y:S02]  /*10ff0*/  @!P2 FMUL R21, R21, 16777216 ;  /* 0x4b8000001515a820 */ /* 0x000fe40000400000 */
[----:B---3--:R-:W-:Y:S02]  /*11000*/  FMUL R13, R175, R9 ;  /* 0x00000009af0d7220 */ /* 0x008fe40000400000 */
[C---:B------:R-:W-:Y:S02]  /*11010*/  FMUL R36, R180.reuse, R33 ;  /* 0x00000021b4247220 */ /* 0x040fe40000400000 */
[----:B------:R-:W-:-:S02]  /*11020*/  FMUL R187, R180, R28 ;  /* 0x0000001cb4bb7220 */ /* 0x000fc40000400000 */
[----:B------:R-:W-:Y:S02]  /*11030*/  FMUL R26, R37, R23 ;  /* 0x00000017251a7220 */ /* 0x000fe40000400000 */
[----:B------:R-:W-:Y:S02]  /*11040*/  @!P2 FMUL R25, R25, 16777216 ;  /* 0x4b8000001919a820 */ /* 0x000fe40000400000 */
[----:B------:R-:W-:Y:S02]  /*11050*/  @!P2 FMUL R12, R12, 16777216 ;  /* 0x4b8000000c0ca820 */ /* 0x000fe40000400000 */
[----:B------:R-:W-:Y:S02]  /*11060*/  FMUL R9, R175, R8 ;  /* 0x00000008af097220 */ /* 0x000fe40000400000 */
[C---:B------:R-:W-:Y:S02]  /*11070*/  FMUL R27, R37.reuse, R27 ;  /* 0x0000001b251b7220 */ /* 0x040fe40000400000 */
[----:B------:R-:W-:-:S02]  /*11080*/  FMUL R30, R37, R22 ;  /* 0x00000016251e7220 */ /* 0x000fc40000400000 */
[C---:B------:R-:W-:Y:S02]  /*11090*/  FMUL R28, R37.reuse, R19 ;  /* 0x00000013251c7220 */ /* 0x040fe40000400000 */
[----:B------:R-:W-:Y:S02]  /*110a0*/  FMUL R33, R37, R15 ;  /* 0x0000000f25217220 */ /* 0x000fe40000400000 */
[----:B------:R-:W-:Y:S02]  /*110b0*/  @!P2 FMUL R24, R24, 16777216 ;  /* 0x4b8000001818a820 */ /* 0x000fe40000400000 */
[----:B------:R-:W-:Y:S02]  /*110c0*/  @!P2 FMUL R20, R20, 16777216 ;  /* 0x4b8000001414a820 */ /* 0x000fe40000400000 */
[----:B------:R-:W-:Y:S02]  /*110d0*/  @!P2 FMUL R17, R17, 16777216 ;  /* 0x4b8000001111a820 */ /* 0x000fe40000400000 */
[----:B------:R-:W-:-:S02]  /*110e0*/  @!P5 FMUL R149, R149, 16777216 ;  /* 0x4b8000009595d820 */ /* 0x000fc40000400000 */
[C---:B------:R-:W-:Y:S02]  /*110f0*/  FMUL R148, R175.reuse, R148 ;  /* 0x00000094af947220 */ /* 0x040fe40000400000 */
[C---:B------:R-:W-:Y:S02]  /*11100*/  FMUL R8, R175.reuse, R152 ;  /* 0x00000098af087220 */ /* 0x040fe40000400000 */
[----:B------:R-:W-:Y:S02]  /*11110*/  FMUL R23, R175, R156 ;  /* 0x0000009caf177220 */ /* 0x000fe40000400000 */
[----:B------:R-:W-:Y:S02]  /*11120*/  @P3 FMUL R11, R11, 0.25 ;  /* 0x3e8000000b0b3820 */ /* 0x000fe40000400000 */
[----:B------:R-:W-:Y:S02]  /*11130*/  FMUL R37, R37, R14 ;  /* 0x0000000e25257220 */ /* 0x000fe40000400000 */
[----:B------:R-:W-:-:S02]  /*11140*/  @!P2 FMUL R16, R16, 16777216 ;  /* 0x4b8000001010a820 */ /* 0x000fc40000400000 */
[----:B------:R-:W-:Y:S02]  /*11150*/  @!P5 FMUL R153, R153, 16777216 ;  /* 0x4b8000009999d820 */ /* 0x000fe40000400000 */
[----:B------:R-:W-:Y:S02]  /*11160*/  @!P5 FMUL R157, R157, 16777216 ;  /* 0x4b8000009d9dd820 */ /* 0x000fe40000400000 */
[----:B------:R-:W-:Y:S02]  /*11170*/  @P3 FMUL R10, R10, 0.25 ;  /* 0x3e8000000a0a3820 */ /* 0x000fe40000400000 */
[C---:B------:R-:W-:Y:S02]  /*11180*/  FMUL R14, R178.reuse, R21 ;  /* 0x00000015b20e7220 */ /* 0x040fe40000400000 */
[C---:B------:R-:W-:Y:S02]  /*11190*/  FMUL R15, R178.reuse, R25 ;  /* 0x00000019b20f7220 */ /* 0x040fe40000400000 */
[----:B------:R-:W-:-:S02]  /*111a0*/  FMUL R21, R178, R12 ;  /* 0x0000000cb2157220 */ /* 0x000fc40000400000 */
[----:B------:R-:W-:Y:S01]  /*111b0*/  @P3 FMUL R150, R150, 0.25 ;  /* 0x3e80000096963820 */ /* 0x000fe20000400000 */
[----:B------:R-:W-:Y:S01]  /*111c0*/  F2FP.PACK_AB R9, R9, R148 ;  /* 0x000000940909723e */ /* 0x000fe200000000ff */
[----:B------:R-:W-:Y:S01]  /*111d0*/  FMUL R24, R178, R24 ;  /* 0x00000018b2187220 */ /* 0x000fe20000400000 */
[----:B------:R-:W-:Y:S01]  /*111e0*/  F2FP.PACK_AB R8, R8, R23 ;  /* 0x000000170808723e */ /* 0x000fe200000000ff */
[----:B------:R-:W-:Y:S01]  /*111f0*/  BAR.SYNC.DEFER_BLOCKING 0x0 ;  /* 0x0000000000007b1d */ /* 0x000fe20000010000 */
[C---:B------:R-:W-:Y:S02]  /*11200*/  FMUL R19, R178.reuse, R20 ;  /* 0x00000014b2137220 */ /* 0x040fe40000400000 */
[----:B------:R-:W-:Y:S02]  /*11210*/  FMUL R17, R178, R17 ;  /* 0x00000011b2117220 */ /* 0x000fe40000400000 */
[----:B------:R-:W-:Y:S02]  /*11220*/  FMUL R12, R175, R149 ;  /* 0x00000095af0c7220 */ /* 0x000fe40000400000 */
[----:B------:R-:W-:-:S02]  /*11230*/  @P3 FMUL R151, R151, 0.25 ;  /* 0x3e80000097973820 */ /* 0x000fc40000400000 */
[----:B------:R-:W-:Y:S02]  /*11240*/  @P3 FMUL R155, R155, 0.25 ;  /* 0x3e8000009b9b3820 */ /* 0x000fe40000400000 */
[----:B------:R-:W-:Y:S02]  /*11250*/  @P3 FMUL R159, R159, 0.25 ;  /* 0x3e8000009f9f3820 */ /* 0x000fe40000400000 */
[----:B------:R-:W-:Y:S02]  /*11260*/  @!P1 FMUL R11, R11, 16777216 ;  /* 0x4b8000000b0b9820 */ /* 0x000fe40000400000 */
[----:B------:R-:W-:Y:S02]  /*11270*/  FMUL R41, R180, R41 ;  /* 0x00000029b4297220 */ /* 0x000fe40000400000 */
[----:B------:R-:W-:Y:S02]  /*11280*/  FMUL R16, R178, R16 ;  /* 0x00000010b2107220 */ /* 0x000fe40000400000 */
[----:B------:R-:W-:-:S02]  /*11290*/  FMUL R153, R175, R153 ;  /* 0x00000099af997220 */ /* 0x000fc40000400000 */
[----:B------:R-:W-:Y:S02]  /*112a0*/  FMUL R20, R175, R157 ;  /* 0x0000009daf147220 */ /* 0x000fe40000400000 */
[----:B------:R-:W-:Y:S02]  /*112b0*/  @!P1 FMUL R10, R10, 16777216 ;  /* 0x4b8000000a0a9820 */ /* 0x000fe40000400000 */
[C---:B------:R-:W-:Y:S02]  /*112c0*/  FMUL R57, R182.reuse, R57 ;  /* 0x00000039b6397220 */ /* 0x040fe40000400000 */
[C---:B------:R-:W-:Y:S02]  /*112d0*/  FMUL R56, R182.reuse, R56 ;  /* 0x00000038b6387220 */ /* 0x040fe40000400000 */
[----:B------:R-:W-:Y:S01]  /*112e0*/  FMUL R49, R182, R49 ;  /* 0x00000031b6317220 */ /* 0x000fe20000400000 */
[----:B------:R-:W-:Y:S01]  /*112f0*/  F2FP.PACK_AB R15, R15, R14 ;  /* 0x0000000e0f0f723e */ /* 0x000fe200000000ff */
[----:B------:R-:W-:Y:S01]  /*11300*/  @!P1 FMUL R150, R150, 16777216 ;  /* 0x4b80000096969820 */ /* 0x000fe20000400000 */
[----:B------:R-:W-:Y:S01]  /*11310*/  F2FP.PACK_AB R13, R13, R12 ;  /* 0x0000000c0d0d723e */ /* 0x000fe200000000ff */
[----:B------:R-:W-:Y:S01]  /*11320*/  @!P1 FMUL R151, R151, 16777216 ;  /* 0x4b80000097979820 */ /* 0x000fe20000400000 */
[----:B------:R-:W-:Y:S01]  /*11330*/  F2FP.PACK_AB R14, R17, R18 ;  /* 0x00000012110e723e */ /* 0x000fe200000000ff */
[----:B------:R-:W-:-:S02]  /*11340*/  @!P1 FMUL R155, R155, 16777216 ;  /* 0x4b8000009b9b9820 */ /* 0x000fc40000400000 */
[----:B------:R-:W-:Y:S02]  /*11350*/  @!P1 FMUL R159, R159, 16777216 ;  /* 0x4b8000009f9f9820 */ /* 0x000fe40000400000 */
[C---:B0-----:R-:W-:Y:S01]  /*11360*/  FMUL R25, R173.reuse, R11 ;  /* 0x0000000bad197220 */ /* 0x041fe20000400000 */
[----:B------:R-:W-:Y:S01]  /*11370*/  F2FP.PACK_AB R11, R24, R19 ;  /* 0x00000013180b723e */ /* 0x000fe200000000ff */
[----:B------:R-:W-:Y:S01]  /*11380*/  FMUL R148, R173, R10 ;  /* 0x0000000aad947220 */ /* 0x000fe20000400000 */
[----:B------:R-:W-:Y:S01]  /*11390*/  F2FP.PACK_AB R12, R153, R20 ;  /* 0x00000014990c723e */ /* 0x000fe200000000ff */
[C---:B------:R-:W-:Y:S01]  /*113a0*/  FMUL R89, R186.reuse, R89 ;  /* 0x00000059ba597220 */ /* 0x040fe20000400000 */
[----:B------:R0:W-:Y:S01]  /*113b0*/  STS.64 [R108], R8 ;  /* 0x000000086c007388 */ /* 0x0001e20000000a00 */
[----:B------:R-:W-:Y:S01]  /*113c0*/  FMUL R81, R186, R81 ;  /* 0x00000051ba517220 */ /* 0x000fe20000400000 */
[----:B------:R-:W-:Y:S01]  /*113d0*/  F2FP.PACK_AB R10, R16, R21 ;  /* 0x00000015100a723e */ /* 0x000fe200000000ff */
[----:B------:R-:W-:Y:S01]  /*113e0*/  FMUL R172, R189, R172 ;  /* 0x000000acbdac7220 */ /* 0x000fe20000400000 */
[----:B------:R-:W-:Y:S01]  /*113f0*/  F2FP.PACK_AB R19, R41, R40 ;  /* 0x000000282913723e */ /* 0x000fe200000000ff */
[C---:B------:R-:W-:Y:S01]  /*11400*/  FMUL R136, R189.reuse, R136 ;  /* 0x00000088bd887220 */ /* 0x040fe20000400000 */
[----:B------:R-:W-:Y:S01]  /*11410*/  F2FP.PACK_AB R18, R36, R181 ;  /* 0x000000b52412723e */ /* 0x000fe200000000ff */
[C---:B------:R-:W-:Y:S01]  /*11420*/  FMUL R129, R189.reuse, R129 ;  /* 0x00000081bd817220 */ /* 0x040fe20000400000 */
[----:B------:R-:W-:Y:S01]  /*11430*/  F2FP.PACK_AB R21, R56, R53 ;  /* 0x000000353815723e */ /* 0x000fe200000000ff */
[C---:B------:R-:W-:Y:S01]  /*11440*/  FMUL R117, R189.reuse, R117 ;  /* 0x00000075bd757220 */ /* 0x040fe20000400000 */
[----:B------:R-:W-:Y:S01]  /*11450*/  F2FP.PACK_AB R20, R52, R45 ;  /* 0x0000002d3414723e */ /* 0x000fe200000000ff */
[----:B------:R-:W-:Y:S01]  /*11460*/  FMUL R116, R189, R116 ;  /* 0x00000074bd747220 */ /* 0x000fe20000400000 */
[----:B0-----:R-:W-:Y:S01]  /*11470*/  F2FP.PACK_AB R9, R57, R46 ;  /* 0x0000002e3909723e */ /* 0x001fe200000000ff */
[----:B------:R-:W-:Y:S01]  /*11480*/  FMUL R88, R186, R88 ;  /* 0x00000058ba587220 */ /* 0x000fe20000400000 */
[----:B------:R-:W-:Y:S01]  /*11490*/  F2FP.PACK_AB R8, R49, R48 ;  /* 0x000000303108723e */ /* 0x000fe200000000ff */
[----:B------:R-:W-:-:S02]  /*114a0*/  FMUL R149, R173, R150 ;  /* 0x00000096ad957220 */ /* 0x000fc40000400000 */
[C---:B------:R-:W-:Y:S02]  /*114b0*/  FMUL R152, R173.reuse, R151 ;  /* 0x00000097ad987220 */ /* 0x040fe40000400000 */
[C---:B------:R-:W-:Y:S02]  /*114c0*/  FMUL R155, R173.reuse, R155 ;  /* 0x0000009bad9b7220 */ /* 0x040fe40000400000 */
[----:B------:R-:W-:Y:S01]  /*114d0*/  FMUL R150, R173, R159 ;  /* 0x0000009fad967220 */ /* 0x000fe20000400000 */
[----:B------:R0:W-:Y:S01]  /*114e0*/  STS.64 [R108+0x480], R14 ;  /* 0x0004800e6c007388 */ /* 0x0001e20000000a00 */
[----:B------:R-:W-:Y:S02]  /*114f0*/  F2FP.PACK_AB R16, R128, R187 ;  /* 0x000000bb8010723e */ /* 0x000fe400000000ff */
[----:B------:R-:W-:Y:S01]  /*11500*/  F2FP.PACK_AB R17, R60, R183 ;  /* 0x000000b73c11723e */ /* 0x000fe200000000ff */
[----:B------:R1:W-:Y:S01]  /*11510*/  STS.64 [R108+0x400], R12 ;  /* 0x0004000c6c007388 */ /* 0x0003e20000000a00 */
[----:B------:R-:W-:-:S02]  /*11520*/  F2FP.PACK_AB R23, R62, R69 ;  /* 0x000000453e17723e */ /* 0x000fc400000000ff */
[----:B------:R-:W-:Y:S01]  /*11530*/  F2FP.PACK_AB R22, R65, R64 ;  /* 0x000000404116723e */ /* 0x000fe200000000ff */
[----:B------:R2:W-:Y:S01]  /*11540*/  STS.64 [R108+0x80], R10 ;  /* 0x0000800a6c007388 */ /* 0x0005e20000000a00 */
[----:B------:R-:W-:Y:S02]  /*11550*/  F2FP.PACK_AB R129, R172, R129 ;  /* 0x00000081ac81723e */ /* 0x000fe400000000ff */
[----:B------:R-:W-:Y:S01]  /*11560*/  F2FP.PACK_AB R128, R117, R98 ;  /* 0x000000627580723e */ /* 0x000fe200000000ff */
[----:B------:R3:W-:Y:S01]  /*11570*/  STS.64 [R108+0x500], R18 ;  /* 0x000500126c007388 */ /* 0x0007e20000000a00 */
[----:B0-----:R-:W-:Y:S02]  /*11580*/  F2FP.PACK_AB R15, R89, R78 ;  /* 0x0000004e590f723e */ /* 0x001fe400000000ff */
[----:B------:R-:W-:Y:S01]  /*11590*/  F2FP.PACK_AB R14, R81, R80 ;  /* 0x00000050510e723e */ /* 0x000fe200000000ff */
[----:B------:R0:W-:Y:S01]  /*115a0*/  STS.64 [R108+0x180], R20 ;  /* 0x000180146c007388 */ /* 0x0001e20000000a00 */
[----:B-1----:R-:W-:-:S02]  /*115b0*/  F2FP.PACK_AB R13, R72, R185 ;  /* 0x000000b9480d723e */ /* 0x002fc400000000ff */
[----:B------:R-:W-:Y:S01]  /*115c0*/  F2FP.PACK_AB R12, R68, R61 ;  /* 0x0000003d440c723e */ /* 0x000fe200000000ff */
[----:B------:R1:W-:Y:S01]  /*115d0*/  STS.64 [R108+0x580], R8 ;  /* 0x000580086c007388 */ /* 0x0003e20000000a00 */
[----:B--2---:R-:W-:Y:S02]  /*115e0*/  F2FP.PACK_AB R11, R88, R85 ;  /* 0x00000055580b723e */ /* 0x004fe400000000ff */
[----:B------:R-:W-:Y:S02]  /*115f0*/  F2FP.PACK_AB R10, R84, R77 ;  /* 0x0000004d540a723e */ /* 0x000fe400000000ff */
[----:B---3--:R-:W-:Y:S02]  /*11600*/  F2FP.PACK_AB R19, R136, R177 ;  /* 0x000000b18813723e */ /* 0x008fe400000000ff */
[----:B------:R-:W-:Y:S02]  /*11610*/  F2FP.PACK_AB R18, R116, R97 ;  /* 0x000000617412723e */ /* 0x000fe400000000ff */
[----:B------:R-:W-:-:S02]  /*11620*/  F2FP.PACK_AB R167, R167, R170 ;  /* 0x000000aaa7a7723e */ /* 0x000fc400000000ff */
[----:B------:R-:W-:Y:S02]  /*11630*/  F2FP.PACK_AB R166, R166, R171 ;  /* 0x000000aba6a6723e */ /* 0x000fe400000000ff */
[----:B------:R-:W-:Y:S02]  /*11640*/  F2FP.PACK_AB R165, R165, R168 ;  /* 0x000000a8a5a5723e */ /* 0x000fe400000000ff */
[----:B------:R-:W-:Y:S02]  /*11650*/  F2FP.PACK_AB R164, R164, R169 ;  /* 0x000000a9a4a4723e */ /* 0x000fe400000000ff */
[----:B0-----:R-:W-:Y:S02]  /*11660*/  LOP3.LUT R20, R108, 0x10, RZ, 0x3c, !PT ;  /* 0x000000106c147812 */ /* 0x001fe400078e3cff */
[----:B-1----:R-:W-:Y:S02]  /*11670*/  F2FP.PACK_AB R9, R25, R152 ;  /* 0x000000981909723e */ /* 0x002fe400000000ff */
[----:B------:R-:W-:Y:S01]  /*11680*/  F2FP.PACK_AB R8, R155, R150 ;  /* 0x000000969b08723e */ /* 0x000fe200000000ff */
[----:B------:R-:W-:Y:S01]  /*11690*/  IMAD.IADD R104, R3, 0x1, -R104 ;  /* 0x0000000103687824 */ /* 0x000fe200078e0a68 */
[----:B------:R0:W-:Y:S04]  /*116a0*/  STS.64 [R108+0x680], R14 ;  /* 0x0006800e6c007388 */ /* 0x0001e80000000a00 */
[----:B------:R-:W-:Y:S04]  /*116b0*/  STS.64 [R108+0x100], R16 ;  /* 0x000100106c007388 */ /* 0x000fe80000000a00 */
[----:B------:R-:W-:Y:S04]  /*116c0*/  STS.64 [R108+0x200], R12 ;  /* 0x0002000c6c007388 */ /* 0x000fe80000000a00 */
[----:B------:R-:W-:Y:S01]  /*116d0*/  STS.64 [R108+0x600], R22 ;  /* 0x000600166c007388 */ /* 0x000fe20000000a00 */
[----:B0-----:R-:W-:-:S02]  /*116e0*/  F2FP.PACK_AB R15, R58, R55 ;  /* 0x000000373a0f723e */ /* 0x001fc400000000ff */
[----:B------:R-:W-:Y:S01]  /*116f0*/  F2FP.PACK_AB R55, R59, R2 ;  /* 0x000000023b37723e */ /* 0x000fe200000000ff */
[----:B------:R-:W-:Y:S01]  /*11700*/  STS.64 [R108+0x280], R10 ;  /* 0x0002800a6c007388 */ /* 0x000fe20000000a00 */
[----:B------:R-:W-:-:S03]  /*11710*/  IMAD.MOV.U32 R2, RZ, RZ, 0x3dc6b27f ;  /* 0x3dc6b27fff027424 */ /* 0x000fc600078e00ff */
[----:B------:R-:W-:Y:S04]  /*11720*/  STS.64 [R108+0x300], R18 ;  /* 0x000300126c007388 */ /* 0x000fe80000000a00 */
[----:B------:R-:W-:Y:S04]  /*11730*/  STS.64 [R108+0x700], R128 ;  /* 0x000700806c007388 */ /* 0x000fe80000000a00 */
[----:B------:R-:W-:Y:S04]  /*11740*/  STS.64 [R108+0x380], R166 ;  /* 0x000380a66c007388 */ /* 0x000fe80000000a00 */
[----:B------:R-:W-:Y:S04]  /*11750*/  STS.64 [R108+0x780], R164 ;  /* 0x000780a46c007388 */ /* 0x000fe80000000a00 */
[----:B------:R0:W-:Y:S02]  /*11760*/  STS.64 [R20+0x8400], R8 ;  /* 0x0084000814007388 */ /* 0x0001e40000000a00 */
[----:B0-----:R-:W-:-:S04]  /*11770*/  FADD R9, R104, -1 ;  /* 0xbf80000068097421 */ /* 0x001fc80000000000 */
[----:B------:R-:W-:-:S04]  /*11780*/  FFMA.FTZ R8, R9, R2, -0.16845393180847167969 ;  /* 0xbe2c7f3009087423 */ /* 0x000fc80000010002 */
[----:B------:R-:W-:-:S04]  /*11790*/  FFMA.FTZ R8, R9, R8, 0.1716887056827545166 ;  /* 0x3e2fcf2a09087423 */ /* 0x000fc80000010008 */
[----:B------:R-:W-:-:S04]  /*117a0*/  FFMA.FTZ R8, R9, R8, -0.17900948226451873779 ;  /* 0xbe374e4309087423 */ /* 0x000fc80000010008 */
[----:B------:R-:W-:-:S04]  /*117b0*/  FFMA.FTZ R8, R9, R8, 0.20512372255325317383 ;  /* 0x3e520bf409087423 */ /* 0x000fc80000010008 */
[----:B------:R-:W-:-:S04]  /*117c0*/  FFMA.FTZ R8, R9, R8, -0.24046532809734344482 ;  /* 0xbe763c8b09087423 */ /* 0x000fc80000010008 */
[----:B------:R-:W-:Y:S01]  /*117d0*/  FFMA.FTZ R8, R9, R8, 0.28857114911079406738 ;  /* 0x3e93bf9909087423 */ /* 0x000fe20000010008 */
[----:B------:R-:W-:Y:S02]  /*117e0*/  IADD3 R110, R7, -0x3f3504f3, RZ ;  /* 0xc0cafb0d076e7810 */ /* 0x000fe40007ffe0ff */
[----:B------:R-:W-:Y:S01]  /*117f0*/  F2FP.PACK_AB R11, R29, R30 ;  /* 0x0000001e1d0b723e */ /* 0x000fe200000000ff */
[C---:B------:R-:W-:Y:S01]  /*11800*/  FFMA.FTZ R8, R9.reuse, R8, -0.36067417263984680176 ;  /* 0xbeb8aa4909087423 */ /* 0x040fe20000010008 */
[----:B------:R-:W-:Y:S02]  /*11810*/  F2FP.PACK_AB R10, R32, R37 ;  /* 0x00000025200a723e */ /* 0x000fe400000000ff */
[----:B------:R-:W-:Y:S01]  /*11820*/  LOP3.LUT R110, R110, 0xff800000, RZ, 0xc0, !PT ;  /* 0xff8000006e6e7812 */ /* 0x000fe200078ec0ff */
[----:B------:R-:W-:Y:S01]  /*11830*/  FFMA.FTZ R8, R9, R8, 0.48089820146560668945 ;  /* 0x3ef6384a09087423 */ /* 0x000fe20000010008 */
[----:B------:R-:W-:Y:S01]  /*11840*/  F2FP.PACK_AB R14, R50, R47 ;  /* 0x0000002f320e723e */ /* 0x000fe200000000ff */
[C---:B------:R-:W-:Y:S01]  /*11850*/  FMUL R163, R188.reuse, R163 ;  /* 0x000000a3bca37220 */ /* 0x040fe20000400000 */
[----:B------:R0:W-:Y:S01]  /*11860*/  STS.64 [R20+0x8080], R10 ;  /* 0x0080800a14007388 */ /* 0x0001e20000000a00 */
[----:B------:R-:W-:-:S02]  /*11870*/  FMUL R174, R188, R174 ;  /* 0x000000aebcae7220 */ /* 0x000fc40000400000 */
[----:B------:R-:W-:Y:S01]  /*11880*/  FMUL R118, R188, R118 ;  /* 0x00000076bc767220 */ /* 0x000fe20000400000 */
[----:B------:R1:W-:Y:S01]  /*11890*/  I2F R135, R110 ;  /* 0x0000006e00877306 */ /* 0x0003e20000201400 */
[----:B------:R-:W-:Y:S01]  /*118a0*/  FFMA.FTZ R8, R9, R8, -0.72134751081466674805 ;  /* 0xbf38aa3b09087423 */ /* 0x000fe20000010008 */
[----:B------:R2:W-:Y:S01]  /*118b0*/  STS.64 [R20+0x8180], R14 ;  /* 0x0081800e14007388 */ /* 0x0005e20000000a00 */
[----:B------:R-:W-:Y:S02]  /*118c0*/  IADD3 R109, R102, -R109, RZ ;  /* 0x8000006d666d7210 */ /* 0x000fe40007ffe0ff */
[----:B0-----:R-:W-:Y:S02]  /*118d0*/  F2FP.PACK_AB R11, R74, R71 ;  /* 0x000000474a0b723e */ /* 0x001fe400000000ff */
[----:B------:R-:W-:Y:S01]  /*118e0*/  F2FP.PACK_AB R10, R66, R63 ;  /* 0x0000003f420a723e */ /* 0x000fe200000000ff */
[----:B-1----:R-:W-:Y:S02]  /*118f0*/  IMAD.IADD R110, R7, 0x1, -R110 ;  /* 0x00000001076e7824 */ /* 0x002fe400078e0a6e */
[----:B------:R-:W-:Y:S01]  /*11900*/  FMUL R8, R9, R8 ;  /* 0x0000000809087220 */ /* 0x000fe20000400000 */
[----:B--2---:R-:W-:Y:S01]  /*11910*/  F2FP.PACK_AB R15, R163, R174 ;  /* 0x000000aea30f723e */ /* 0x004fe200000000ff */
[----:B------:R0:W-:Y:S01]  /*11920*/  STS.64 [R20+0x8200], R10 ;  /* 0x0082000a14007388 */ /* 0x0001e20000000a00 */
[----:B------:R-:W-:Y:S01]  /*11930*/  F2FP.PACK_AB R14, R118, R99 ;  /* 0x00000063760e723e */ /* 0x000fe200000000ff */
[----:B------:R-:W-:-:S02]  /*11940*/  FMUL R8, R9, R8 ;  /* 0x0000000809087220 */ /* 0x000fc40000400000 */
[----:B------:R-:W-:Y:S02]  /*11950*/  FADD R109, R109, -1 ;  /* 0xbf8000006d6d7421 */ /* 0x000fe40000000000 */
[----:B------:R1:W-:Y:S01]  /*11960*/  STS.64 [R20+0x8300], R14 ;  /* 0x0083000e14007388 */ /* 0x0003e20000000a00 */
[----:B------:R-:W-:Y:S02]  /*11970*/  @P3 FMUL R154, R154, 0.25 ;  /* 0x3e8000009a9a3820 */ /* 0x000fe40000400000 */
[----:B0-----:R-:W-:Y:S02]  /*11980*/  FADD R11, R110, -1 ;  /* 0xbf8000006e0b7421 */ /* 0x001fe40000000000 */
[----:B------:R-:W-:Y:S02]  /*11990*/  @P3 FMUL R158, R158, 0.25 ;  /* 0x3e8000009e9e3820 */ /* 0x000fe40000400000 */
[-C--:B-1----:R-:W-:Y:S02]  /*119a0*/  FFMA.FTZ R14, R11, R2.reuse, -0.16845393180847167969 ;  /* 0xbe2c7f300b0e7423 */ /* 0x082fe40000010002 */
[----:B------:R-:W-:Y:S01]  /*119b0*/  FFMA.FTZ R9, R9, 1.4426950216293334961, R8 ;  /* 0x3fb8aa3b09097823 */ /* 0x000fe20000010008 */
[----:B------:R-:W-:Y:S01]  /*119c0*/  F2FP.PACK_AB R13, R42, R39 ;  /* 0x000000272a0d723e */ /* 0x000fe200000000ff */
[----:B------:R-:W-:Y:S01]  /*119d0*/  FFMA.FTZ R8, R109, R2, -0.16845393180847167969 ;  /* 0xbe2c7f306d087423 */ /* 0x000fe20000010002 */
[----:B------:R-:W-:Y:S01]  /*119e0*/  F2FP.PACK_AB R12, R34, R31 ;  /* 0x0000001f220c723e */ /* 0x000fe200000000ff */
[----:B------:R-:W-:-:S02]  /*119f0*/  FFMA.FTZ R14, R11, R14, 0.1716887056827545166 ;  /* 0x3e2fcf2a0b0e7423 */ /* 0x000fc4000001000e */
[----:B------:R-:W-:Y:S02]  /*11a00*/  @!P1 FMUL R154, R154, 16777216 ;  /* 0x4b8000009a9a9820 */ /* 0x000fe40000400000 */
[----:B------:R-:W-:Y:S02]  /*11a10*/  @!P1 FMUL R158, R158, 16777216 ;  /* 0x4b8000009e9e9820 */ /* 0x000fe40000400000 */
[----:B------:R-:W-:Y:S02]  /*11a20*/  FFMA.FTZ R8, R109, R8, 0.1716887056827545166 ;  /* 0x3e2fcf2a6d087423 */ /* 0x000fe40000010008 */
[----:B------:R-:W-:Y:S01]  /*11a30*/  FFMA.FTZ R14, R11, R14, -0.17900948226451873779 ;  /* 0xbe374e430b0e7423 */ /* 0x000fe2000001000e */
[----:B------:R0:W-:Y:S01]  /*11a40*/  STS.64 [R20+0x8100], R12 ;  /* 0x0081000c14007388 */ /* 0x0001e20000000a00 */
[C---:B------:R-:W-:Y:S02]  /*11a50*/  FMUL R154, R173.reuse, R154 ;  /* 0x0000009aad9a7220 */ /* 0x040fe40000400000 */
[----:B------:R-:W-:-:S02]  /*11a60*/  FMUL R173, R173, R158 ;  /* 0x0000009eadad7220 */ /* 0x000fc40000400000 */
[----:B------:R-:W-:Y:S02]  /*11a70*/  FFMA.FTZ R8, R109, R8, -0.17900948226451873779 ;  /* 0xbe374e436d087423 */ /* 0x000fe40000010008 */
[----:B------:R-:W-:Y:S02]  /*11a80*/  FFMA.FTZ R14, R11, R14, 0.20512372255325317383 ;  /* 0x3e520bf40b0e7423 */ /* 0x000fe4000001000e */
[----:B------:R-:W-:Y:S01]  /*11a90*/  IMAD.IADD R114, R5, 0x1, -R114 ;  /* 0x0000000105727824 */ /* 0x000fe200078e0a72 */
[----:B0-----:R-:W-:Y:S02]  /*11aa0*/  F2FP.PACK_AB R13, R90, R87 ;  /* 0x000000575a0d723e */ /* 0x001fe400000000ff */
[----:B------:R-:W-:Y:S01]  /*11ab0*/  F2FP.PACK_AB R12, R82, R79 ;  /* 0x0000004f520c723e */ /* 0x000fe200000000ff */
[----:B------:R-:W-:Y:S01]  /*11ac0*/  FFMA.FTZ R8, R109, R8, 0.20512372255325317383 ;  /* 0x3e520bf46d087423 */ /* 0x000fe20000010008 */
[----:B------:R-:W-:Y:S01]  /*11ad0*/  F2FP.PACK_AB R17, R148, R149 ;  /* 0x000000959411723e */ /* 0x000fe200000000ff */
[----:B------:R-:W-:Y:S01]  /*11ae0*/  FFMA.FTZ R14, R11, R14, -0.24046532809734344482 ;  /* 0xbe763c8b0b0e7423 */ /* 0x000fe2000001000e */
[----:B------:R-:W-:Y:S01]  /*11af0*/  F2FP.PACK_AB R16, R154, R173 ;  /* 0x000000ad9a10723e */ /* 0x000fe200000000ff */
[----:B------:R0:W-:Y:S01]  /*11b00*/  STS.64 [R20+0x8280], R12 ;  /* 0x0082800c14007388 */ /* 0x0001e20000000a00 */
[----:B------:R-:W-:-:S02]  /*11b10*/  FFMA.FTZ R8, R109, R8, -0.24046532809734344482 ;  /* 0xbe763c8b6d087423 */ /* 0x000fc40000010008 */
[----:B------:R-:W-:Y:S01]  /*11b20*/  FFMA.FTZ R14, R11, R14, 0.28857114911079406738 ;  /* 0x3e93bf990b0e7423 */ /* 0x000fe2000001000e */
[----:B------:R1:W-:Y:S01]  /*11b30*/  STS.64 [R20+0x8000], R16 ;  /* 0x0080001014007388 */ /* 0x0003e20000000a00 */
[----:B------:R-:W-:Y:S02]  /*11b40*/  FFMA.FTZ R8, R109, R8, 0.28857114911079406738 ;  /* 0x3e93bf996d087423 */ /* 0x000fe40000010008 */
[----:B0-----:R-:W-:-:S04]  /*11b50*/  FADD R13, R114, -1 ;  /* 0xbf800000720d7421 */ /* 0x001fc80000000000 */
[----:B-1----:R-:W-:Y:S02]  /*11b60*/  FFMA.FTZ R16, R13, R2, -0.16845393180847167969 ;  /* 0xbe2c7f300d107423 */ /* 0x002fe40000010002 */
[----:B------:R-:W-:Y:S02]  /*11b70*/  FFMA.FTZ R14, R11, R14, -0.36067417263984680176 ;  /* 0xbeb8aa490b0e7423 */ /* 0x000fe4000001000e */
[----:B------:R-:W-:Y:S02]  /*11b80*/  FFMA.FTZ R16, R13, R16, 0.1716887056827545166 ;  /* 0x3e2fcf2a0d107423 */ /* 0x000fe40000010010 */
[----:B------:R-:W-:Y:S02]  /*11b90*/  FFMA.FTZ R8, R109, R8, -0.36067417263984680176 ;  /* 0xbeb8aa496d087423 */ /* 0x000fe40000010008 */
[----:B------:R-:W-:Y:S02]  /*11ba0*/  FFMA.FTZ R14, R11, R14, 0.48089820146560668945 ;  /* 0x3ef6384a0b0e7423 */ /* 0x000fe4000001000e */
[----:B------:R-:W-:Y:S01]  /*11bb0*/  FFMA.FTZ R16, R13, R16, -0.17900948226451873779 ;  /* 0xbe374e430d107423 */ /* 0x000fe20000010010 */
[----:B------:R-:W-:Y:S01]  /*11bc0*/  IADD3 R120, R101, -0x3f3504f3, RZ ;  /* 0xc0cafb0d65787810 */ /* 0x000fe20007ffe0ff */
[----:B------:R-:W-:-:S02]  /*11bd0*/  FFMA.FTZ R8, R109, R8, 0.48089820146560668945 ;  /* 0x3ef6384a6d087423 */ /* 0x000fc40000010008 */
[----:B------:R-:W-:Y:S02]  /*11be0*/  FFMA.FTZ R14, R11, R14, -0.72134751081466674805 ;  /* 0xbf38aa3b0b0e7423 */ /* 0x000fe4000001000e */
[----:B------:R-:W-:Y:S01]  /*11bf0*/  FFMA.FTZ R16, R13, R16, 0.20512372255325317383 ;  /* 0x3e520bf40d107423 */ /* 0x000fe20000010010 */
[----:B------:R-:W-:Y:S01]  /*11c00*/  LOP3.LUT R120, R120, 0xff800000, RZ, 0xc0, !PT ;  /* 0xff80000078787812 */ /* 0x000fe200078ec0ff */
[----:B------:R-:W-:Y:S02]  /*11c10*/  FFMA.FTZ R8, R109, R8, -0.72134751081466674805 ;  /* 0xbf38aa3b6d087423 */ /* 0x000fe40000010008 */
[----:B------:R-:W-:Y:S02]  /*11c20*/  FMUL R14, R11, R14 ;  /* 0x0000000e0b0e7220 */ /* 0x000fe40000400000 */
[----:B------:R-:W-:Y:S01]  /*11c30*/  FFMA.FTZ R16, R13, R16, -0.24046532809734344482 ;  /* 0xbe763c8b0d107423 */ /* 0x000fe20000010010 */
[----:B------:R0:W1:Y:S01]  /*11c40*/  I2F R133, R120 ;  /* 0x0000007800857306 */ /* 0x0000620000201400 */
[----:B------:R-:W-:-:S02]  /*11c50*/  FMUL R8, R109, R8 ;  /* 0x000000086d087220 */ /* 0x000fc40000400000 */
[----:B------:R-:W-:Y:S02]  /*11c60*/  FMUL R14, R11, R14 ;  /* 0x0000000e0b0e7220 */ /* 0x000fe40000400000 */
[----:B------:R-:W-:Y:S01]  /*11c70*/  FFMA.FTZ R16, R13, R16, 0.28857114911079406738 ;  /* 0x3e93bf990d107423 */ /* 0x000fe20000010010 */
[----:B0-----:R-:W-:Y:S01]  /*11c80*/  IADD3 R120, R101, -R120, RZ ;  /* 0x8000007865787210 */ /* 0x001fe20007ffe0ff */
[----:B------:R-:W-:Y:S02]  /*11c90*/  FMUL R8, R109, R8 ;  /* 0x000000086d087220 */ /* 0x000fe40000400000 */
[----:B------:R-:W-:Y:S02]  /*11ca0*/  FFMA.FTZ R14, R11, 1.4426950216293334961, R14 ;  /* 0x3fb8aa3b0b0e7823 */ /* 0x000fe4000001000e */
[----:B------:R-:W-:Y:S02]  /*11cb0*/  FFMA.FTZ R16, R13, R16, -0.36067417263984680176 ;  /* 0xbeb8aa490d107423 */ /* 0x000fe40000010010 */
[----:B------:R-:W-:-:S02]  /*11cc0*/  IMAD.IADD R115, R106, 0x1, -R115 ;  /* 0x000000016a737824 */ /* 0x000fc400078e0a73 */
[----:B------:R-:W-:Y:S01]  /*11cd0*/  FADD R11, R120, -1 ;  /* 0xbf800000780b7421 */ /* 0x000fe20000000000 */
[----:B------:R-:W-:Y:S01]  /*11ce0*/  IADD3 R122, R95, -0x3f3504f3, RZ ;  /* 0xc0cafb0d5f7a7810 */ /* 0x000fe20007ffe0ff */
[----:B------:R-:W-:Y:S02]  /*11cf0*/  FFMA.FTZ R109, R109, 1.4426950216293334961, R8 ;  /* 0x3fb8aa3b6d6d7823 */ /* 0x000fe40000010008 */
[----:B------:R-:W-:Y:S02]  /*11d00*/  FFMA.FTZ R16, R13, R16, 0.48089820146560668945 ;  /* 0x3ef6384a0d107423 */ /* 0x000fe40000010010 */
[----:B------:R-:W-:Y:S02]  /*11d10*/  FADD R115, R115, -1 ;  /* 0xbf80000073737421 */ /* 0x000fe40000000000 */
[----:B------:R-:W-:Y:S01]  /*11d20*/  FFMA.FTZ R8, R11, R2, -0.16845393180847167969 ;  /* 0xbe2c7f300b087423 */ /* 0x000fe20000010002 */
[----:B------:R-:W-:Y:S01]  /*11d30*/  LOP3.LUT R122, R122, 0xff800000, RZ, 0xc0, !PT ;  /* 0xff8000007a7a7812 */ /* 0x000fe200078ec0ff */
[----:B------:R-:W-:-:S02]  /*11d40*/  FFMA.FTZ R16, R13, R16, -0.72134751081466674805 ;  /* 0xbf38aa3b0d107423 */ /* 0x000fc40000010010 */
[----:B------:R-:W-:Y:S02]  /*11d50*/  FFMA.FTZ R18, R115, R2, -0.16845393180847167969 ;  /* 0xbe2c7f3073127423 */ /* 0x000fe40000010002 */
[----:B------:R-:W-:Y:S01]  /*11d60*/  FFMA.FTZ R8, R11, R8, 0.1716887056827545166 ;  /* 0x3e2fcf2a0b087423 */ /* 0x000fe20000010008 */
[----:B------:R0:W2:Y:S01]  /*11d70*/  I2F R125, R122 ;  /* 0x0000007a007d7306 */ /* 0x0000a20000201400 */
[----:B------:R-:W-:Y:S02]  /*11d80*/  FMUL R16, R13, R16 ;  /* 0x000000100d107220 */ /* 0x000fe40000400000 */
[----:B------:R-:W-:Y:S02]  /*11d90*/  FFMA.FTZ R18, R115, R18, 0.1716887056827545166 ;  /* 0x3e2fcf2a73127423 */ /* 0x000fe40000010012 */
[----:B------:R-:W-:Y:S02]  /*11da0*/  FFMA.FTZ R8, R11, R8, -0.17900948226451873779 ;  /* 0xbe374e430b087423 */ /* 0x000fe40000010008 */
[----:B------:R-:W-:-:S02]  /*11db0*/  IMAD.IADD R107, R4, 0x1, -R107 ;  /* 0x00000001046b7824 */ /* 0x000fc400078e0a6b */
[----:B0-----:R-:W-:Y:S02]  /*11dc0*/  IMAD.IADD R122, R95, 0x1, -R122 ;  /* 0x000000015f7a7824 */ /* 0x001fe400078e0a7a */
[----:B------:R-:W-:Y:S02]  /*11dd0*/  FMUL R16, R13, R16 ;  /* 0x000000100d107220 */ /* 0x000fe40000400000 */
[----:B------:R-:W-:Y:S02]  /*11de0*/  FFMA.FTZ R18, R115, R18, -0.17900948226451873779 ;  /* 0xbe374e4373127423 */ /* 0x000fe40000010012 */
[----:B------:R-:W-:Y:S02]  /*11df0*/  FFMA.FTZ R8, R11, R8, 0.20512372255325317383 ;  /* 0x3e520bf40b087423 */ /* 0x000fe40000010008 */
[----:B------:R-:W-:Y:S02]  /*11e00*/  FADD R15, R122, -1 ;  /* 0xbf8000007a0f7421 */ /* 0x000fe40000000000 */
[----:B------:R-:W-:-:S02]  /*11e10*/  FADD R107, R107, -1 ;  /* 0xbf8000006b6b7421 */ /* 0x000fc40000000000 */
[----:B------:R-:W-:Y:S02]  /*11e20*/  FFMA.FTZ R13, R13, 1.4426950216293334961, R16 ;  /* 0x3fb8aa3b0d0d7823 */ /* 0x000fe40000010010 */
[----:B------:R-:W-:Y:S02]  /*11e30*/  FFMA.FTZ R18, R115, R18, 0.20512372255325317383 ;  /* 0x3e520bf473127423 */ /* 0x000fe40000010012 */
[----:B------:R-:W-:Y:S02]  /*11e40*/  FFMA.FTZ R8, R11, R8, -0.24046532809734344482 ;  /* 0xbe763c8b0b087423 */ /* 0x000fe40000010008 */
[----:B------:R-:W-:Y:S02]  /*11e50*/  IMAD.IADD R111, R6, 0x1, -R111 ;  /* 0x00000001066f7824 */ /* 0x000fe400078e0a6f */
[-C--:B------:R-:W-:Y:S02]  /*11e60*/  FFMA.FTZ R16, R15, R2.reuse, -0.16845393180847167969 ;  /* 0xbe2c7f300f107423 */ /* 0x080fe40000010002 */
[----:B------:R-:W-:-:S02]  /*11e70*/  FFMA.FTZ R10, R107, R2, -0.16845393180847167969 ;  /* 0xbe2c7f306b0a7423 */ /* 0x000fc40000010002 */
[----:B------:R-:W-:Y:S02]  /*11e80*/  FFMA.FTZ R18, R115, R18, -0.24046532809734344482 ;  /* 0xbe763c8b73127423 */ /* 0x000fe40000010012 */
[----:B------:R-:W-:Y:S02]  /*11e90*/  FFMA.FTZ R8, R11, R8, 0.28857114911079406738 ;  /* 0x3e93bf990b087423 */ /* 0x000fe40000010008 */
[----:B------:R-:W-:Y:S02]  /*11ea0*/  FADD R111, R111, -1 ;  /* 0xbf8000006f6f7421 */ /* 0x000fe40000000000 */
[----:B------:R-:W-:Y:S02]  /*11eb0*/  FFMA.FTZ R16, R15, R16, 0.1716887056827545166 ;  /* 0x3e2fcf2a0f107423 */ /* 0x000fe40000010010 */
[----:B------:R-:W-:Y:S02]  /*11ec0*/  FFMA.FTZ R10, R107, R10, 0.1716887056827545166 ;  /* 0x3e2fcf2a6b0a7423 */ /* 0x000fe4000001000a */
[----:B------:R-:W-:-:S02]  /*11ed0*/  FFMA.FTZ R18, R115, R18, 0.28857114911079406738 ;  /* 0x3e93bf9973127423 */ /* 0x000fc40000010012 */
[----:B------:R-:W-:Y:S02]  /*11ee0*/  FFMA.FTZ R8, R11, R8, -0.36067417263984680176 ;  /* 0xbeb8aa490b087423 */ /* 0x000fe40000010008 */
[----:B------:R-:W-:Y:S02]  /*11ef0*/  FFMA.FTZ R12, R111, R2, -0.16845393180847167969 ;  /* 0xbe2c7f306f0c7423 */ /* 0x000fe40000010002 */
[----:B------:R-:W-:Y:S02]  /*11f00*/  FFMA.FTZ R16, R15, R16, -0.17900948226451873779 ;  /* 0xbe374e430f107423 */ /* 0x000fe40000010010 */
[----:B------:R-:W-:Y:S02]  /*11f10*/  FFMA.FTZ R10, R107, R10, -0.17900948226451873779 ;  /* 0xbe374e436b0a7423 */ /* 0x000fe4000001000a */
[----:B------:R-:W-:Y:S02]  /*11f20*/  FFMA.FTZ R18, R115, R18, -0.36067417263984680176 ;  /* 0xbeb8aa4973127423 */ /* 0x000fe40000010012 */
[----:B------:R-:W-:-:S02]  /*11f30*/  FFMA.FTZ R8, R11, R8, 0.48089820146560668945 ;  /* 0x3ef6384a0b087423 */ /* 0x000fc40000010008 */
[----:B------:R-:W-:Y:S02]  /*11f40*/  FFMA.FTZ R12, R111, R12, 0.1716887056827545166 ;  /* 0x3e2fcf2a6f0c7423 */ /* 0x000fe4000001000c */
[----:B------:R-:W-:Y:S02]  /*11f50*/  FFMA.FTZ R16, R15, R16, 0.20512372255325317383 ;  /* 0x3e520bf40f107423 */ /* 0x000fe40000010010 */
[----:B------:R-:W-:Y:S02]  /*11f60*/  FFMA.FTZ R10, R107, R10, 0.20512372255325317383 ;  /* 0x3e520bf46b0a7423 */ /* 0x000fe4000001000a */
[----:B------:R-:W-:Y:S02]  /*11f70*/  FFMA.FTZ R18, R115, R18, 0.48089820146560668945 ;  /* 0x3ef6384a73127423 */ /* 0x000fe40000010012 */
[----:B------:R-:W-:Y:S02]  /*11f80*/  FFMA.FTZ R8, R11, R8, -0.72134751081466674805 ;  /* 0xbf38aa3b0b087423 */ /* 0x000fe40000010008 */
[----:B------:R-:W-:-:S02]  /*11f90*/  FFMA.FTZ R12, R111, R12, -0.17900948226451873779 ;  /* 0xbe374e436f0c7423 */ /* 0x000fc4000001000c */
[----:B------:R-:W-:Y:S02]  /*11fa0*/  FFMA.FTZ R16, R15, R16, -0.24046532809734344482 ;  /* 0xbe763c8b0f107423 */ /* 0x000fe40000010010 */
[----:B------:R-:W-:Y:S01]  /*11fb0*/  FFMA.FTZ R10, R107, R10, -0.24046532809734344482 ;  /* 0xbe763c8b6b0a7423 */ /* 0x000fe2000001000a */
[----:B------:R-:W-:Y:S01]  /*11fc0*/  ISETP.GE.U32.AND P1, PT, R3, 0x7f800000, PT ;  /* 0x7f8000000300780c */ /* 0x000fe20003f26070 */
[----:B------:R-:W-:Y:S02]  /*11fd0*/  FFMA.FTZ R18, R115, R18, -0.72134751081466674805 ;  /* 0xbf38aa3b73127423 */ /* 0x000fe40000010012 */
[----:B------:R-:W-:Y:S02]  /*11fe0*/  FMUL R8, R11, R8 ;  /* 0x000000080b087220 */ /* 0x000fe40000400000 */
[----:B------:R-:W-:Y:S02]  /*11ff0*/  FFMA.FTZ R12, R111, R12, 0.20512372255325317383 ;  /* 0x3e520bf46f0c7423 */ /* 0x000fe4000001000c */
[----:B------:R-:W-:Y:S01]  /*12000*/  FFMA.FTZ R16, R15, R16, 0.28857114911079406738 ;  /* 0x3e93bf990f107423 */ /* 0x000fe20000010010 */
[----:B------:R-:W-:Y:S01]  /*12010*/  IADD3 R124, R105, -R124, RZ ;  /* 0x8000007c697c7210 */ /* 0x000fe20007ffe0ff */
[----:B------:R-:W-:-:S02]  /*12020*/  FFMA.FTZ R10, R107, R10, 0.28857114911079406738 ;  /* 0x3e93bf996b0a7423 */ /* 0x000fc4000001000a */
[----:B------:R-:W-:Y:S02]  /*12030*/  FMUL R18, R115, R18 ;  /* 0x0000001273127220 */ /* 0x000fe40000400000 */
[----:B------:R-:W-:Y:S02]  /*12040*/  FMUL R8, R11, R8 ;  /* 0x000000080b087220 */ /* 0x000fe40000400000 */
[----:B------:R-:W-:Y:S02]  /*12050*/  FFMA.FTZ R12, R111, R12, -0.24046532809734344482 ;  /* 0xbe763c8b6f0c7423 */ /* 0x000fe4000001000c */
[----:B------:R-:W-:Y:S02]  /*12060*/  FFMA.FTZ R16, R15, R16, -0.36067417263984680176 ;  /* 0xbeb8aa490f107423 */ /* 0x000fe40000010010 */
[----:B------:R-:W-:Y:S02]  /*12070*/  FFMA.FTZ R10, R107, R10, -0.36067417263984680176 ;  /* 0xbeb8aa496b0a7423 */ /* 0x000fe4000001000a */
[----:B------:R-:W-:-:S02]  /*12080*/  FMUL R18, R115, R18 ;  /* 0x0000001273127220 */ /* 0x000fc40000400000 */
[----:B------:R-:W-:Y:S02]  /*12090*/  FFMA.FTZ R8, R11, 1.4426950216293334961, R8 ;  /* 0x3fb8aa3b0b087823 */ /* 0x000fe40000010008 */
[----:B-1----:R-:W-:Y:S02]  /*120a0*/  FFMA.FTZ R133, R133, 1.1920928955078125e-07, R198 ;  /* 0x3400000085857823 */ /* 0x002fe400000100c6 */
[----:B------:R-:W-:Y:S02]  /*120b0*/  FFMA.FTZ R12, R111, R12, 0.28857114911079406738 ;  /* 0x3e93bf996f0c7423 */ /* 0x000fe4000001000c */
[----:B------:R-:W-:Y:S02]  /*120c0*/  FFMA.FTZ R16, R15, R16, 0.48089820146560668945 ;  /* 0x3ef6384a0f107423 */ /* 0x000fe40000010010 */
[----:B------:R-:W-:Y:S02]  /*120d0*/  FADD R11, R124, -1 ;  /* 0xbf8000007c0b7421 */ /* 0x000fe40000000000 */
[----:B------:R-:W-:-:S02]  /*120e0*/  FFMA.FTZ R10, R107, R10, 0.48089820146560668945 ;  /* 0x3ef6384a6b0a7423 */ /* 0x000fc4000001000a */
[----:B------:R-:W-:Y:S02]  /*120f0*/  FFMA.FTZ R115, R115, 1.4426950216293334961, R18 ;  /* 0x3fb8aa3b73737823 */ /* 0x000fe40000010012 */
[----:B------:R-:W-:Y:S02]  /*12100*/  FFMA.FTZ R12, R111, R12, -0.36067417263984680176 ;  /* 0xbeb8aa496f0c7423 */ /* 0x000fe4000001000c */
[----:B------:R-:W-:Y:S02]  /*12110*/  FFMA.FTZ R16, R15, R16, -0.72134751081466674805 ;  /* 0xbf38aa3b0f107423 */ /* 0x000fe40000010010 */
[----:B------:R-:W-:Y:S02]  /*12120*/  FFMA.FTZ R18, R11, R2, -0.16845393180847167969 ;  /* 0xbe2c7f300b127423 */ /* 0x000fe40000010002 */
[----:B------:R-:W-:Y:S01]  /*12130*/  FADD R225, R133, R8 ;  /* 0x0000000885e17221 */ /* 0x000fe20000000000 */
[----:B------:R-:W-:Y:S01]  /*12140*/  @P1 MOV R8, 0x7f800000 ;  /* 0x7f80000000081802 */ /* 0x000fe20000000f00 */
[----:B------:R-:W-:Y:S01]  /*12150*/  FFMA.FTZ R10, R107, R10, -0.72134751081466674805 ;  /* 0xbf38aa3b6b0a7423 */ /* 0x000fe2000001000a */
[----:B------:R-:W-:Y:S01]  /*12160*/  ISETP.GE.U32.AND P2, PT, R4, 0x7f800000, PT ;  /* 0x7f8000000400780c */ /* 0x000fe20003f46070 */
[----:B------:R-:W-:Y:S01]  /*12170*/  FFMA.FTZ R12, R111, R12, 0.48089820146560668945 ;  /* 0x3ef6384a6f0c7423 */ /* 0x000fe2000001000c */
[----:B------:R-:W-:Y:S01]  /*12180*/  ISETP.GE.U32.AND P4, PT, R102, 0x7f800000, PT ;  /* 0x7f8000006600780c */ /* 0x000fe20003f86070 */
[----:B------:R-:W-:-:S02]  /*12190*/  FMUL R16, R15, R16 ;  /* 0x000000100f107220 */ /* 0x000fc40000400000 */
[----:B------:R-:W-:Y:S02]  /*121a0*/  FFMA.FTZ R18, R11, R18, 0.1716887056827545166 ;  /* 0x3e2fcf2a0b127423 */ /* 0x000fe40000010012 */
[----:B------:R-:W-:Y:S02]  /*121b0*/  FADD R247, R140, R9 ;  /* 0x000000098cf77221 */ /* 0x000fe40000000000 */
[----:B------:R-:W-:Y:S02]  /*121c0*/  FMUL R10, R107, R10 ;  /* 0x0000000a6b0a7220 */ /* 0x000fe40000400000 */
[----:B------:R-:W-:Y:S01]  /*121d0*/  @P1 FFMA.FTZ R247, R3, R8, +INF ;  /* 0x7f80000003f71423 */ /* 0x000fe20000010008 */
[----:B------:R-:W-:Y:S01]  /*121e0*/  ISETP.GE.U32.AND P1, PT, R7, 0x7f800000, PT ;  /* 0x7f8000000700780c */ /* 0x000fe20003f26070 */
[----:B------:R-:W-:Y:S01]  /*121f0*/  FFMA.FTZ R12, R111, R12, -0.72134751081466674805 ;  /* 0xbf38aa3b6f0c7423 */ /* 0x000fe2000001000c */
[----:B------:R-:W-:Y:S01]  /*12200*/  ISETP.GE.U32.AND P6, PT, R6, 0x7f800000, PT ;  /* 0x7f8000000600780c */ /* 0x000fe20003fc6070 */
[----:B------:R-:W-:-:S02]  /*12210*/  FMUL R16, R15, R16 ;  /* 0x000000100f107220 */ /* 0x000fc40000400000 */
[----:B------:R-:W-:Y:S02]  /*12220*/  FFMA.FTZ R18, R11, R18, -0.17900948226451873779 ;  /* 0xbe374e430b127423 */ /* 0x000fe40000010012 */
[----:B------:R-:W-:Y:S01]  /*12230*/  IMAD.IADD R126, R103, 0x1, -R126 ;  /* 0x00000001677e7824 */ /* 0x000fe200078e0a7e */
[----:B------:R-:W-:Y:S01]  /*12240*/  IADD3 R121, R100, -0x3f3504f3, RZ ;  /* 0xc0cafb0d64797810 */ /* 0x000fe20007ffe0ff */
[----:B------:R-:W-:Y:S01]  /*12250*/  FMUL R10, R107, R10 ;  /* 0x0000000a6b0a7220 */ /* 0x000fe20000400000 */
[----:B------:R-:W-:Y:S01]  /*12260*/  FSETP.NEU.AND P3, PT, R3, RZ, PT ;  /* 0x000000ff0300720b */ /* 0x000fe20003f6d000 */
[----:B------:R-:W-:Y:S02]  /*12270*/  IMAD.IADD R123, R94, 0x1, -R123 ;  /* 0x000000015e7b7824 */ /* 0x000fe400078e0a7b */
[----:B------:R-:W-:Y:S02]  /*12280*/  FMUL R12, R111, R12 ;  /* 0x0000000c6f0c7220 */ /* 0x000fe40000400000 */
[----:B------:R-:W-:-:S02]  /*12290*/  FFMA.FTZ R16, R15, 1.4426950216293334961, R16 ;  /* 0x3fb8aa3b0f107823 */ /* 0x000fc40000010010 */
[----:B------:R-:W-:Y:S02]  /*122a0*/  FFMA.FTZ R18, R11, R18, 0.20512372255325317383 ;  /* 0x3e520bf40b127423 */ /* 0x000fe40000010012 */
[----:B------:R-:W-:Y:S01]  /*122b0*/  FADD R15, R126, -1 ;  /* 0xbf8000007e0f7421 */ /* 0x000fe20000000000 */
[----:B------:R-:W-:Y:S01]  /*122c0*/  LOP3.LUT R121, R121, 0xff800000, RZ, 0xc0, !PT ;  /* 0xff80000079797812 */ /* 0x000fe200078ec0ff */
[----:B------:R-:W-:Y:S01]  /*122d0*/  FFMA.FTZ R10, R107, 1.4426950216293334961, R10 ;  /* 0x3fb8aa3b6b0a7823 */ /* 0x000fe2000001000a */
[----:B------:R-:W-:Y:S01]  /*122e0*/  FSEL R247, R247, -INF , P3 ;  /* 0xff800000f7f77808 */ /* 0x000fe20001800000 */
[----:B------:R-:W-:Y:S01]  /*122f0*/  FADD R123, R123, -1 ;  /* 0xbf8000007b7b7421 */ /* 0x000fe20000000000 */
[----:B------:R-:W-:Y:S01]  /*12300*/  ISETP.GE.U32.AND P3, PT, R5, 0x7f800000, PT ;  /* 0x7f8000000500780c */ /* 0x000fe20003f66070 */
[----:B------:R-:W-:Y:S01]  /*12310*/  @P2 IMAD.MOV.U32 R3, RZ, RZ, 0x7f800000 ;  /* 0x7f800000ff032424 */ /* 0x000fe200078e00ff */
[----:B------:R-:W-:Y:S01]  /*12320*/  IADD3 R130, R93, -0x3f3504f3, RZ ;  /* 0xc0cafb0d5d827810 */ /* 0x000fe20007ffe0ff */
[----:B------:R-:W-:-:S02]  /*12330*/  FMUL R144, R188, R144 ;  /* 0x00000090bc907220 */ /* 0x000fc40000400000 */
[C---:B------:R-:W-:Y:S02]  /*12340*/  FMUL R161, R188.reuse, R161 ;  /* 0x000000a1bca17220 */ /* 0x040fe40000400000 */
[----:B------:R-:W-:Y:S02]  /*12350*/  FMUL R12, R111, R12 ;  /* 0x0000000c6f0c7220 */ /* 0x000fe40000400000 */
[----:B------:R-:W-:Y:S02]  /*12360*/  FFMA.FTZ R18, R11, R18, -0.24046532809734344482 ;  /* 0xbe763c8b0b127423 */ /* 0x000fe40000010012 */
[----:B------:R-:W-:Y:S02]  /*12370*/  @P4 IMAD.MOV.U32 R9, RZ, RZ, 0x7f800000 ;  /* 0x7f800000ff094424 */ /* 0x000fe400078e00ff */
[----:B------:R-:W-:Y:S02]  /*12380*/  FMUL R119, R188, R119 ;  /* 0x00000077bc777220 */ /* 0x000fe40000400000 */
[-C--:B------:R-:W-:Y:S01]  /*12390*/  FFMA.FTZ R22, R15, R2.reuse, -0.16845393180847167969 ;  /* 0xbe2c7f300f167423 */ /* 0x080fe20000010002 */
[----:B------:R0:W1:Y:S01]  /*123a0*/  I2F R131, R121 ;  /* 0x0000007900837306 */ /* 0x0000620000201400 */
[----:B------:R-:W-:Y:S01]  /*123b0*/  FFMA.FTZ R24, R123, R2, -0.16845393180847167969 ;  /* 0xbe2c7f307b187423 */ /* 0x000fe20000010002 */
[----:B------:R-:W-:Y:S01]  /*123c0*/  FSETP.NEU.AND P5, PT, R4, RZ, PT ;  /* 0x000000ff0400720b */ /* 0x000fe20003fad000 */
[----:B------:R-:W-:-:S02]  /*123d0*/  FADD R246, R139, R10 ;  /* 0x0000000a8bf67221 */ /* 0x000fc40000000000 */
[----:B------:R-:W-:Y:S02]  /*123e0*/  FADD R245, R138, R109 ;  /* 0x0000006d8af57221 */ /* 0x000fe40000000000 */
[----:B------:R-:W-:Y:S01]  /*123f0*/  @P2 FFMA.FTZ R246, R4, R3, +INF ;  /* 0x7f80000004f62423 */ /* 0x000fe20000010003 */
[----:B------:R-:W-:Y:S01]  /*12400*/  @P1 MOV R4, 0x7f800000 ;  /* 0x7f80000000041802 */ /* 0x000fe20000000f00 */
[----:B------:R-:W-:Y:S01]  /*12410*/  FFMA.FTZ R135, R135, 1.1920928955078125e-07, R196 ;  /* 0x3400000087877823 */ /* 0x000fe200000100c4 */
[----:B------:R-:W-:Y:S01]  /*12420*/  LOP3.LUT R130, R130, 0xff800000, RZ, 0xc0, !PT ;  /* 0xff80000082827812 */ /* 0x000fe200078ec0ff */
[----:B------:R-:W-:Y:S01]  /*12430*/  FFMA.FTZ R12, R111, 1.4426950216293334961, R12 ;  /* 0x3fb8aa3b6f0c7823 */ /* 0x000fe2000001000c */
[----:B------:R-:W-:Y:S01]  /*12440*/  F2FP.PACK_AB R27, R27, R26 ;  /* 0x0000001a1b1b723e */ /* 0x000fe200000000ff */
[----:B0-----:R-:W-:Y:S01]  /*12450*/  IMAD.IADD R121, R100, 0x1, -R121 ;  /* 0x0000000164797824 */ /* 0x001fe200078e0a79 */
[----:B------:R-:W-:Y:S01]  /*12460*/  F2FP.PACK_AB R177, R144, R161 ;  /* 0x000000a190b1723e */ /* 0x000fe200000000ff */
[----:B------:R-:W-:-:S02]  /*12470*/  FFMA.FTZ R18, R11, R18, 0.28857114911079406738 ;  /* 0x3e93bf990b127423 */ /* 0x000fc40000010012 */
[----:B------:R-:W-:Y:S01]  /*12480*/  @P4 FFMA.FTZ R245, R102, R9, +INF ;  /* 0x7f80000066f54423 */ /* 0x000fe20000010009 */
[----:B------:R-:W-:Y:S01]  /*12490*/  ISETP.GE.U32.AND P4, PT, R101, 0x7f800000, PT ;  /* 0x7f8000006500780c */ /* 0x000fe20003f86070 */
[----:B------:R-:W-:Y:S01]  /*124a0*/  FFMA.FTZ R22, R15, R22, 0.1716887056827545166 ;  /* 0x3e2fcf2a0f167423 */ /* 0x000fe20000010016 */
[----:B------:R-:W-:Y:S01]  /*124b0*/  F2FP.PACK_AB R26, R28, R33 ;  /* 0x000000211c1a723e */ /* 0x000fe200000000ff */
[----:B------:R-:W-:Y:S01]  /*124c0*/  @P6 IMAD.MOV.U32 R3, RZ, RZ, 0x7f800000 ;  /* 0x7f800000ff036424 */ /* 0x000fe200078e00ff */
[----:B------:R-:W-:Y:S01]  /*124d0*/  F2FP.PACK_AB R39, R43, R44 ;  /* 0x0000002c2b27723e */ /* 0x000fe200000000ff */
[----:B------:R-:W-:Y:S01]  /*124e0*/  FFMA.FTZ R24, R123, R24, 0.1716887056827545166 ;  /* 0x3e2fcf2a7b187423 */ /* 0x000fe20000010018 */
[----:B------:R-:W-:Y:S02]  /*124f0*/  F2FP.PACK_AB R38, R35, R38 ;  /* 0x000000262326723e */ /* 0x000fe400000000ff */
[----:B------:R-:W-:Y:S02]  /*12500*/  F2FP.PACK_AB R54, R51, R54 ;  /* 0x000000363336723e */ /* 0x000fe400000000ff */
[----:B------:R-:W-:-:S02]  /*12510*/  F2FP.PACK_AB R71, R75, R76 ;  /* 0x0000004c4b47723e */ /* 0x000fc400000000ff */
[----:B------:R-:W-:Y:S02]  /*12520*/  F2FP.PACK_AB R70, R67, R70 ;  /* 0x000000464346723e */ /* 0x000fe400000000ff */
[----:B------:R-:W-:Y:S02]  /*12530*/  F2FP.PACK_AB R87, R91, R96 ;  /* 0x000000605b57723e */ /* 0x000fe400000000ff */
[----:B------:R-:W-:Y:S02]  /*12540*/  F2FP.PACK_AB R86, R83, R86 ;  /* 0x000000565356723e */ /* 0x000fe400000000ff */
[----:B------:R-:W-:Y:S02]  /*12550*/  F2FP.PACK_AB R176, R119, R176 ;  /* 0x000000b077b0723e */ /* 0x000fe400000000ff */
[----:B------:R-:W-:Y:S02]  /*12560*/  F2FP.PACK_AB R161, R141, R162 ;  /* 0x000000a28da1723e */ /* 0x000fe400000000ff */
[----:B------:R-:W-:-:S02]  /*12570*/  F2FP.PACK_AB R160, R145, R160 ;  /* 0x000000a091a0723e */ /* 0x000fc400000000ff */
[----:B------:R-:W-:Y:S02]  /*12580*/  F2FP.PACK_AB R143, R143, R146 ;  /* 0x000000928f8f723e */ /* 0x000fe400000000ff */
[----:B------:R-:W-:Y:S01]  /*12590*/  F2FP.PACK_AB R142, R142, R147 ;  /* 0x000000938e8e723e */ /* 0x000fe200000000ff */
[----:B------:R-:W-:Y:S01]  /*125a0*/  FADD R121, R121, -1 ;  /* 0xbf80000079797421 */ /* 0x000fe20000000000 */
[----:B------:R0:W3:Y:S01]  /*125b0*/  I2F R204, R130 ;  /* 0x0000008200cc7306 */ /* 0x0000e20000201400 */
[----:B------:R-:W-:Y:S01]  /*125c0*/  FFMA.FTZ R18, R11, R18, -0.36067417263984680176 ;  /* 0xbeb8aa490b127423 */ /* 0x000fe20000010012 */
[----:B------:R-:W-:Y:S01]  /*125d0*/  IADD3 R113, R92, -R113, RZ ;  /* 0x800000715c717210 */ /* 0x000fe20007ffe0ff */
[----:B------:R-:W-:Y:S02]  /*125e0*/  FADD R244, R137, R12 ;  /* 0x0000000c89f47221 */ /* 0x000fe40000000000 */
[----:B------:R-:W-:Y:S02]  /*125f0*/  FADD R231, R135, R14 ;  /* 0x0000000e87e77221 */ /* 0x000fe40000000000 */
[----:B------:R-:W-:-:S02]  /*12600*/  FFMA.FTZ R22, R15, R22, -0.17900948226451873779 ;  /* 0xbe374e430f167423 */ /* 0x000fc40000010016 */
[----:B------:R-:W-:Y:S01]  /*12610*/  @P6 FFMA.FTZ R244, R6, R3, +INF ;  /* 0x7f80000006f46423 */ /* 0x000fe20000010003 */
[C---:B------:R-:W-:Y:S01]  /*12620*/  FSETP.NEU.AND P6, PT, R7.reuse, RZ, PT ;  /* 0x000000ff0700720b */ /* 0x040fe20003fcd000 */
[----:B------:R-:W-:Y:S01]  /*12630*/  @P1 FFMA.FTZ R231, R7, R4, +INF ;  /* 0x7f80000007e71423 */ /* 0x000fe20000010004 */
[----:B------:R-:W-:Y:S01]  /*12640*/  ISETP.GE.U32.AND P1, PT, R95, 0x7f800000, PT ;  /* 0x7f8000005f00780c */ /* 0x000fe20003f26070 */
[----:B0-----:R-:W-:Y:S01]  /*12650*/  IMAD.IADD R130, R93, 0x1, -R130 ;  /* 0x000000015d827824 */ /* 0x001fe200078e0a82 */
[----:B------:R-:W-:Y:S01]  /*12660*/  STS.64 [R20+0x8480], R26 ;  /* 0x0084801a14007388 */ /* 0x000fe20000000a00 */
[----:B------:R-:W-:Y:S01]  /*12670*/  FFMA.FTZ R24, R123, R24, -0.17900948226451873779 ;  /* 0xbe374e437b187423 */ /* 0x000fe20000010018 */
[----:B------:R-:W-:Y:S01]  /*12680*/  FSETP.NEU.AND P2, PT, R102, RZ, PT ;  /* 0x000000ff6600720b */ /* 0x000fe20003f4d000 */
[----:B------:R-:W-:Y:S01]  /*12690*/  IMAD.IADD R112, R215, 0x1, -R112 ;  /* 0x00000001d7707824 */ /* 0x000fe200078e0a70 */
[----:B------:R-:W-:Y:S01]  /*126a0*/  STS.64 [R20+0x8500], R38 ;  /* 0x0085002614007388 */ /* 0x000fe20000000a00 */
[----:B------:R-:W-:-:S03]  /*126b0*/  FFMA.FTZ R18, R11, R18, 0.48089820146560668945 ;  /* 0x3ef6384a0b127423 */ /* 0x000fc60000010012 */
[----:B------:R-:W-:Y:S01]  /*126c0*/  STS.64 [R20+0x8580], R54 ;  /* 0x0085803614007388 */ /* 0x000fe20000000a00 */
[----:B------:R-:W-:-:S03]  /*126d0*/  FFMA.FTZ R22, R15, R22, 0.20512372255325317383 ;  /* 0x3e520bf40f167423 */ /* 0x000fc60000010016 */
[----:B------:R-:W-:Y:S01]  /*126e0*/  STS.64 [R20+0x8600], R70 ;  /* 0x0086004614007388 */ /* 0x000fe20000000a00 */
[----:B------:R-:W-:-:S03]  /*126f0*/  @P3 IMAD.MOV.U32 R4, RZ, RZ, 0x7f800000 ;  /* 0x7f800000ff043424 */ /* 0x000fc600078e00ff */
[----:B------:R-:W-:Y:S01]  /*12700*/  STS.64 [R20+0x8680], R86 ;  /* 0x0086805614007388 */ /* 0x000fe20000000a00 */
[----:B------:R-:W-:-:S03]  /*12710*/  FADD R17, R130, -1 ;  /* 0xbf80000082117421 */ /* 0x000fc60000000000 */
[----:B------:R-:W-:Y:S01]  /*12720*/  STS.64 [R20+0x8700], R176 ;  /* 0x008700b014007388 */ /* 0x000fe20000000a00 */
[----:B------:R-:W-:-:S03]  /*12730*/  FFMA.FTZ R24, R123, R24, 0.20512372255325317383 ;  /* 0x3e520bf47b187423 */ /* 0x000fc60000010018 */
[----:B------:R-:W-:Y:S01]  /*12740*/  STS.64 [R20+0x8380], R160 ;  /* 0x008380a014007388 */ /* 0x000fe20000000a00 */
[----:B------:R-:W-:-:S03]  /*12750*/  FADD R113, R113, -1 ;  /* 0xbf80000071717421 */ /* 0x000fc60000000000 */
[----:B------:R0:W-:Y:S01]  /*12760*/  STS.64 [R20+0x8780], R142 ;  /* 0x0087808e14007388 */ /* 0x0001e20000000a00 */
[----:B------:R-:W-:Y:S01]  /*12770*/  FSEL R231, R231, -INF , P6 ;  /* 0xff800000e7e77808 */ /* 0x000fe20003000000 */
[----:B------:R-:W-:Y:S01]  /*12780*/  FADD R7, R112, -1 ;  /* 0xbf80000070077421 */ /* 0x000fe20000000000 */
[----:B------:R-:W-:Y:S01]  /*12790*/  ISETP.GE.U32.AND P6, PT, R105, 0x7f800000, PT ;  /* 0x7f8000006900780c */ /* 0x000fe20003fc6070 */
[----:B------:R-:W-:Y:S01]  /*127a0*/  FFMA.FTZ R18, R11, R18, -0.72134751081466674805 ;  /* 0xbf38aa3b0b127423 */ /* 0x000fe20000010012 */
[----:B------:R-:W-:Y:S01]  /*127b0*/  FSEL R245, R245, -INF , P2 ;  /* 0xff800000f5f57808 */ /* 0x000fe20001000000 */
[----:B------:R-:W-:Y:S01]  /*127c0*/  FADD R230, R134, R13 ;  /* 0x0000000d86e67221 */ /* 0x000fe20000000000 */
[----:B------:R-:W-:Y:S01]  /*127d0*/  FSETP.NEU.AND P2, PT, R6, RZ, PT ;  /* 0x000000ff0600720b */ /* 0x000fe20003f4d000 */
[----:B0-----:R-:W-:Y:S02]  /*127e0*/  FFMA.FTZ R20, R121, R2, -0.16845393180847167969 ;  /* 0xbe2c7f3079147423 */ /* 0x001fe40000010002 */
[----:B------:R-:W-:-:S02]  /*127f0*/  FFMA.FTZ R22, R15, R22, -0.24046532809734344482 ;  /* 0xbe763c8b0f167423 */ /* 0x000fc40000010016 */
[----:B------:R-:W-:Y:S02]  /*12800*/  FFMA.FTZ R20, R121, R20, 0.1716887056827545166 ;  /* 0x3e2fcf2a79147423 */ /* 0x000fe40000010014 */
[----:B------:R-:W-:Y:S02]  /*12810*/  @P3 FFMA.FTZ R230, R5, R4, +INF ;  /* 0x7f80000005e63423 */ /* 0x000fe40000010004 */
[----:B------:R-:W-:Y:S02]  /*12820*/  FFMA.FTZ R26, R17, R2, -0.16845393180847167969 ;  /* 0xbe2c7f30111a7423 */ /* 0x000fe40000010002 */
[----:B------:R-:W-:Y:S02]  /*12830*/  FFMA.FTZ R24, R123, R24, -0.24046532809734344482 ;  /* 0xbe763c8b7b187423 */ /* 0x000fe40000010018 */
[----:B------:R-:W-:Y:S02]  /*12840*/  @P4 IMAD.MOV.U32 R6, RZ, RZ, 0x7f800000 ;  /* 0x7f800000ff064424 */ /* 0x000fe400078e00ff */
[----:B------:R-:W-:-:S02]  /*12850*/  FFMA.FTZ R4, R113, R2, -0.16845393180847167969 ;  /* 0xbe2c7f3071047423 */ /* 0x000fc40000010002 */
[----:B------:R-:W-:Y:S02]  /*12860*/  FFMA.FTZ R2, R7, R2, -0.16845393180847167969 ;  /* 0xbe2c7f3007027423 */ /* 0x000fe40000010002 */
[----:B------:R-:W-:Y:S02]  /*12870*/  FFMA.FTZ R20, R121, R20, -0.17900948226451873779 ;  /* 0xbe374e4379147423 */ /* 0x000fe40000010014 */
[----:B------:R-:W-:Y:S02]  /*12880*/  FMUL R18, R11, R18 ;  /* 0x000000120b127220 */ /* 0x000fe40000400000 */
[----:B------:R-:W-:Y:S02]  /*12890*/  FFMA.FTZ R22, R15, R22, 0.28857114911079406738 ;  /* 0x3e93bf990f167423 */ /* 0x000fe40000010016 */
[----:B--2---:R-:W-:Y:S02]  /*128a0*/  FFMA.FTZ R125, R125, 1.1920928955078125e-07, R200 ;  /* 0x340000007d7d7823 */ /* 0x004fe400000100c8 */
[----:B------:R-:W-:-:S02]  /*128b0*/  FFMA.FTZ R24, R123, R24, 0.28857114911079406738 ;  /* 0x3e93bf997b187423 */ /* 0x000fc40000010018 */
[----:B------:R-:W-:Y:S02]  /*128c0*/  @P4 FFMA.FTZ R225, R101, R6, +INF ;  /* 0x7f80000065e14423 */ /* 0x000fe40000010006 */
[----:B------:R-:W-:Y:S02]  /*128d0*/  @P1 IMAD.MOV.U32 R6, RZ, RZ, 0x7f800000 ;  /* 0x7f800000ff061424 */ /* 0x000fe400078e00ff */
[----:B------:R-:W-:Y:S01]  /*128e0*/  FFMA.FTZ R2, R7, R2, 0.1716887056827545166 ;  /* 0x3e2fcf2a07027423 */ /* 0x000fe20000010002 */
[----:B------:R-:W-:Y:S01]  /*128f0*/  FSEL R246, R246, -INF , P5 ;  /* 0xff800000f6f67808 */ /* 0x000fe20002800000 */
[----:B------:R-:W-:Y:S02]  /*12900*/  FFMA.FTZ R20, R121, R20, 0.20512372255325317383 ;  /* 0x3e520bf479147423 */ /* 0x000fe40000010014 */
[----:B------:R-:W-:Y:S02]  /*12910*/  FFMA.FTZ R26, R17, R26, 0.1716887056827545166 ;  /* 0x3e2fcf2a111a7423 */ /* 0x000fe4000001001a */
[----:B------:R-:W-:-:S02]  /*12920*/  FMUL R18, R11, R18 ;  /* 0x000000120b127220 */ /* 0x000fc40000400000 */
[----:B------:R-:W-:Y:S01]  /*12930*/  FFMA.FTZ R4, R113, R4, 0.1716887056827545166 ;  /* 0x3e2fcf2a71047423 */ /* 0x000fe20000010004 */
[----:B------:R-:W-:Y:S01]  /*12940*/  ISETP.GE.U32.AND P5, PT, R106, 0x7f800000, PT ;  /* 0x7f8000006a00780c */ /* 0x000fe20003fa6070 */
[----:B------:R-:W-:Y:S02]  /*12950*/  FFMA.FTZ R22, R15, R22, -0.36067417263984680176 ;  /* 0xbeb8aa490f167423 */ /* 0x000fe40000010016 */
[----:B------:R-:W-:Y:S02]  /*12960*/  FFMA.FTZ R24, R123, R24, -0.36067417263984680176 ;  /* 0xbeb8aa497b187423 */ /* 0x000fe40000010018 */
[----:B------:R-:W-:Y:S01]  /*12970*/  FADD R223, R125, R16 ;  /* 0x000000107ddf7221 */ /* 0x000fe20000000000 */
[----:B------:R-:W-:Y:S01]  /*12980*/  FSETP.NEU.AND P3, PT, R101, RZ, PT ;  /* 0x000000ff6500720b */ /* 0x000fe20003f6d000 */
[----:B------:R-:W-:Y:S01]  /*12990*/  @P1 FFMA.FTZ R223, R95, R6, +INF ;  /* 0x7f8000005fdf1423 */ /* 0x000fe20000010006 */
[----:B------:R-:W-:Y:S01]  /*129a0*/  @P6 MOV R6, 0x7f800000 ;  /* 0x7f80000000066802 */ /* 0x000fe20000000f00 */
[----:B------:R-:W-:Y:S01]  /*129b0*/  FFMA.FTZ R2, R7, R2, -0.17900948226451873779 ;  /* 0xbe374e4307027423 */ /* 0x000fe20000010002 */
[----:B------:R-:W0:Y:S01]  /*129c0*/  S2R R205, SR_TID.X ;  /* 0x0000000000cd7919 */ /* 0x000e220000002100 */
[----:B------:R-:W-:-:S02]  /*129d0*/  FFMA.FTZ R20, R121, R20, -0.24046532809734344482 ;  /* 0xbe763c8b79147423 */ /* 0x000fc40000010014 */
[----:B------:R-:W-:Y:S02]  /*129e0*/  FFMA.FTZ R26, R17, R26, -0.17900948226451873779 ;  /* 0xbe374e43111a7423 */ /* 0x000fe4000001001a */
[----:B------:R-:W-:Y:S02]  /*129f0*/  FFMA.FTZ R18, R11, 1.4426950216293334961, R18 ;  /* 0x3fb8aa3b0b127823 */ /* 0x000fe40000010012 */
[----:B------:R-:W-:Y:S02]  /*12a00*/  FFMA.FTZ R4, R113, R4, -0.17900948226451873779 ;  /* 0xbe374e4371047423 */ /* 0x000fe40000010004 */
[----:B------:R-:W-:Y:S02]  /*12a10*/  FFMA.FTZ R22, R15, R22, 0.48089820146560668945 ;  /* 0x3ef6384a0f167423 */ /* 0x000fe40000010016 */
[----:B------:R-:W-:Y:S01]  /*12a20*/  FFMA.FTZ R24, R123, R24, 0.48089820146560668945 ;  /* 0x3ef6384a7b187423 */ /* 0x000fe20000010018 */
[----:B------:R-:W-:Y:S01]  /*12a30*/  FSEL R225, R225, -INF , P3 ;  /* 0xff800000e1e17808 */ /* 0x000fe20001800000 */
[----:B------:R-:W-:Y:S01]  /*12a40*/  FFMA.FTZ R2, R7, R2, 0.20512372255325317383 ;  /* 0x3e520bf407027423 */ /* 0x000fe20000010002 */
[----:B------:R-:W-:Y:S01]  /*12a50*/  ISETP.GE.U32.AND P3, PT, R103, 0x7f800000, PT ;  /* 0x7f8000006700780c */ /* 0x000fe20003f66070 */
[----:B------:R-:W-:-:S02]  /*12a60*/  FFMA.FTZ R20, R121, R20, 0.28857114911079406738 ;  /* 0x3e93bf9979147423 */ /* 0x000fc40000010014 */
[----:B------:R-:W-:Y:S02]  /*12a70*/  FFMA.FTZ R26, R17, R26, 0.20512372255325317383 ;  /* 0x3e520bf4111a7423 */ /* 0x000fe4000001001a */
[----:B------:R-:W-:Y:S02]  /*12a80*/  FADD R127, R127, R18 ;  /* 0x000000127f7f7221 */ /* 0x000fe40000000000 */
[----:B------:R-:W-:Y:S02]  /*12a90*/  FFMA.FTZ R4, R113, R4, 0.20512372255325317383 ;  /* 0x3e520bf471047423 */ /* 0x000fe40000010004 */
[----:B------:R-:W-:Y:S02]  /*12aa0*/  FFMA.FTZ R22, R15, R22, -0.72134751081466674805 ;  /* 0xbf38aa3b0f167423 */ /* 0x000fe40000010016 */
[----:B------:R-:W-:Y:S01]  /*12ab0*/  @P6 FFMA.FTZ R127, R105, R6, +INF ;  /* 0x7f800000697f6423 */ /* 0x000fe20000010006 */
[----:B------:R-:W-:Y:S01]  /*12ac0*/  ISETP.GE.U32.AND P6, PT, R94, 0x7f800000, PT ;  /* 0x7f8000005e00780c */ /* 0x000fe20003fc6070 */
[----:B------:R-:W-:-:S02]  /*12ad0*/  FFMA.FTZ R24, R123, R24, -0.72134751081466674805 ;  /* 0xbf38aa3b7b187423 */ /* 0x000fc40000010018 */
[----:B------:R-:W-:Y:S02]  /*12ae0*/  FFMA.FTZ R2, R7, R2, -0.24046532809734344482 ;  /* 0xbe763c8b07027423 */ /* 0x000fe40000010002 */
[----:B------:R-:W-:Y:S02]  /*12af0*/  FFMA.FTZ R20, R121, R20, -0.36067417263984680176 ;  /* 0xbeb8aa4979147423 */ /* 0x000fe40000010014 */
[----:B------:R-:W-:Y:S02]  /*12b00*/  FFMA.FTZ R26, R17, R26, -0.24046532809734344482 ;  /* 0xbe763c8b111a7423 */ /* 0x000fe4000001001a */
[----:B------:R-:W-:Y:S02]  /*12b10*/  FFMA.FTZ R4, R113, R4, -0.24046532809734344482 ;  /* 0xbe763c8b71047423 */ /* 0x000fe40000010004 */
[----:B------:R-:W-:Y:S02]  /*12b20*/  FMUL R22, R15, R22 ;  /* 0x000000160f167220 */ /* 0x000fe40000400000 */
[----:B------:R-:W-:Y:S01]  /*12b30*/  FMUL R24, R123, R24 ;  /* 0x000000187b187220 */ /* 0x000fe20000400000 */
[----:B------:R-:W-:Y:S01]  /*12b40*/  FSEL R244, R244, -INF , P2 ;  /* 0xff800000f4f47808 */ /* 0x000fe20001000000 */
[----:B------:R-:W-:-:S02]  /*12b50*/  @P5 IMAD.MOV.U32 R3, RZ, RZ, 0x7f800000 ;  /* 0x7f800000ff035424 */ /* 0x000fc400078e00ff */
[----:B------:R-:W-:Y:S01]  /*12b60*/  FFMA.FTZ R2, R7, R2, 0.28857114911079406738 ;  /* 0x3e93bf9907027423 */ /* 0x000fe20000010002 */
[----:B------:R-:W-:Y:S01]  /*12b70*/  FSETP.NEU.AND P2, PT, R5, RZ, PT ;  /* 0x000000ff0500720b */ /* 0x000fe20003f4d000 */
[----:B------:R-:W-:Y:S02]  /*12b80*/  FFMA.FTZ R20, R121, R20, 0.48089820146560668945 ;  /* 0x3ef6384a79147423 */ /* 0x000fe40000010014 */
[----:B------:R-:W-:Y:S02]  /*12b90*/  FFMA.FTZ R26, R17, R26, 0.28857114911079406738 ;  /* 0x3e93bf99111a7423 */ /* 0x000fe4000001001a */
[----:B------:R-:W-:Y:S02]  /*12ba0*/  FFMA.FTZ R4, R113, R4, 0.28857114911079406738 ;  /* 0x3e93bf9971047423 */ /* 0x000fe40000010004 */
[----:B------:R-:W-:Y:S02]  /*12bb0*/  FMUL R22, R15, R22 ;  /* 0x000000160f167220 */ /* 0x000fe40000400000 */
[----:B------:R-:W-:-:S02]  /*12bc0*/  FMUL R24, R123, R24 ;  /* 0x000000187b187220 */ /* 0x000fc40000400000 */
[----:B------:R-:W-:Y:S02]  /*12bd0*/  FADD R224, R132, R115 ;  /* 0x0000007384e07221 */ /* 0x000fe40000000000 */
[----:B------:R-:W-:Y:S01]  /*12be0*/  @P5 FFMA.FTZ R224, R106, R3, +INF ;  /* 0x7f8000006ae05423 */ /* 0x000fe20000010003 */
[----:B------:R-:W-:Y:S01]  /*12bf0*/  ISETP.GE.U32.AND P5, PT, R100, 0x7f800000, PT ;  /* 0x7f8000006400780c */ /* 0x000fe20003fa6070 */
[----:B------:R-:W-:Y:S01]  /*12c00*/  FFMA.FTZ R2, R7, R2, -0.36067417263984680176 ;  /* 0xbeb8aa4907027423 */ /* 0x000fe20000010002 */
[----:B------:R-:W-:Y:S01]  /*12c10*/  FSEL R230, R230, -INF , P2 ;  /* 0xff800000e6e67808 */ /* 0x000fe20001000000 */
[----:B------:R-:W-:Y:S02]  /*12c20*/  FFMA.FTZ R20, R121, R20, -0.72134751081466674805 ;  /* 0xbf38aa3b79147423 */ /* 0x000fe40000010014 */
[----:B------:R-:W-:Y:S02]  /*12c30*/  FFMA.FTZ R26, R17, R26, -0.36067417263984680176 ;  /* 0xbeb8aa49111a7423 */ /* 0x000fe4000001001a */
[----:B------:R-:W-:Y:S01]  /*12c40*/  FFMA.FTZ R4, R113, R4, -0.36067417263984680176 ;  /* 0xbeb8aa4971047423 */ /* 0x000fe20000010004 */
[----:B------:R-:W-:Y:S01]  /*12c50*/  FSETP.NEU.AND P2, PT, R95, RZ, PT ;  /* 0x000000ff5f00720b */ /* 0x000fe20003f4d000 */
[----:B------:R-:W-:-:S02]  /*12c60*/  FFMA.FTZ R15, R15, 1.4426950216293334961, R22 ;  /* 0x3fb8aa3b0f0f7823 */ /* 0x000fc40000010016 */
[----:B------:R-:W-:Y:S02]  /*12c70*/  FFMA.FTZ R123, R123, 1.4426950216293334961, R24 ;  /* 0x3fb8aa3b7b7b7823 */ /* 0x000fe40000010018 */
[----:B------:R-:W-:Y:S02]  /*12c80*/  @P3 IMAD.MOV.U32 R6, RZ, RZ, 0x7f800000 ;  /* 0x7f800000ff063424 */ /* 0x000fe400078e00ff */
[----:B------:R-:W-:Y:S02]  /*12c90*/  FFMA.FTZ R2, R7, R2, 0.48089820146560668945 ;  /* 0x3ef6384a07027423 */ /* 0x000fe40000010002 */
[----:B------:R-:W-:Y:S02]  /*12ca0*/  @P6 IMAD.MOV.U32 R9, RZ, RZ, 0x7f800000 ;  /* 0x7f800000ff096424 */ /* 0x000fe400078e00ff */
[----:B------:R-:W-:Y:S02]  /*12cb0*/  FMUL R20, R121, R20 ;  /* 0x0000001479147220 */ /* 0x000fe40000400000 */
[----:B------:R-:W-:-:S02]  /*12cc0*/  FFMA.FTZ R26, R17, R26, 0.48089820146560668945 ;  /* 0x3ef6384a111a7423 */ /* 0x000fc4000001001a */
[----:B------:R-:W-:Y:S01]  /*12cd0*/  FFMA.FTZ R4, R113, R4, 0.48089820146560668945 ;  /* 0x3ef6384a71047423 */ /* 0x000fe20000010004 */
[----:B------:R-:W-:Y:S01]  /*12ce0*/  FSEL R223, R223, -INF , P2 ;  /* 0xff800000dfdf7808 */ /* 0x000fe20001000000 */
[----:B------:R-:W-:Y:S01]  /*12cf0*/  FADD R218, R218, R15 ;  /* 0x0000000fdada7221 */ /* 0x000fe20000000000 */
[----:B------:R-:W-:Y:S01]  /*12d00*/  ISETP.GE.U32.AND P2, PT, R92, 0x7f800000, PT ;  /* 0x7f8000005c00780c */ /* 0x000fe20003f46070 */
[----:B------:R-:W-:Y:S02]  /*12d10*/  FADD R222, R222, R123 ;  /* 0x0000007bdede7221 */ /* 0x000fe40000000000 */
[----:B------:R-:W-:Y:S01]  /*12d20*/  @P3 FFMA.FTZ R218, R103, R6, +INF ;  /* 0x7f80000067da3423 */ /* 0x000fe20000010006 */
[----:B------:R-:W-:Y:S01]  /*12d30*/  ISETP.GE.U32.AND P3, PT, R93, 0x7f800000, PT ;  /* 0x7f8000005d00780c */ /* 0x000fe20003f66070 */
[----:B------:R-:W-:Y:S02]  /*12d40*/  FFMA.FTZ R6, R7, R2, -0.72134751081466674805 ;  /* 0xbf38aa3b07067423 */ /* 0x000fe40000010002 */
[----:B------:R-:W-:Y:S01]  /*12d50*/  @P6 FFMA.FTZ R222, R94, R9, +INF ;  /* 0x7f8000005ede6423 */ /* 0x000fe20000010009 */
[----:B------:R-:W-:Y:S01]  /*12d60*/  ISETP.GE.U32.AND P6, PT, R215, 0x7f800000, PT ;  /* 0x7f800000d700780c */ /* 0x000fe20003fc6070 */
[----:B------:R-:W-:Y:S01]  /*12d70*/  FMUL R20, R121, R20 ;  /* 0x0000001479147220 */ /* 0x000fe20000400000 */
[----:B0-----:R-:W-:Y:S01]  /*12d80*/  SHF.R.U32.HI R197, RZ, 0x7, R205 ;  /* 0x00000007ffc57819 */ /* 0x001fe200000116cd */
[----:B------:R-:W-:-:S02]  /*12d90*/  FFMA.FTZ R26, R17, R26, -0.72134751081466674805 ;  /* 0xbf38aa3b111a7423 */ /* 0x000fc4000001001a */
[----:B------:R-:W-:Y:S02]  /*12da0*/  FFMA.FTZ R4, R113, R4, -0.72134751081466674805 ;  /* 0xbf38aa3b71047423 */ /* 0x000fe40000010004 */
[----:B------:R-:W-:Y:S01]  /*12db0*/  FMUL R6, R7, R6 ;  /* 0x0000000607067220 */ /* 0x000fe20000400000 */
[----:B------:R-:W-:Y:S01]  /*12dc0*/  SGXT.U32 R197, R197, 0x1 ;  /* 0x00000001c5c5781a */ /* 0x000fe20000000000 */
[----:B-1----:R-:W-:Y:S02]  /*12dd0*/  FFMA.FTZ R131, R131, 1.1920928955078125e-07, R202 ;  /* 0x3400000083837823 */ /* 0x002fe400000100ca */
[----:B------:R-:W-:Y:S02]  /*12de0*/  FFMA.FTZ R20, R121, 1.4426950216293334961, R20 ;  /* 0x3fb8aa3b79147823 */ /* 0x000fe40000010014 */
[----:B------:R-:W-:Y:S02]  /*12df0*/  FMUL R26, R17, R26 ;  /* 0x0000001a111a7220 */ /* 0x000fe40000400000 */
[----:B------:R-:W-:-:S02]  /*12e00*/  FMUL R4, R113, R4 ;  /* 0x0000000471047220 */ /* 0x000fc40000400000 */
[----:B------:R-:W-:Y:S02]  /*12e10*/  @P5 IMAD.MOV.U32 R3, RZ, RZ, 0x7f800000 ;  /* 0x7f800000ff035424 */ /* 0x000fe400078e00ff */
[----:B------:R-:W-:Y:S02]  /*12e20*/  FMUL R6, R7, R6 ;  /* 0x0000000607067220 */ /* 0x000fe40000400000 */
[----:B------:R-:W-:Y:S02]  /*12e30*/  FMUL R26, R17, R26 ;  /* 0x0000001a111a7220 */ /* 0x000fe40000400000 */
[----:B------:R-:W-:Y:S02]  /*12e40*/  FADD R248, R131, R20 ;  /* 0x0000001483f87221 */ /* 0x000fe40000000000 */
[----:B------:R-:W-:Y:S01]  /*12e50*/  FMUL R4, R113, R4 ;  /* 0x0000000471047220 */ /* 0x000fe20000400000 */
[C---:B------:R-:W-:Y:S01]  /*12e60*/  FSETP.NEU.AND P1, PT, R100.reuse, RZ, PT ;  /* 0x000000ff6400720b */ /* 0x040fe20003f2d000 */
[----:B------:R-:W-:Y:S01]  /*12e70*/  @P5 FFMA.FTZ R248, R100, R3, +INF ;  /* 0x7f80000064f85423 */ /* 0x000fe20000010003 */
[----:B------:R-:W-:Y:S01]  /*12e80*/  BAR.SYNC.DEFER_BLOCKING 0x0 ;  /* 0x0000000000007b1d */ /* 0x000fe20000010000 */
[----:B------:R-:W-:Y:S01]  /*12e90*/  LOP3.LUT R75, R73, 0x8, RZ, 0x3c, !PT ;  /* 0x00000008494b7812 */ /* 0x000fe200078e3cff */
[----:B------:R-:W-:Y:S01]  /*12ea0*/  IMAD R14, R197, c[0x0][0x1c8], RZ ;  /* 0x00007200c50e7a24 */ /* 0x000fe200078e02ff */
[C---:B------:R-:W-:Y:S01]  /*12eb0*/  LOP3.LUT R77, R73.reuse, 0x10, RZ, 0x3c, !PT ;  /* 0x00000010494d7812 */ /* 0x040fe200078e3cff */
[----:B------:R-:W-:Y:S01]  /*12ec0*/  IMAD.MOV.U32 R209, RZ, RZ, c[0x0][0x1c8] ;  /* 0x00007200ffd17624 */ /* 0x000fe200078e00ff */
[----:B------:R-:W-:Y:S01]  /*12ed0*/  LOP3.LUT R79, R73, 0x18, RZ, 0x3c, !PT ;  /* 0x00000018494f7812 */ /* 0x000fe200078e3cff */
[----:B------:R-:W-:Y:S01]  /*12ee0*/  FFMA.FTZ R8, R7, 1.4426950216293334961, R6 ;  /* 0x3fb8aa3b07087823 */ /* 0x000fe20000010006 */
[----:B------:R-:W-:Y:S01]  /*12ef0*/  @P2 MOV R11, 0x7f800000 ;  /* 0x7f800000000b2802 */ /* 0x000fe20000000f00 */
[----:B---3--:R-:W-:-:S02]  /*12f00*/  FFMA.FTZ R221, R204, 1.1920928955078125e-07, R221 ;  /* 0x34000000ccdd7823 */ /* 0x008fc400000100dd */
[----:B------:R-:W-:Y:S02]  /*12f10*/  FFMA.FTZ R26, R17, 1.4426950216293334961, R26 ;  /* 0x3fb8aa3b111a7823 */ /* 0x000fe4000001001a */
[----:B------:R-:W-:Y:S02]  /*12f20*/  FFMA.FTZ R113, R113, 1.4426950216293334961, R4 ;  /* 0x3fb8aa3b71717823 */ /* 0x000fe40000010004 */
[----:B------:R-:W-:Y:S01]  /*12f30*/  @P3 IMAD.MOV.U32 R10, RZ, RZ, 0x7f800000 ;  /* 0x7f800000ff0a3424 */ /* 0x000fe200078e00ff */
[----:B------:R-:W-:Y:S01]  /*12f40*/  FSEL R248, R248, -INF , P1 ;  /* 0xff800000f8f87808 */ /* 0x000fe20000800000 */
[----:B------:R-:W-:Y:S01]  /*12f50*/  @P6 IMAD.MOV.U32 R12, RZ, RZ, 0x7f800000 ;  /* 0x7f800000ff0c6424 */ /* 0x000fe200078e00ff */
[----:B------:R-:W-:Y:S01]  /*12f60*/  LEA R22, P1, R14, R216, 0x1 ;  /* 0x000000d80e167211 */ /* 0x000fe200078208ff */
[----:B------:R-:W-:Y:S02]  /*12f70*/  IMAD R16, R209, 0x2, R14 ;  /* 0x00000002d1107824 */ /* 0x000fe400078e020e */
[----:B------:R-:W-:-:S02]  /*12f80*/  FADD R221, R221, R26 ;  /* 0x0000001adddd7221 */ /* 0x000fc40000000000 */
[----:B------:R-:W-:Y:S01]  /*12f90*/  FADD R220, R220, R113 ;  /* 0x00000071dcdc7221 */ /* 0x000fe20000000000 */
[----:B------:R-:W0:Y:S01]  /*12fa0*/  LDS.64 R2, [R73] ;  /* 0x0000000049027984 */ /* 0x000e220000000a00 */
[----:B------:R-:W-:-:S03]  /*12fb0*/  FADD R219, R219, R8 ;  /* 0x00000008dbdb7221 */ /* 0x000fc60000000000 */
[----:B------:R-:W1:Y:S01]  /*12fc0*/  LDS.64 R4, [R75] ;  /* 0x000000004b047984 */ /* 0x000e620000000a00 */
[----:B------:R-:W-:Y:S02]  /*12fd0*/  @P3 FFMA.FTZ R221, R93, R10, +INF ;  /* 0x7f8000005ddd3423 */ /* 0x000fe4000001000a */
[----:B------:R-:W-:Y:S01]  /*12fe0*/  @P2 FFMA.FTZ R220, R92, R11, +INF ;  /* 0x7f8000005cdc2423 */ /* 0x000fe2000001000b */
[----:B------:R-:W2:Y:S01]  /*12ff0*/  LDS.64 R6, [R77] ;  /* 0x000000004d067984 */ /* 0x000ea20000000a00 */
[----:B------:R-:W-:Y:S01]  /*13000*/  @P6 FFMA.FTZ R219, R215, R12, +INF ;  /* 0x7f800000d7db6423 */ /* 0x000fe2000001000c */
[----:B------:R-:W-:Y:S02]  /*13010*/  LEA R18, R209, R16, 0x1 ;  /* 0x00000010d1127211 */ /* 0x000fe400078e08ff */
[----:B------:R-:W3:Y:S01]  /*13020*/  LDS.64 R8, [R79] ;  /* 0x000000004f087984 */ /* 0x000ee20000000a00 */
[----:B------:R-:W-:-:S03]  /*13030*/  LEA.HI.X.SX32 R23, R14, R217, 0x1, P1 ;  /* 0x000000d90e177211 */ /* 0x000fc600008f0eff */
[----:B------:R-:W4:Y:S04]  /*13040*/  LDS.64 R10, [R73+0x800] ;  /* 0x00080000490a7984 */ /* 0x000f280000000a00 */
[----:B------:R-:W3:Y:S04]  /*13050*/  LDS.64 R12, [R75+0x800] ;  /* 0x000800004b0c7984 */ /* 0x000ee80000000a00 */
[----:B------:R-:W4:Y:S01]  /*13060*/  LDS.64 R14, [R77+0x800] ;  /* 0x000800004d0e7984 */ /* 0x000f220000000a00 */
[----:B------:R-:W-:Y:S01]  /*13070*/  IMAD R20, R209, 0x2, R18 ;  /* 0x00000002d1147824 */ /* 0x000fe200078e0212 */
[----:B------:R-:W-:-:S03]  /*13080*/  LEA R24, P6, R16, R216, 0x1 ;  /* 0x000000d810187211 */ /* 0x000fc600078c08ff */
[C---:B------:R-:W-:Y:S01]  /*13090*/  IMAD R32, R209.reuse, 0x2, R20 ;  /* 0x00000002d1207824 */ /* 0x040fe200078e0214 */
[-C--:B------:R-:W-:Y:S02]  /*130a0*/  LEA.HI.X.SX32 R25, R16, R217.reuse, 0x1, P6 ;  /* 0x000000d910197211 */ /* 0x080fe400030f0eff */
[C---:B------:R-:W-:Y:S01]  /*130b0*/  LEA R26, P6, R18.reuse, R216, 0x1 ;  /* 0x000000d8121a7211 */ /* 0x040fe200078c08ff */
[----:B------:R-:W4:Y:S01]  /*130c0*/  LDS.64 R16, [R79+0x800] ;  /* 0x000800004f107984 */ /* 0x000f220000000a00 */
[C---:B------:R-:W-:Y:S02]  /*130d0*/  LEA R34, R209.reuse, R32, 0x1 ;  /* 0x00000020d1227211 */ /* 0x040fe400078e08ff */
[-C--:B------:R-:W-:Y:S02]  /*130e0*/  LEA.HI.X.SX32 R27, R18, R217.reuse, 0x1, P6 ;  /* 0x000000d9121b7211 */ /* 0x080fe400030f0eff */
[CC--:B------:R-:W-:Y:S01]  /*130f0*/  LEA R28, P6, R20.reuse, R216.reuse, 0x1 ;  /* 0x000000d8141c7211 */ /* 0x0c0fe200078c08ff */
[C---:B------:R-:W-:Y:S01]  /*13100*/  IMAD R36, R209.reuse, 0x2, R34 ;  /* 0x00000002d1247824 */ /* 0x040fe200078e0222 */
[----:B0-----:R-:W-:Y:S02]  /*13110*/  STG.E.U16 [R22.64], R2 ;  /* 0x0000000216007986 */ /* 0x001fe4000c101506 */
[-C--:B------:R-:W-:Y:S01]  /*13120*/  LEA.HI.X.SX32 R29, R20, R217.reuse, 0x1, P6 ;  /* 0x000000d9141d7211 */ /* 0x080fe200030f0eff */
[----:B------:R-:W-:Y:S01]  /*13130*/  IMAD R38, R209, 0x2, R36 ;  /* 0x00000002d1267824 */ /* 0x000fe200078e0224 */
[CC--:B------:R-:W-:Y:S01]  /*13140*/  LEA R30, P6, R32.reuse, R216.reuse, 0x1 ;  /* 0x000000d8201e7211 */ /* 0x0c0fe200078c08ff */
[----:B-1----:R-:W-:Y:S03]  /*13150*/  STG.E.U16 [R24.64], R4 ;  /* 0x0000000418007986 */ /* 0x002fe6000c101506 */
[----:B------:R-:W-:Y:S01]  /*13160*/  LEA.HI.X.SX32 R31, R32, R217, 0x1, P6 ;  /* 0x000000d9201f7211 */ /* 0x000fe200030f0eff */
[----:B------:R-:W0:Y:S01]  /*13170*/  LDS.64 R18, [R73+0x1000] ;  /* 0x0010000049127984 */ /* 0x000e220000000a00 */
[----:B------:R-:W-:-:S02]  /*13180*/  LEA R32, P6, R34, R216, 0x1 ;  /* 0x000000d822207211 */ /* 0x000fc400078c08ff */
[C---:B------:R-:W-:Y:S01]  /*13190*/  LEA R40, R209.reuse, R38, 0x1 ;  /* 0x00000026d1287211 */ /* 0x040fe200078e08ff */
[----:B------:R-:W1:Y:S01]  /*131a0*/  LDS.64 R20, [R75+0x1000] ;  /* 0x001000004b147984 */ /* 0x000e620000000a00 */
[-C--:B------:R-:W-:Y:S02]  /*131b0*/  LEA.HI.X.SX32 R33, R34, R217.reuse, 0x1, P6 ;  /* 0x000000d922217211 */ /* 0x080fe400030f0eff */
[CC--:B------:R-:W-:Y:S01]  /*131c0*/  LEA R34, P6, R36.reuse, R216.reuse, 0x1 ;  /* 0x000000d824227211 */ /* 0x0c0fe200078c08ff */
[C---:B------:R-:W-:Y:S01]  /*131d0*/  IMAD R42, R209.reuse, 0x2, R40 ;  /* 0x00000002d12a7824 */ /* 0x040fe200078e0228 */
[----:B--2---:R-:W-:Y:S02]  /*131e0*/  STG.E.U16 [R26.64], R6 ;  /* 0x000000061a007986 */ /* 0x004fe4000c101506 */
[----:B------:R-:W-:Y:S01]  /*131f0*/  LEA.HI.X.SX32 R35, R36, R217, 0x1, P6 ;  /* 0x000000d924237211 */ /* 0x000fe200030f0eff */
[----:B------:R-:W-:Y:S01]  /*13200*/  IMAD R44, R209, 0x2, R42 ;  /* 0x00000002d12c7824 */ /* 0x000fe200078e022a */
[----:B---3--:R-:W-:Y:S04]  /*13210*/  STG.E.U16 [R28.64], R8 ;  /* 0x000000081c007986 */ /* 0x008fe8000c101506 */
[----:B----4-:R-:W-:Y:S04]  /*13220*/  STG.E.U16 [R30.64], R10 ;  /* 0x0000000a1e007986 */ /* 0x010fe8000c101506 */
[----:B------:R-:W-:Y:S04]  /*13230*/  STG.E.U16 [R32.64], R12 ;  /* 0x0000000c20007986 */ /* 0x000fe8000c101506 */
[----:B------:R2:W-:Y:S01]  /*13240*/  STG.E.U16 [R34.64], R14 ;  /* 0x0000000e22007986 */ /* 0x0005e2000c101506 */
[----:B------:R-:W-:-:S03]  /*13250*/  LEA R36, P6, R38, R216, 0x1 ;  /* 0x000000d826247211 */ /* 0x000fc600078c08ff */
[----:B------:R-:W3:Y:S04]  /*13260*/  LDS.64 R22, [R77+0x1000] ;  /* 0x001000004d167984 */ /* 0x000ee80000000a00 */
[----:B------:R-:W4:Y:S01]  /*13270*/  LDS.64 R24, [R79+0x1000] ;  /* 0x001000004f187984 */ /* 0x000f220000000a00 */
[----:B--2---:R-:W-:-:S03]  /*13280*/  LEA R34, R209, R44, 0x1 ;  /* 0x0000002cd1227211 */ /* 0x004fc600078e08ff */
[----:B------:R-:W2:Y:S02]  /*13290*/  LDS.64 R26, [R73+0x1800] ;  /* 0x00180000491a7984 */ /* 0x000ea40000000a00 */
[C---:B------:R-:W-:Y:S02]  /*132a0*/  IMAD R48, R209.reuse, 0x2, R34 ;  /* 0x00000002d1307824 */ /* 0x040fe400078e0222 */
[----:B------:R-:W0:Y:S02]  /*132b0*/  LDS.64 R28, [R75+0x1800] ;  /* 0x001800004b1c7984 */ /* 0x000e240000000a00 */
[C---:B------:R-:W-:Y:S02]  /*132c0*/  IMAD R50, R209.reuse, 0x2, R48 ;  /* 0x00000002d1327824 */ /* 0x040fe400078e0230 */
[----:B------:R-:W0:Y:S03]  /*132d0*/  LDS.64 R30, [R77+0x1800] ;  /* 0x001800004d1e7984 */ /* 0x000e260000000a00 */
[C---:B------:R-:W-:Y:S01]  /*132e0*/  LEA R52, R209.reuse, R50, 0x1 ;  /* 0x00000032d1347211 */ /* 0x040fe200078e08ff */
[----:B------:R-:W0:Y:S04]  /*132f0*/  LDS.64 R32, [R79+0x1800] ;  /* 0x001800004f207984 */ /* 0x000e280000000a00 */
[----:B------:R-:W-:-:S04]  /*13300*/  IMAD R54, R209, 0x2, R52 ;  /* 0x00000002d1367824 */ /* 0x000fc800078e0234 */
[C---:B------:R-:W-:Y:S01]  /*13310*/  IMAD R56, R209.reuse, 0x2, R54 ;  /* 0x00000002d1387824 */ /* 0x040fe200078e0236 */
[-C--:B------:R-:W-:Y:S02]  /*13320*/  LEA.HI.X.SX32 R37, R38, R217.reuse, 0x1, P6 ;  /* 0x000000d926257211 */ /* 0x080fe400030f0eff */
[C---:B------:R-:W-:Y:S02]  /*13330*/  LEA R38, P6, R40.reuse, R216, 0x1 ;  /* 0x000000d828267211 */ /* 0x040fe400078c08ff */
[----:B------:R-:W-:Y:S02]  /*13340*/  LEA R58, R209, R56, 0x1 ;  /* 0x00000038d13a7211 */ /* 0x000fe400078e08ff */
[----:B------:R-:W-:-:S03]  /*13350*/  LEA.HI.X.SX32 R39, R40, R217, 0x1, P6 ;  /* 0x000000d928277211 */ /* 0x000fc600030f0eff */
[----:B------:R-:W-:Y:S01]  /*13360*/  IMAD R60, R209, 0x2, R58 ;  /* 0x00000002d13c7824 */ /* 0x000fe200078e023a */
[----:B------:R-:W-:-:S03]  /*13370*/  LEA R40, P6, R42, R216, 0x1 ;  /* 0x000000d82a287211 */ /* 0x000fc600078c08ff */
[C---:B------:R-:W-:Y:S01]  /*13380*/  IMAD R62, R209.reuse, 0x2, R60 ;  /* 0x00000002d13e7824 */ /* 0x040fe200078e023c */
[-C--:B------:R-:W-:Y:S02]  /*13390*/  LEA.HI.X.SX32 R41, R42, R217.reuse, 0x1, P6 ;  /* 0x000000d92a297211 */ /* 0x080fe400030f0eff */
[C---:B------:R-:W-:Y:S02]  /*133a0*/  LEA R42, P6, R44.reuse, R216, 0x1 ;  /* 0x000000d82c2a7211 */ /* 0x040fe400078c08ff */
[C---:B------:R-:W-:Y:S02]  /*133b0*/  LEA R64, R209.reuse, R62, 0x1 ;  /* 0x0000003ed1407211 */ /* 0x040fe400078e08ff */
[----:B------:R-:W-:Y:S02]  /*133c0*/  LEA.HI.X.SX32 R43, R44, R217, 0x1, P6 ;  /* 0x000000d92c2b7211 */ /* 0x000fe400030f0eff */
[----:B------:R-:W-:Y:S01]  /*133d0*/  LEA R44, P6, R34, R216, 0x1 ;  /* 0x000000d8222c7211 */ /* 0x000fe200078c08ff */
[----:B------:R-:W-:-:S03]  /*133e0*/  IMAD R66, R209, 0x2, R64 ;  /* 0x00000002d1427824 */ /* 0x000fc600078e0240 */
[-C--:B------:R-:W-:Y:S01]  /*133f0*/  LEA.HI.X.SX32 R45, R34, R217.reuse, 0x1, P6 ;  /* 0x000000d9222d7211 */ /* 0x080fe200030f0eff */
[C---:B------:R-:W-:Y:S01]  /*13400*/  IMAD R68, R209.reuse, 0x2, R66 ;  /* 0x00000002d1447824 */ /* 0x040fe200078e0242 */
[CC--:B------:R-:W-:Y:S01]  /*13410*/  LEA R46, P6, R48.reuse, R216.reuse, 0x1 ;  /* 0x000000d8302e7211 */ /* 0x0c0fe200078c08ff */
[----:B------:R-:W2:Y:S03]  /*13420*/  LDS.64 R34, [R73+0x2000] ;  /* 0x0020000049227984 */ /* 0x000ea60000000a00 */
[----:B------:R-:W-:Y:S02]  /*13430*/  LEA.HI.X.SX32 R47, R48, R217, 0x1, P6 ;  /* 0x000000d9302f7211 */ /* 0x000fe400030f0eff */
[----:B------:R-:W-:Y:S02]  /*13440*/  LEA R48, P6, R50, R216, 0x1 ;  /* 0x000000d832307211 */ /* 0x000fe400078c08ff */
[----:B------:R-:W-:-:S02]  /*13450*/  LEA R70, R209, R68, 0x1 ;  /* 0x00000044d1467211 */ /* 0x000fc400078e08ff */
[----:B------:R-:W-:Y:S02]  /*13460*/  LEA.HI.X.SX32 R49, R50, R217, 0x1, P6 ;  /* 0x000000d932317211 */ /* 0x000fe400030f0eff */
[----:B------:R-:W-:Y:S01]  /*13470*/  LEA R50, P6, R52, R216, 0x1 ;  /* 0x000000d834327211 */ /* 0x000fe200078c08ff */
[----:B------:R-:W-:-:S03]  /*13480*/  IMAD R72, R209, 0x2, R70 ;  /* 0x00000002d1487824 */ /* 0x000fc600078e0246 */
[----:B------:R-:W-:Y:S01]  /*13490*/  LEA.HI.X.SX32 R51, R52, R217, 0x1, P6 ;  /* 0x000000d934337211 */ /* 0x000fe200030f0eff */
[----:B------:R-:W-:Y:S01]  /*134a0*/  IMAD R74, R209, 0x2, R72 ;  /* 0x00000002d14a7824 */ /* 0x000fe200078e0248 */
[----:B------:R-:W-:-:S04]  /*134b0*/  LEA R52, P6, R54, R216, 0x1 ;  /* 0x000000d836347211 */ /* 0x000fc800078c08ff */
[-C--:B------:R-:W-:Y:S02]  /*134c0*/  LEA.HI.X.SX32 R53, R54, R217.reuse, 0x1, P6 ;  /* 0x000000d936357211 */ /* 0x080fe400030f0eff */
[C---:B------:R-:W-:Y:S02]  /*134d0*/  LEA R54, P6, R56.reuse, R216, 0x1 ;  /* 0x000000d838367211 */ /* 0x040fe400078c08ff */
[C---:B------:R-:W-:Y:S01]  /*134e0*/  LEA R76, R209.reuse, R74, 0x1 ;  /* 0x0000004ad14c7211 */ /* 0x040fe200078e08ff */
[----:B------:R-:W-:Y:S01]  /*134f0*/  STG.E.U16 [R36.64], R16 ;  /* 0x0000001024007986 */ /* 0x000fe2000c101506 */
[----:B------:R-:W-:Y:S02]  /*13500*/  LEA.HI.X.SX32 R55, R56, R217, 0x1, P6 ;  /* 0x000000d938377211 */ /* 0x000fe400030f0eff */
[----:B------:R-:W-:Y:S01]  /*13510*/  LEA R56, P6, R58, R216, 0x1 ;  /* 0x000000d83a387211 */ /* 0x000fe200078c08ff */
[----:B0-----:R-:W-:Y:S01]  /*13520*/  STG.E.U16 [R38.64], R18 ;  /* 0x0000001226007986 */ /* 0x001fe2000c101506 */
[----:B------:R-:W-:-:S03]  /*13530*/  IMAD R78, R209, 0x2, R76 ;  /* 0x00000002d14e7824 */ /* 0x000fc600078e024c */
[----:B------:R-:W0:Y:S04]  /*13540*/  LDS.64 R36, [R75+0x2000] ;  /* 0x002000004b247984 */ /* 0x000e280000000a00 */
[----:B-1----:R-:W-:Y:S04]  /*13550*/  STG.E.U16 [R40.64], R20 ;  /* 0x0000001428007986 */ /* 0x002fe8000c101506 */
[----:B------:R-:W1:Y:S01]  /*13560*/  LDS.64 R38, [R77+0x2000] ;  /* 0x002000004d267984 */ /* 0x000e620000000a00 */
[----:B------:R-:W-:-:S03]  /*13570*/  LEA.HI.X.SX32 R57, R58, R217, 0x1, P6 ;  /* 0x000000d93a397211 */ /* 0x000fc600030f0eff */
[----:B---3--:R-:W-:Y:S01]  /*13580*/  STG.E.U16 [R42.64], R22 ;  /* 0x000000162a007986 */ /* 0x008fe2000c101506 */
[----:B------:R-:W-:-:S03]  /*13590*/  IMAD R80, R209, 0x2, R78 ;  /* 0x00000002d1507824 */ /* 0x000fc600078e024e */
[----:B------:R-:W3:Y:S01]  /*135a0*/  LDS.64 R40, [R79+0x2000] ;  /* 0x002000004f287984 */ /* 0x000ee20000000a00 */
[----:B------:R-:W-:-:S03]  /*135b0*/  LEA R58, P6, R60, R216, 0x1 ;  /* 0x000000d83c3a7211 */ /* 0x000fc600078c08ff */
[----:B----4-:R-:W-:Y:S04]  /*135c0*/  STG.E.U16 [R44.64], R24 ;  /* 0x000000182c007986 */ /* 0x010fe8000c101506 */
[----:B------:R-:W4:Y:S04]  /*135d0*/  LDS.64 R42, [R73+0x2800] ;  /* 0x00280000492a7984 */ /* 0x000f280000000a00 */
[----:B--2---:R-:W-:Y:S04]  /*135e0*/  STG.E.U16 [R46.64], R26 ;  /* 0x0000001a2e007986 */ /* 0x004fe8000c101506 */
[----:B------:R-:W2:Y:S04]  /*135f0*/  LDS.64 R44, [R75+0x2800] ;  /* 0x002800004b2c7984 */ /* 0x000ea80000000a00 */
[----:B------:R-:W0:Y:S01]  /*13600*/  LDS.64 R46, [R77+0x2800] ;  /* 0x002800004d2e7984 */ /* 0x000e220000000a00 */
[----:B------:R-:W-:-:S02]  /*13610*/  LEA.HI.X.SX32 R59, R60, R217, 0x1, P6 ;  /* 0x000000d93c3b7211 */ /* 0x000fc400030f0eff */
[C---:B------:R-:W-:Y:S02]  /*13620*/  LEA R82, R209.reuse, R80, 0x1 ;  /* 0x00000050d1527211 */ /* 0x040fe400078e08ff */
[CC--:B------:R-:W-:Y:S01]  /*13630*/  LEA R60, P6, R62.reuse, R216.reuse, 0x1 ;  /* 0x000000d83e3c7211 */ /* 0x0c0fe200078c08ff */
[----:B------:R-:W-:Y:S02]  /*13640*/  STG.E.U16 [R48.64], R28 ;  /* 0x0000001c30007986 */ /* 0x000fe4000c101506 */
[C---:B------:R-:W-:Y:S01]  /*13650*/  IMAD R84, R209.reuse, 0x2, R82 ;  /* 0x00000002d1547824 */ /* 0x040fe200078e0252 */
[----:B------:R-:W-:Y:S01]  /*13660*/  LEA.HI.X.SX32 R61, R62, R217, 0x1, P6 ;  /* 0x000000d93e3d7211 */ /* 0x000fe200030f0eff */
[----:B------:R-:W1:Y:S01]  /*13670*/  LDS.64 R48, [R79+0x2800] ;  /* 0x002800004f307984 */ /* 0x000e620000000a00 */
[----:B------:R-:W-:Y:S01]  /*13680*/  LEA R62, P6, R64, R216, 0x1 ;  /* 0x000000d8403e7211 */ /* 0x000fe200078c08ff */
[----:B------:R-:W-:-:S03]  /*13690*/  IMAD R86, R209, 0x2, R84 ;  /* 0x00000002d1567824 */ /* 0x000fc600078e0254 */
[-C--:B------:R-:W-:Y:S02]  /*136a0*/  LEA.HI.X.SX32 R63, R64, R217.reuse, 0x1, P6 ;  /* 0x000000d9403f7211 */ /* 0x080fe400030f0eff */
[C---:B------:R-:W-:Y:S01]  /*136b0*/  LEA R64, P6, R66.reuse, R216, 0x1 ;  /* 0x000000d842407211 */ /* 0x040fe200078c08ff */
[----:B------:R-:W-:Y:S01]  /*136c0*/  STG.E.U16 [R50.64], R30 ;  /* 0x0000001e32007986 */ /* 0x000fe2000c101506 */
[C---:B------:R-:W-:Y:S02]  /*136d0*/  LEA R88, R209.reuse, R86, 0x1 ;  /* 0x00000056d1587211 */ /* 0x040fe400078e08ff */
[-C--:B------:R-:W-:Y:S01]  /*136e0*/  LEA.HI.X.SX32 R65, R66, R217.reuse, 0x1, P6 ;  /* 0x000000d942417211 */ /* 0x080fe200030f0eff */
[----:B------:R-:W2:Y:S01]  /*136f0*/  LDS.64 R50, [R73+0x3000] ;  /* 0x0030000049327984 */ /* 0x000ea20000000a00 */
[C---:B------:R-:W-:Y:S01]  /*13700*/  LEA R66, P6, R68.reuse, R216, 0x1 ;  /* 0x000000d844427211 */ /* 0x040fe200078c08ff */
[----:B------:R-:W-:Y:S02]  /*13710*/  IMAD R90, R209, 0x2, R88 ;  /* 0x00000002d15a7824 */ /* 0x000fe400078e0258 */
[----:B------:R-:W-:Y:S01]  /*13720*/  STG.E.U16 [R52.64], R32 ;  /* 0x0000002034007986 */ /* 0x000fe2000c101506 */
[----:B------:R-:W-:-:S03]  /*13730*/  LEA.HI.X.SX32 R67, R68, R217, 0x1, P6 ;  /* 0x000000d944437211 */ /* 0x000fc600030f0eff */
[----:B------:R-:W2:Y:S01]  /*13740*/  LDS.64 R52, [R75+0x3000] ;  /* 0x003000004b347984 */ /* 0x000ea20000000a00 */
[-C--:B------:R-:W-:Y:S02]  /*13750*/  LEA R68, P6, R70, R216.reuse, 0x1 ;  /* 0x000000d846447211 */ /* 0x080fe400078c08ff */
[----:B------:R-:W-:Y:S01]  /*13760*/  FSETP.NEU.AND P1, PT, R92, RZ, PT ;  /* 0x000000ff5c00720b */ /* 0x000fe20003f2d000 */
[C---:B------:R-:W-:Y:S01]  /*13770*/  IMAD R92, R209.reuse, 0x2, R90 ;  /* 0x00000002d15c7824 */ /* 0x040fe200078e025a */
[-C--:B------:R-:W-:Y:S02]  /*13780*/  LEA.HI.X.SX32 R69, R70, R217.reuse, 0x1, P6 ;  /* 0x000000d946457211 */ /* 0x080fe400030f0eff */
[----:B------:R-:W-:Y:S01]  /*13790*/  LEA R70, P6, R72, R216, 0x1 ;  /* 0x000000d848467211 */ /* 0x000fe200078c08ff */
[----:B------:R-:W-:Y:S01]  /*137a0*/  STG.E.U16 [R54.64], R34 ;  /* 0x0000002236007986 */ /* 0x000fe2000c101506 */
[----:B------:R-:W-:Y:S02]  /*137b0*/  FSETP.NEU.AND P3, PT, R94, RZ, PT ;  /* 0x000000ff5e00720b */ /* 0x000fe40003f6d000 */
[----:B------:R-:W-:Y:S01]  /*137c0*/  LEA R94, R209, R92, 0x1 ;  /* 0x0000005cd15e7211 */ /* 0x000fe200078e08ff */
[----:B------:R-:W2:Y:S01]  /*137d0*/  LDS.64 R54, [R77+0x3000] ;  /* 0x003000004d367984 */ /* 0x000ea20000000a00 */
[----:B------:R-:W-:-:S02]  /*137e0*/  LEA.HI.X.SX32 R71, R72, R217, 0x1, P6 ;  /* 0x000000d948477211 */ /* 0x000fc400030f0eff */
[----:B------:R-:W-:Y:S01]  /*137f0*/  LEA R72, P6, R74, R216, 0x1 ;  /* 0x000000d84a487211 */ /* 0x000fe200078c08ff */
[----:B0-----:R-:W-:Y:S01]  /*13800*/  STG.E.U16 [R56.64], R36 ;  /* 0x0000002438007986 */ /* 0x001fe2000c101506 */
[----:B------:R-:W-:-:S03]  /*13810*/  IMAD R96, R209, 0x2, R94 ;  /* 0x00000002d1607824 */ /* 0x000fc600078e025e */
[----:B-1----:R-:W-:Y:S04]  /*13820*/  STG.E.U16 [R58.64], R38 ;  /* 0x000000263a007986 */ /* 0x002fe8000c101506 */
[----:B---3--:R-:W-:Y:S04]  /*13830*/  STG.E.U16 [R60.64], R40 ;  /* 0x000000283c007986 */ /* 0x008fe8000c101506 */
[----:B----4-:R-:W-:Y:S01]  /*13840*/  STG.E.U16 [R62.64], R42 ;  /* 0x0000002a3e007986 */ /* 0x010fe2000c101506 */
[----:B------:R-:W-:-:S03]  /*13850*/  IMAD R98, R209, 0x2, R96 ;  /* 0x00000002d1627824 */ /* 0x000fc600078e0260 */
[----:B--2---:R-:W-:Y:S04]  /*13860*/  STG.E.U16 [R64.64], R44 ;  /* 0x0000002c40007986 */ /* 0x004fe8000c101506 */
[----:B------:R0:W-:Y:S04]  /*13870*/  LDS.64 R58, [R73+0x3800] ;  /* 0x00380000493a7984 */ /* 0x0001e80000000a00 */
[----:B------:R1:W-:Y:S01]  /*13880*/  STG.E.U16 [R66.64], R46 ;  /* 0x0000002e42007986 */ /* 0x0003e2000c101506 */
[----:B0-----:R-:W-:-:S03]  /*13890*/  LEA.HI.X.SX32 R73, R74, R217, 0x1, P6 ;  /* 0x000000d94a497211 */ /* 0x001fc600030f0eff */
[----:B------:R-:W0:Y:S04]  /*138a0*/  LDS.64 R56, [R79+0x3000] ;  /* 0x003000004f387984 */ /* 0x000e280000000a00 */
[----:B------:R2:W3:Y:S01]  /*138b0*/  LDS.64 R60, [R75+0x3800] ;  /* 0x003800004b3c7984 */ /* 0x0004e20000000a00 */
[----:B-1----:R-:W-:-:S03]  /*138c0*/  LEA R66, P6, R76, R216, 0x1 ;  /* 0x000000d84c427211 */ /* 0x002fc600078c08ff */
[----:B------:R-:W1:Y:S01]  /*138d0*/  LDS.64 R62, [R77+0x3800] ;  /* 0x003800004d3e7984 */ /* 0x000e620000000a00 */
[----:B------:R-:W-:-:S03]  /*138e0*/  LEA.HI.X.SX32 R67, R76, R217, 0x1, P6 ;  /* 0x000000d94c437211 */ /* 0x000fc600030f0eff */
[----:B------:R-:W4:Y:S01]  /*138f0*/  LDS.64 R64, [R79+0x3800] ;  /* 0x003800004f407984 */ /* 0x000f220000000a00 */
[C---:B------:R-:W-:Y:S02]  /*13900*/  LEA R74, P6, R78.reuse, R216, 0x1 ;  /* 0x000000d84e4a7211 */ /* 0x040fe400078c08ff */
[C---:B------:R-:W-:Y:S01]  /*13910*/  LEA R76, R209.reuse, R98, 0x1 ;  /* 0x00000062d14c7211 */ /* 0x040fe200078e08ff */
[----:B------:R2:W-:Y:S02]  /*13920*/  STG.E.U16 [R68.64], R48 ;  /* 0x0000003044007986 */ /* 0x0005e4000c101506 */
[----:B--2---:R-:W-:Y:S02]  /*13930*/  LEA.HI.X.SX32 R75, R78, R217, 0x1, P6 ;  /* 0x000000d94e4b7211 */ /* 0x004fe400030f0eff */
[----:B------:R-:W-:Y:S01]  /*13940*/  IMAD R78, R209, 0x2, R76 ;  /* 0x00000002d14e7824 */ /* 0x000fe200078e024c */
[----:B------:R-:W-:-:S04]  /*13950*/  LEA R68, P6, R80, R216, 0x1 ;  /* 0x000000d850447211 */ /* 0x000fc800078c08ff */
[----:B------:R-:W-:Y:S01]  /*13960*/  LEA.HI.X.SX32 R69, R80, R217, 0x1, P6 ;  /* 0x000000d950457211 */ /* 0x000fe200030f0eff */
[C---:B------:R-:W-:Y:S01]  /*13970*/  IMAD R80, R209.reuse, 0x2, R78 ;  /* 0x00000002d1507824 */ /* 0x040fe200078e024e */
[----:B------:R2:W-:Y:S04]  /*13980*/  STG.E.U16 [R70.64], R50 ;  /* 0x0000003246007986 */ /* 0x0005e8000c101506 */
[----:B------:R-:W-:Y:S01]  /*13990*/  LEA R100, R209, R80, 0x1 ;  /* 0x00000050d1647211 */ /* 0x000fe200078e08ff */
[----:B------:R0:W-:Y:S01]  /*139a0*/  STG.E.U16 [R72.64], R52 ;  /* 0x0000003448007986 */ /* 0x0001e2000c101506 */
[----:B--2---:R-:W-:-:S04]  /*139b0*/  LEA R70, P6, R82, R216, 0x1 ;  /* 0x000000d852467211 */ /* 0x004fc800078c08ff */
[----:B------:R-:W-:Y:S01]  /*139c0*/  LEA.HI.X.SX32 R71, R82, R217, 0x1, P6 ;  /* 0x000000d952477211 */ /* 0x000fe200030f0eff */
[----:B------:R-:W-:Y:S01]  /*139d0*/  IMAD R82, R209, 0x2, R100 ;  /* 0x00000002d1527824 */ /* 0x000fe200078e0264 */
[----:B0-----:R-:W-:-:S04]  /*139e0*/  LEA R72, P6, R84, R216, 0x1 ;  /* 0x000000d854487211 */ /* 0x001fc800078c08ff */
[----:B------:R-:W-:Y:S01]  /*139f0*/  LEA.HI.X.SX32 R73, R84, R217, 0x1, P6 ;  /* 0x000000d954497211 */ /* 0x000fe200030f0eff */
[C---:B------:R-:W-:Y:S01]  /*13a00*/  IMAD R84, R209.reuse, 0x2, R82 ;  /* 0x00000002d1547824 */ /* 0x040fe200078e0252 */
[----:B------:R0:W-:Y:S04]  /*13a10*/  STG.E.U16 [R66.64], R54 ;  /* 0x0000003642007986 */ /* 0x0001e8000c101506 */
[----:B------:R-:W-:Y:S02]  /*13a20*/  LEA R102, R209, R84, 0x1 ;  /* 0x00000054d1667211 */ /* 0x000fe400078e08ff */
[----:B0-----:R-:W-:-:S04]  /*13a30*/  LEA R66, P6, R86, R216, 0x1 ;  /* 0x000000d856427211 */ /* 0x001fc800078c08ff */
[----:B------:R-:W-:Y:S01]  /*13a40*/  LEA.HI.X.SX32 R67, R86, R217, 0x1, P6 ;  /* 0x000000d956437211 */ /* 0x000fe200030f0eff */
[C---:B------:R-:W-:Y:S01]  /*13a50*/  IMAD R86, R209.reuse, 0x2, R102 ;  /* 0x00000002d1567824 */ /* 0x040fe200078e0266 */
[----:B------:R0:W-:Y:S01]  /*13a60*/  STG.E.U16 [R74.64], R56 ;  /* 0x000000384a007986 */ /* 0x0001e2000c101506 */
[----:B------:R-:W-:Y:S02]  /*13a70*/  PRMT R8, R2, 0x7632, R8 ;  /* 0x0000763202087816 */ /* 0x000fe40000000008 */
[----:B------:R-:W-:Y:S01]  /*13a80*/  IMAD R2, R209, 0x2, R86 ;  /* 0x00000002d1027824 */ /* 0x000fe200078e0256 */
[----:B------:R2:W-:Y:S01]  /*13a90*/  STG.E.U16 [R68.64], R58 ;  /* 0x0000003a44007986 */ /* 0x0005e2000c101506 */
[----:B0-----:R-:W-:-:S04]  /*13aa0*/  LEA R74, P6, R88, R216, 0x1 ;  /* 0x000000d8584a7211 */ /* 0x001fc800078c08ff */
[-C--:B------:R-:W-:Y:S02]  /*13ab0*/  LEA.HI.X.SX32 R75, R88, R217.reuse, 0x1, P6 ;  /* 0x000000d9584b7211 */ /* 0x080fe400030f0eff */
[C---:B--2---:R-:W-:Y:S02]  /*13ac0*/  LEA R68, P6, R90.reuse, R216, 0x1 ;  /* 0x000000d85a447211 */ /* 0x044fe400078c08ff */
[----:B------:R-:W-:Y:S02]  /*13ad0*/  LEA R88, R209, R2, 0x1 ;  /* 0x00000002d1587211 */ /* 0x000fe400078e08ff */
[----:B------:R-:W-:-:S03]  /*13ae0*/  LEA.HI.X.SX32 R69, R90, R217, 0x1, P6 ;  /* 0x000000d95a457211 */ /* 0x000fc600030f0eff */
[----:B------:R-:W-:Y:S01]  /*13af0*/  IMAD R90, R209, 0x2, R88 ;  /* 0x00000002d15a7824 */ /* 0x000fe200078e0258 */
[----:B------:R-:W-:-:S03]  /*13b00*/  PRMT R34, R4, 0x7632, R34 ;  /* 0x0000763204227816 */ /* 0x000fc60000000022 */
[C---:B------:R-:W-:Y:S01]  /*13b10*/  IMAD R4, R209.reuse, 0x2, R90 ;  /* 0x00000002d1047824 */ /* 0x040fe200078e025a */
[----:B------:R-:W-:Y:S01]  /*13b20*/  PRMT R12, R6, 0x7632, R12 ;  /* 0x00007632060c7816 */ /* 0x000fe2000000000c */
[----:B---3--:R0:W-:Y:S03]  /*13b30*/  STG.E.U16 [R70.64], R60 ;  /* 0x0000003c46007986 */ /* 0x0081e6000c101506 */
[----:B------:R-:W-:Y:S01]  /*13b40*/  LEA R6, R209, R4, 0x1 ;  /* 0x00000004d1067211 */ /* 0x000fe200078e08ff */
[----:B-1----:R-:W-:Y:S04]  /*13b50*/  STG.E.U16 [R72.64], R62 ;  /* 0x0000003e48007986 */ /* 0x002fe8000c101506 */
[----:B----4-:R-:W-:Y:S04]  /*13b60*/  STG.E.U16 [R66.64], R64 ;  /* 0x0000004042007986 */ /* 0x010fe8000c101506 */
[----:B------:R1:W-:Y:S01]  /*13b70*/  STG.E.U16 [R74.64], R8 ;  /* 0x000000084a007986 */ /* 0x0003e2000c101506 */
[----:B------:R-:W-:-:S02]  /*13b80*/  PRMT R14, R8, 0x7632, R14 ;  /* 0x00007632080e7816 */ /* 0x000fc4000000000e */
[----:B0-----:R-:W-:Y:S01]  /*13b90*/  LEA R70, P6, R92, R216, 0x1 ;  /* 0x000000d85c467211 */ /* 0x001fe200078c08ff */
[----:B-1----:R-:W-:-:S04]  /*13ba0*/  IMAD R74, R209, 0x2, R6 ;  /* 0x00000002d14a7824 */ /* 0x002fc800078e0206 */
[----:B------:R-:W-:Y:S01]  /*13bb0*/  IMAD R8, R209, 0x2, R74 ;  /* 0x00000002d1087824 */ /* 0x000fe200078e024a */
[----:B------:R-:W-:-:S04]  /*13bc0*/  PRMT R36, R10, 0x7632, R36 ;  /* 0x000076320a247816 */ /* 0x000fc80000000024 */
[C---:B------:R-:W-:Y:S02]  /*13bd0*/  LEA R10, R209.reuse, R8, 0x1 ;  /* 0x00000008d10a7211 */ /* 0x040fe400078e08ff */
[-C--:B------:R-:W-:Y:S02]  /*13be0*/  LEA.HI.X.SX32 R71, R92, R217.reuse, 0x1, P6 ;  /* 0x000000d95c477211 */ /* 0x080fe400030f0eff */
[C---:B------:R-:W-:Y:S01]  /*13bf0*/  LEA R66, P6, R94.reuse, R216, 0x1 ;  /* 0x000000d85e427211 */ /* 0x040fe200078c08ff */
[----:B------:R-:W-:Y:S01]  /*13c00*/  IMAD R92, R209, 0x2, R10 ;  /* 0x00000002d15c7824 */ /* 0x000fe200078e020a */
[----:B------:R0:W-:Y:S02]  /*13c10*/  STG.E.U16 [R68.64], R34 ;  /* 0x0000002244007986 */ /* 0x0001e4000c101506 */
[----:B------:R-:W-:Y:S02]  /*13c20*/  LEA.HI.X.SX32 R67, R94, R217, 0x1, P6 ;  /* 0x000000d95e437211 */ /* 0x000fe400030f0eff */
[----:B------:R1:W-:Y:S01]  /*13c30*/  STG.E.U16 [R70.64], R12 ;  /* 0x0000000c46007986 */ /* 0x0003e2000c101506 */
[----:B------:R-:W-:-:S02]  /*13c40*/  PRMT R20, R14, 0x7632, R20 ;  /* 0x000076320e147816 */ /* 0x000fc40000000014 */
[----:B0-----:R-:W-:Y:S01]  /*13c50*/  PRMT R34, R12, 0x7632, R34 ;  /* 0x000076320c227816 */ /* 0x001fe20000000022 */
[----:B-1----:R-:W-:Y:S01]  /*13c60*/  IMAD R12, R209, 0x2, R92 ;  /* 0x00000002d10c7824 */ /* 0x002fe200078e025c */
[----:B------:R0:W-:Y:S01]  /*13c70*/  STG.E.U16 [R66.64], R14 ;  /* 0x0000000e42007986 */ /* 0x0001e2000c101506 */
[----:B------:R-:W-:-:S03]  /*13c80*/  LEA R72, P6, R96, R216, 0x1 ;  /* 0x000000d860487211 */ /* 0x000fc600078c08ff */
[----:B0-----:R-:W-:Y:S02]  /*13c90*/  LEA R14, R209, R12, 0x1 ;  /* 0x0000000cd10e7211 */ /* 0x001fe400078e08ff */
[----:B------:R-:W-:-:S03]  /*13ca0*/  LEA.HI.X.SX32 R73, R96, R217, 0x1, P6 ;  /* 0x000000d960497211 */ /* 0x000fc600030f0eff */
[----:B------:R-:W-:Y:S01]  /*13cb0*/  IMAD R94, R209, 0x2, R14 ;  /* 0x00000002d15e7824 */ /* 0x000fe200078e020e */
[----:B------:R-:W-:-:S03]  /*13cc0*/  LEA R68, P6, R98, R216, 0x1 ;  /* 0x000000d862447211 */ /* 0x000fc600078c08ff */
[C---:B------:R-:W-:Y:S01]  /*13cd0*/  IMAD R96, R209.reuse, 0x2, R94 ;  /* 0x00000002d1607824 */ /* 0x040fe200078e025e */
[----:B------:R-:W-:Y:S02]  /*13ce0*/  PRMT R22, R16, 0x7632, R22 ;  /* 0x0000763210167816 */ /* 0x000fe40000000016 */
[----:B------:R-:W-:Y:S02]  /*13cf0*/  LEA.HI.X.SX32 R69, R98, R217, 0x1, P6 ;  /* 0x000000d962457211 */ /* 0x000fe400030f0eff */
[----:B------:R-:W-:Y:S01]  /*13d00*/  LEA R16, R209, R96, 0x1 ;  /* 0x00000060d1107211 */ /* 0x000fe200078e08ff */
[----:B------:R0:W-:Y:S01]  /*13d10*/  STG.E.U16 [R72.64], R36 ;  /* 0x0000002448007986 */ /* 0x0001e2000c101506 */
[----:B------:R-:W-:-:S04]  /*13d20*/  LEA R70, P6, R76, R216, 0x1 ;  /* 0x000000d84c467211 */ /* 0x000fc800078c08ff */
[-C--:B------:R-:W-:Y:S02]  /*13d30*/  LEA.HI.X.SX32 R71, R76, R217.reuse, 0x1, P6 ;  /* 0x000000d94c477211 */ /* 0x080fe400030f0eff */
[----:B------:R-:W-:Y:S02]  /*13d40*/  LEA R66, P6, R78, R216, 0x1 ;  /* 0x000000d84e427211 */ /* 0x000fe400078c08ff */
[----:B0-----:R-:W-:Y:S01]  /*13d50*/  PRMT R36, R18, 0x7632, R36 ;  /* 0x0000763212247816 */ /* 0x001fe20000000024 */
[----:B------:R-:W-:Y:S01]  /*13d60*/  IMAD R18, R209, 0x2, R16 ;  /* 0x00000002d1127824 */ /* 0x000fe200078e0210 */
[----:B------:R-:W-:-:S03]  /*13d70*/  LEA.HI.X.SX32 R67, R78, R217, 0x1, P6 ;  /* 0x000000d94e437211 */ /* 0x000fc600030f0eff */
[----:B------:R-:W-:Y:S01]  /*13d80*/  IMAD R98, R209, 0x2, R18 ;  /* 0x00000002d1627824 */ /* 0x000fe200078e0212 */
[----:B------:R0:W-:Y:S01]  /*13d90*/  STG.E.U16 [R68.64], R34 ;  /* 0x0000002244007986 */ /* 0x0001e2000c101506 */
[----:B------:R-:W-:-:S03]  /*13da0*/  LEA R72, P6, R80, R216, 0x1 ;  /* 0x000000d850487211 */ /* 0x000fc600078c08ff */
[----:B------:R1:W-:Y:S01]  /*13db0*/  STG.E.U16 [R70.64], R20 ;  /* 0x0000001446007986 */ /* 0x0003e2000c101506 */
[----:B------:R-:W-:Y:S02]  /*13dc0*/  LEA.HI.X.SX32 R73, R80, R217, 0x1, P6 ;  /* 0x000000d950497211 */ /* 0x000fe400030f0eff */
[----:B------:R-:W-:Y:S02]  /*13dd0*/  PRMT R28, R22, 0x7632, R28 ;  /* 0x00007632161c7816 */ /* 0x000fe4000000001c */
[----:B0-----:R-:W-:Y:S02]  /*13de0*/  PRMT R34, R20, 0x7632, R34 ;  /* 0x0000763214227816 */ /* 0x001fe40000000022 */
[----:B-1----:R-:W-:Y:S01]  /*13df0*/  LEA R20, R209, R98, 0x1 ;  /* 0x00000062d1147211 */ /* 0x002fe200078e08ff */
[----:B------:R0:W-:Y:S01]  /*13e00*/  STG.E.U16 [R66.64], R22 ;  /* 0x0000001642007986 */ /* 0x0001e2000c101506 */
[----:B------:R-:W-:-:S04]  /*13e10*/  LEA R68, P6, R100, R216, 0x1 ;  /* 0x000000d864447211 */ /* 0x000fc800078c08ff */
[----:B------:R-:W-:Y:S02]  /*13e20*/  LEA.HI.X.SX32 R69, R100, R217, 0x1, P6 ;  /* 0x000000d964457211 */ /* 0x000fe400030f0eff */
[----:B------:R-:W-:Y:S01]  /*13e30*/  LEA R70, P6, R82, R216, 0x1 ;  /* 0x000000d852467211 */ /* 0x000fe200078c08ff */
[----:B0-----:R-:W-:-:S03]  /*13e40*/  IMAD R22, R209, 0x2, R20 ;  /* 0x00000002d1167824 */ /* 0x001fc600078e0214 */
[-C--:B------:R-:W-:Y:S01]  /*13e50*/  LEA.HI.X.SX32 R71, R82, R217.reuse, 0x1, P6 ;  /* 0x000000d952477211 */ /* 0x080fe200030f0eff */
[C---:B------:R-:W-:Y:S01]  /*13e60*/  IMAD R100, R209.reuse, 0x2, R22 ;  /* 0x00000002d1647824 */ /* 0x040fe200078e0216 */
[----:B------:R-:W-:Y:S02]  /*13e70*/  LEA R66, P6, R84, R216, 0x1 ;  /* 0x000000d854427211 */ /* 0x000fe400078c08ff */
[----:B------:R-:W-:Y:S02]  /*13e80*/  PRMT R30, R24, 0x7632, R30 ;  /* 0x00007632181e7816 */ /* 0x000fe4000000001e */
[----:B------:R-:W-:Y:S01]  /*13e90*/  LEA R24, R209, R100, 0x1 ;  /* 0x00000064d1187211 */ /* 0x000fe200078e08ff */
[----:B------:R0:W-:Y:S01]  /*13ea0*/  STG.E.U16 [R72.64], R36 ;  /* 0x0000002448007986 */ /* 0x0001e2000c101506 */
[----:B------:R-:W-:Y:S02]  /*13eb0*/  LEA.HI.X.SX32 R67, R84, R217, 0x1, P6 ;  /* 0x000000d954437211 */ /* 0x000fe400030f0eff */
[----:B0-----:R-:W-:-:S02]  /*13ec0*/  LEA R72, P6, R102, R216, 0x1 ;  /* 0x000000d866487211 */ /* 0x001fc400078c08ff */
[----:B------:R-:W-:Y:S01]  /*13ed0*/  PRMT R36, R26, 0x7632, R36 ;  /* 0x000076321a247816 */ /* 0x000fe20000000024 */
[----:B------:R-:W-:Y:S01]  /*13ee0*/  IMAD R26, R209, 0x2, R24 ;  /* 0x00000002d11a7824 */ /* 0x000fe200078e0218 */
[----:B------:R-:W-:-:S03]  /*13ef0*/  LEA.HI.X.SX32 R73, R102, R217, 0x1, P6 ;  /* 0x000000d966497211 */ /* 0x000fc600030f0eff */
[C---:B------:R-:W-:Y:S01]  /*13f00*/  IMAD R102, R209.reuse, 0x2, R26 ;  /* 0x00000002d1667824 */ /* 0x040fe200078e021a */
[----:B------:R0:W-:Y:S04]  /*13f10*/  STG.E.U16 [R68.64], R34 ;  /* 0x0000002244007986 */ /* 0x0001e8000c101506 */
[C---:B------:R-:W-:Y:S01]  /*13f20*/  LEA R104, R209.reuse, R102, 0x1 ;  /* 0x00000066d1687211 */ /* 0x040fe200078e08ff */
[----:B------:R1:W-:Y:S01]  /*13f30*/  STG.E.U16 [R70.64], R28 ;  /* 0x0000001c46007986 */ /* 0x0003e2000c101506 */
[----:B------:R-:W-:Y:S02]  /*13f40*/  PRMT R38, R30, 0x7632, R38 ;  /* 0x000076321e267816 */ /* 0x000fe40000000026 */
[----:B0-----:R-:W-:Y:S01]  /*13f50*/  PRMT R34, R28, 0x7632, R34 ;  /* 0x000076321c227816 */ /* 0x001fe20000000022 */
[----:B------:R0:W-:Y:S01]  /*13f60*/  STG.E.U16 [R66.64], R30 ;  /* 0x0000001e42007986 */ /* 0x0001e2000c101506 */
[----:B------:R-:W-:Y:S01]  /*13f70*/  LEA R68, P6, R86, R216, 0x1 ;  /* 0x000000d856447211 */ /* 0x000fe200078c08ff */
[----:B-1----:R-:W-:-:S03]  /*13f80*/  IMAD R28, R209, 0x2, R104 ;  /* 0x00000002d11c7824 */ /* 0x002fc600078e0268 */
[----:B------:R-:W-:Y:S02]  /*13f90*/  LEA.HI.X.SX32 R69, R86, R217, 0x1, P6 ;  /* 0x000000d956457211 */ /* 0x000fe400030f0eff */
[----:B------:R-:W-:Y:S01]  /*13fa0*/  LEA R70, P6, R2, R216, 0x1 ;  /* 0x000000d802467211 */ /* 0x000fe200078c08ff */
[----:B0-----:R-:W-:-:S03]  /*13fb0*/  IMAD R30, R209, 0x2, R28 ;  /* 0x00000002d11e7824 */ /* 0x001fc600078e021c */
[-C--:B------:R-:W-:Y:S02]  /*13fc0*/  LEA.HI.X.SX32 R71, R2, R217.reuse, 0x1, P6 ;  /* 0x000000d902477211 */ /* 0x080fe400030f0eff */
[C---:B------:R-:W-:Y:S02]  /*13fd0*/  LEA R108, R209.reuse, R30, 0x1 ;  /* 0x0000001ed16c7211 */ /* 0x040fe400078e08ff */
[----:B------:R-:W-:Y:S02]  /*13fe0*/  LEA R66, P6, R88, R216, 0x1 ;  /* 0x000000d858427211 */ /* 0x000fe400078c08ff */
[----:B------:R-:W-:Y:S01]  /*13ff0*/  PRMT R2, R32, 0x7632, R2 ;  /* 0x0000763220027816 */ /* 0x000fe20000000002 */
[----:B------:R-:W-:Y:S01]  /*14000*/  IMAD R32, R209, 0x2, R108 ;  /* 0x00000002d1207824 */ /* 0x000fe200078e026c */
[----:B------:R0:W-:Y:S01]  /*14010*/  STG.E.U16 [R72.64], R36 ;  /* 0x0000002448007986 */ /* 0x0001e2000c101506 */
[----:B------:R-:W-:-:S03]  /*14020*/  LEA.HI.X.SX32 R67, R88, R217, 0x1, P6 ;  /* 0x000000d958437211 */ /* 0x000fc600030f0eff */
[----:B------:R1:W-:Y:S01]  /*14030*/  STG.E.U16 [R68.64], R34 ;  /* 0x0000002244007986 */ /* 0x0003e2000c101506 */
[-C--:B0-----:R-:W-:Y:S02]  /*14040*/  LEA R72, P6, R90, R216.reuse, 0x1 ;  /* 0x000000d85a487211 */ /* 0x081fe400078c08ff */
[----:B------:R-:W-:Y:S01]  /*14050*/  PRMT R36, R34, 0x7632, R36 ;  /* 0x0000763222247816 */ /* 0x000fe20000000024 */
[C---:B-1----:R-:W-:Y:S01]  /*14060*/  IMAD R34, R209.reuse, 0x2, R32 ;  /* 0x00000002d1227824 */ /* 0x042fe200078e0220 */
[-C--:B------:R-:W-:Y:S02]  /*14070*/  LEA.HI.X.SX32 R73, R90, R217.reuse, 0x1, P6 ;  /* 0x000000d95a497211 */ /* 0x080fe400030f0eff */
[C---:B------:R-:W-:Y:S02]  /*14080*/  LEA R68, P6, R4.reuse, R216, 0x1 ;  /* 0x000000d804447211 */ /* 0x040fe400078c08ff */
[----:B------:R-:W-:Y:S01]  /*14090*/  LEA R114, R209, R34, 0x1 ;  /* 0x00000022d1727211 */ /* 0x000fe200078e08ff */
[----:B------:R0:W-:Y:S01]  /*140a0*/  STG.E.U16 [R70.64], R38 ;  /* 0x0000002646007986 */ /* 0x0001e2000c101506 */
[----:B------:R-:W-:-:S03]  /*140b0*/  LEA.HI.X.SX32 R69, R4, R217, 0x1, P6 ;  /* 0x000000d904457211 */ /* 0x000fc600030f0eff */
[----:B------:R-:W-:Y:S01]  /*140c0*/  IMAD R4, R209, 0x2, R114 ;  /* 0x00000002d1047824 */ /* 0x000fe200078e0272 */
[----:B0-----:R-:W-:-:S04]  /*140d0*/  LEA R70, P6, R6, R216, 0x1 ;  /* 0x000000d806467211 */ /* 0x001fc800078c08ff */
[----:B------:R-:W-:Y:S01]  /*140e0*/  LEA.HI.X.SX32 R71, R6, R217, 0x1, P6 ;  /* 0x000000d906477211 */ /* 0x000fe200030f0eff */
[----:B------:R-:W-:Y:S01]  /*140f0*/  IMAD R6, R209, 0x2, R4 ;  /* 0x00000002d1067824 */ /* 0x000fe200078e0204 */
[----:B------:R-:W-:Y:S01]  /*14100*/  STG.E.U16 [R66.64], R2 ;  /* 0x0000000242007986 */ /* 0x000fe2000c101506 */
[----:B------:R-:W-:-:S03]  /*14110*/  PRMT R42, R36, 0x7632, R42 ;  /* 0x00007632242a7816 */ /* 0x000fc6000000002a */
[----:B------:R0:W-:Y:S01]  /*14120*/  STG.E.U16 [R72.64], R36 ;  /* 0x0000002448007986 */ /* 0x0001e2000c101506 */
[----:B------:R-:W-:Y:S02]  /*14130*/  FSETP.NEU.AND P5, PT, R105, RZ, PT ;  /* 0x000000ff6900720b */ /* 0x000fe40003fad000 */
[----:B------:R-:W-:Y:S02]  /*14140*/  PRMT R44, R38, 0x7632, R44 ;  /* 0x00007632262c7816 */ /* 0x000fe4000000002c */
[----:B0-----:R-:W-:Y:S02]  /*14150*/  LEA R36, R209, R6, 0x1 ;  /* 0x00000006d1247211 */ /* 0x001fe400078e08ff */
[----:B------:R-:W-:-:S03]  /*14160*/  LEA R76, P6, R74, R216, 0x1 ;  /* 0x000000d84a4c7211 */ /* 0x000fc600078c08ff */
[----:B------:R-:W-:Y:S01]  /*14170*/  IMAD R38, R209, 0x2, R36 ;  /* 0x00000002d1267824 */ /* 0x000fe200078e0224 */
[----:B------:R-:W-:Y:S02]  /*14180*/  PRMT R46, R40, 0x7632, R46 ;  /* 0x00007632282e7816 */ /* 0x000fe4000000002e */
[----:B------:R-:W-:Y:S01]  /*14190*/  FSEL R2, R127, -INF , P5 ;  /* 0xff8000007f027808 */ /* 0x000fe20002800000 */
[C---:B------:R-:W-:Y:S01]  /*141a0*/  IMAD R40, R209.reuse, 0x2, R38 ;  /* 0x00000002d1287824 */ /* 0x040fe200078e0226 */
[----:B------:R-:W-:Y:S01]  /*141b0*/  LEA R66, P5, R8, R216, 0x1 ;  /* 0x000000d808427211 */ /* 0x000fe200078a08ff */
[----:B------:R0:W-:Y:S01]  /*141c0*/  STG.E.U16 [R68.64], R42 ;  /* 0x0000002a44007986 */ /* 0x0001e2000c101506 */
[-C--:B------:R-:W-:Y:S02]  /*141d0*/  LEA.HI.X.SX32 R77, R74, R217.reuse, 0x1, P6 ;  /* 0x000000d94a4d7211 */ /* 0x080fe400030f0eff */
[----:B------:R-:W-:Y:S02]  /*141e0*/  LEA.HI.X.SX32 R67, R8, R217, 0x1, P5 ;  /* 0x000000d908437211 */ /* 0x000fe400028f0eff */
[----:B------:R-:W-:Y:S01]  /*141f0*/  LEA R8, R209, R40, 0x1 ;  /* 0x00000028d1087211 */ /* 0x000fe200078e08ff */
[----:B------:R1:W-:Y:S01]  /*14200*/  STG.E.U16 [R70.64], R44 ;  /* 0x0000002c46007986 */ /* 0x0003e2000c101506 */
[----:B0-----:R-:W-:-:S04]  /*14210*/  LEA R68, P6, R10, R216, 0x1 ;  /* 0x000000d80a447211 */ /* 0x001fc800078c08ff */
[-C--:B------:R-:W-:Y:S01]  /*14220*/  LEA.HI.X.SX32 R69, R10, R217.reuse, 0x1, P6 ;  /* 0x000000d90a457211 */ /* 0x080fe200030f0eff */
[C---:B------:R-:W-:Y:S01]  /*14230*/  IMAD R10, R209.reuse, 0x2, R8 ;  /* 0x00000002d10a7824 */ /* 0x040fe200078e0208 */
[-C--:B-1----:R-:W-:Y:S02]  /*14240*/  LEA R70, P5, R92, R216.reuse, 0x1 ;  /* 0x000000d85c467211 */ /* 0x082fe400078a08ff */
[-C--:B------:R-:W-:Y:S02]  /*14250*/  LEA R72, P6, R12, R216.reuse, 0x1 ;  /* 0x000000d80c487211 */ /* 0x080fe400078c08ff */
[-C--:B------:R-:W-:Y:S02]  /*14260*/  LEA.HI.X.SX32 R71, R92, R217.reuse, 0x1, P5 ;  /* 0x000000d95c477211 */ /* 0x080fe400028f0eff */
[-C--:B------:R-:W-:Y:S01]  /*14270*/  LEA.HI.X.SX32 R73, R12, R217.reuse, 0x1, P6 ;  /* 0x000000d90c497211 */ /* 0x080fe200030f0eff */
[----:B------:R-:W-:Y:S01]  /*14280*/  IMAD R12, R209, 0x2, R10 ;  /* 0x00000002d10c7824 */ /* 0x000fe200078e020a */
[C---:B------:R-:W-:Y:S01]  /*14290*/  LEA R74, P5, R14.reuse, R216, 0x1 ;  /* 0x000000d80e4a7211 */ /* 0x040fe200078a08ff */
[----:B------:R0:W-:Y:S03]  /*142a0*/  STG.E.U16 [R76.64], R46 ;  /* 0x0000002e4c007986 */ /* 0x0001e6000c101506 */
[----:B------:R-:W-:-:S02]  /*142b0*/  LEA.HI.X.SX32 R75, R14, R217, 0x1, P5 ;  /* 0x000000d90e4b7211 */ /* 0x000fc400028f0eff */
[C---:B------:R-:W-:Y:S02]  /*142c0*/  LEA R14, R209.reuse, R12, 0x1 ;  /* 0x0000000cd10e7211 */ /* 0x040fe400078e08ff */
[-C--:B------:R-:W-:Y:S02]  /*142d0*/  LEA R78, P5, R96, R216.reuse, 0x1 ;  /* 0x000000d8604e7211 */ /* 0x080fe400078a08ff */
[----:B0-----:R-:W-:Y:S01]  /*142e0*/  LEA R76, P6, R94, R216, 0x1 ;  /* 0x000000d85e4c7211 */ /* 0x001fe200078c08ff */
[----:B------:R-:W-:-:S03]  /*142f0*/  IMAD R134, R209, 0x2, R14 ;  /* 0x00000002d1867824 */ /* 0x000fc600078e020e */
[-C--:B------:R-:W-:Y:S02]  /*14300*/  LEA.HI.X.SX32 R77, R94, R217.reuse, 0x1, P6 ;  /* 0x000000d95e4d7211 */ /* 0x080fe400030f0eff */
[-C--:B------:R-:W-:Y:S02]  /*14310*/  LEA R80, P6, R16, R216.reuse, 0x1 ;  /* 0x000000d810507211 */ /* 0x080fe400078c08ff */
[-C--:B------:R-:W-:Y:S02]  /*14320*/  LEA.HI.X.SX32 R79, R96, R217.reuse, 0x1, P5 ;  /* 0x000000d9604f7211 */ /* 0x080fe400028f0eff */
[----:B------:R-:W-:Y:S01]  /*14330*/  LEA.HI.X.SX32 R81, R16, R217, 0x1, P6 ;  /* 0x000000d910517211 */ /* 0x000fe200030f0eff */
[----:B------:R-:W-:Y:S01]  /*14340*/  IMAD R16, R209, 0x2, R134 ;  /* 0x00000002d1107824 */ /* 0x000fe200078e0286 */
[-C--:B------:R-:W-:Y:S02]  /*14350*/  LEA R82, P5, R18, R216.reuse, 0x1 ;  /* 0x000000d812527211 */ /* 0x080fe400078a08ff */
[----:B------:R-:W-:-:S02]  /*14360*/  LEA R84, P6, R98, R216, 0x1 ;  /* 0x000000d862547211 */ /* 0x000fc400078c08ff */
[-C--:B------:R-:W-:Y:S02]  /*14370*/  LEA.HI.X.SX32 R83, R18, R217.reuse, 0x1, P5 ;  /* 0x000000d912537211 */ /* 0x080fe400028f0eff */
[----:B------:R-:W-:Y:S02]  /*14380*/  LEA R86, P5, R20, R216, 0x1 ;  /* 0x000000d814567211 */ /* 0x000fe400078a08ff */
[C---:B------:R-:W-:Y:S02]  /*14390*/  LEA R18, R209.reuse, R16, 0x1 ;  /* 0x00000010d1127211 */ /* 0x040fe400078e08ff */
[-C--:B------:R-:W-:Y:S02]  /*143a0*/  LEA.HI.X.SX32 R85, R98, R217.reuse, 0x1, P6 ;  /* 0x000000d962557211 */ /* 0x080fe400030f0eff */
[----:B------:R-:W-:Y:S02]  /*143b0*/  LEA R88, P6, R22, R216, 0x1 ;  /* 0x000000d816587211 */ /* 0x000fe400078c08ff */
[-C--:B------:R-:W-:Y:S01]  /*143c0*/  LEA.HI.X.SX32 R87, R20, R217.reuse, 0x1, P5 ;  /* 0x000000d914577211 */ /* 0x080fe200028f0eff */
[----:B------:R-:W-:Y:S01]  /*143d0*/  IMAD R20, R209, 0x2, R18 ;  /* 0x00000002d1147824 */ /* 0x000fe200078e0212 */
[----:B------:R-:W-:-:S02]  /*143e0*/  LEA.HI.X.SX32 R89, R22, R217, 0x1, P6 ;  /* 0x000000d916597211 */ /* 0x000fc400030f0eff */
[-C--:B------:R-:W-:Y:S01]  /*143f0*/  LEA R90, P5, R100, R216.reuse, 0x1 ;  /* 0x000000d8645a7211 */ /* 0x080fe200078a08ff */
[----:B------:R-:W-:Y:S01]  /*14400*/  IMAD R22, R209, 0x2, R20 ;  /* 0x00000002d1167824 */ /* 0x000fe200078e0214 */
[-C--:B------:R-:W-:Y:S02]  /*14410*/  LEA R92, P6, R24, R216.reuse, 0x1 ;  /* 0x000000d8185c7211 */ /* 0x080fe400078c08ff */
[----:B------:R-:W-:Y:S02]  /*14420*/  FSETP.NEU.AND P2, PT, R93, RZ, PT ;  /* 0x000000ff5d00720b */ /* 0x000fe40003f4d000 */
[-C--:B------:R-:W-:Y:S02]  /*14430*/  LEA.HI.X.SX32 R91, R100, R217.reuse, 0x1, P5 ;  /* 0x000000d9645b7211 */ /* 0x080fe400028f0eff */
[----:B------:R-:W-:Y:S02]  /*14440*/  LEA.HI.X.SX32 R93, R24, R217, 0x1, P6 ;  /* 0x000000d9185d7211 */ /* 0x000fe400030f0eff */
[----:B------:R-:W-:-:S02]  /*14450*/  LEA R94, P5, R26, R216, 0x1 ;  /* 0x000000d81a5e7211 */ /* 0x000fc400078a08ff */
[C---:B------:R-:W-:Y:S02]  /*14460*/  LEA R24, R209.reuse, R22, 0x1 ;  /* 0x00000016d1187211 */ /* 0x040fe400078e08ff */
[-C--:B------:R-:W-:Y:S02]  /*14470*/  LEA R96, P6, R102, R216.reuse, 0x1 ;  /* 0x000000d866607211 */ /* 0x080fe400078c08ff */
[-C--:B------:R-:W-:Y:S01]  /*14480*/  LEA.HI.X.SX32 R95, R26, R217.reuse, 0x1, P5 ;  /* 0x000000d91a5f7211 */ /* 0x080fe200028f0eff */
[C---:B------:R-:W-:Y:S01]  /*14490*/  IMAD R26, R209.reuse, 0x2, R24 ;  /* 0x00000002d11a7824 */ /* 0x040fe200078e0218 */
[-C--:B------:R-:W-:Y:S02]  /*144a0*/  LEA R98, P5, R104, R216.reuse, 0x1 ;  /* 0x000000d868627211 */ /* 0x080fe400078a08ff */
[----:B------:R-:W-:Y:S01]  /*144b0*/  LEA.HI.X.SX32 R97, R102, R217, 0x1, P6 ;  /* 0x000000d966617211 */ /* 0x000fe200030f0eff */
[----:B------:R-:W-:Y:S01]  /*144c0*/  IMAD R148, R209, 0x2, R26 ;  /* 0x00000002d1947824 */ /* 0x000fe200078e021a */
[----:B------:R-:W-:-:S02]  /*144d0*/  LEA R100, P6, R28, R216, 0x1 ;  /* 0x000000d81c647211 */ /* 0x000fc400078c08ff */
[----:B------:R-:W-:Y:S02]  /*144e0*/  FSETP.NEU.AND P4, PT, R106, RZ, PT ;  /* 0x000000ff6a00720b */ /* 0x000fe40003f8d000 */
[-C--:B------:R-:W-:Y:S02]  /*144f0*/  LEA.HI.X.SX32 R99, R104, R217.reuse, 0x1, P5 ;  /* 0x000000d968637211 */ /* 0x080fe400028f0eff */
[----:B------:R-:W-:Y:S02]  /*14500*/  LEA R102, P5, R30, R216, 0x1 ;  /* 0x000000d81e667211 */ /* 0x000fe400078a08ff */
[----:B------:R-:W-:Y:S02]  /*14510*/  LEA.HI.X.SX32 R101, R28, R217, 0x1, P6 ;  /* 0x000000d91c657211 */ /* 0x000fe400030f0eff */
[----:B------:R-:W-:Y:S02]  /*14520*/  LEA R28, R209, R148, 0x1 ;  /* 0x00000094d11c7211 */ /* 0x000fe400078e08ff */
[----:B------:R-:W-:-:S02]  /*14530*/  FSEL R224, R224, -INF , P4 ;  /* 0xff800000e0e07808 */ /* 0x000fc40002000000 */
[----:B------:R-:W-:Y:S02]  /*14540*/  FSETP.NEU.AND P4, PT, R103, RZ, PT ;  /* 0x000000ff6700720b */ /* 0x000fe40003f8d000 */
[-C--:B------:R-:W-:Y:S01]  /*14550*/  LEA.HI.X.SX32 R103, R30, R217.reuse, 0x1, P5 ;  /* 0x000000d91e677211 */ /* 0x080fe200028f0eff */
[C---:B------:R-:W-:Y:S01]  /*14560*/  IMAD R30, R209.reuse, 0x2, R28 ;  /* 0x00000002d11e7824 */ /* 0x040fe200078e021c */
[-C--:B------:R-:W-:Y:S02]  /*14570*/  LEA R104, P6, R108, R216.reuse, 0x1 ;  /* 0x000000d86c687211 */ /* 0x080fe400078c08ff */
[-C--:B------:R-:W-:Y:S02]  /*14580*/  LEA R106, P5, R32, R216.reuse, 0x1 ;  /* 0x000000d8206a7211 */ /* 0x080fe400078a08ff */
[-C--:B------:R-:W-:Y:S02]  /*14590*/  LEA.HI.X.SX32 R105, R108, R217.reuse, 0x1, P6 ;  /* 0x000000d96c697211 */ /* 0x080fe400030f0eff */
[----:B------:R-:W-:Y:S01]  /*145a0*/  LEA.HI.X.SX32 R107, R32, R217, 0x1, P5 ;  /* 0x000000d9206b7211 */ /* 0x000fe200028f0eff */
[----:B------:R-:W-:Y:S01]  /*145b0*/  IMAD R32, R209, 0x2, R30 ;  /* 0x00000002d1207824 */ /* 0x000fe200078e021e */
[----:B------:R-:W-:-:S02]  /*145c0*/  LEA R108, P6, R34, R216, 0x1 ;  /* 0x000000d8226c7211 */ /* 0x000fc400078c08ff */
[-C--:B------:R-:W-:Y:S02]  /*145d0*/  LEA R110, P5, R114, R216.reuse, 0x1 ;  /* 0x000000d8726e7211 */ /* 0x080fe400078a08ff */
[-C--:B------:R-:W-:Y:S02]  /*145e0*/  LEA.HI.X.SX32 R109, R34, R217.reuse, 0x1, P6 ;  /* 0x000000d9226d7211 */ /* 0x080fe400030f0eff */
[----:B------:R-:W-:Y:S02]  /*145f0*/  LEA R112, P6, R4, R216, 0x1 ;  /* 0x000000d804707211 */ /* 0x000fe400078c08ff */
[----:B------:R-:W-:Y:S02]  /*14600*/  LEA R34, R209, R32, 0x1 ;  /* 0x00000020d1227211 */ /* 0x000fe400078e08ff */
[----:B------:R-:W-:Y:S02]  /*14610*/  LEA.HI.X.SX32 R111, R114, R217, 0x1, P5 ;  /* 0x000000d9726f7211 */ /* 0x000fe400028f0eff */
[----:B------:R-:W-:-:S02]  /*14620*/  LEA R114, P5, R6, R216, 0x1 ;  /* 0x000000d806727211 */ /* 0x000fc400078a08ff */
[-C--:B------:R-:W-:Y:S01]  /*14630*/  LEA.HI.X.SX32 R113, R4, R217.reuse, 0x1, P6 ;  /* 0x000000d904717211 */ /* 0x080fe200030f0eff */
[C---:B------:R-:W-:Y:S01]  /*14640*/  IMAD R4, R209.reuse, 0x2, R34 ;  /* 0x00000002d1047824 */ /* 0x040fe200078e0222 */
[-C--:B------:R-:W-:Y:S02]  /*14650*/  LEA R116, P6, R36, R216.reuse, 0x1 ;  /* 0x000000d824747211 */ /* 0x080fe400078c08ff */
[-C--:B------:R-:W-:Y:S01]  /*14660*/  LEA.HI.X.SX32 R115, R6, R217.reuse, 0x1, P5 ;  /* 0x000000d906737211 */ /* 0x080fe200028f0eff */
[----:B------:R-:W-:Y:S01]  /*14670*/  IMAD R6, R209, 0x2, R4 ;  /* 0x00000002d1067824 */ /* 0x000fe200078e0204 */
[-C--:B------:R-:W-:Y:S02]  /*14680*/  LEA R118, P5, R38, R216.reuse, 0x1 ;  /* 0x000000d826767211 */ /* 0x080fe400078a08ff */
[----:B------:R-:W-:Y:S02]  /*14690*/  LEA.HI.X.SX32 R117, R36, R217, 0x1, P6 ;  /* 0x000000d924757211 */ /* 0x000fe400030f0eff */
        /* <DEDUP_REMOVED lines=10> */
[C---:B------:R-:W-:Y:S01]  /*14740*/  IMAD R10, R209.reuse, 0x2, R8 ;  /* 0x00000002d10a7824 */ /* 0x040fe200078e0208 */
[----:B------:R-:W-:Y:S02]  /*14750*/  LEA R128, P6, R14, R216, 0x1 ;  /* 0x000000d80e807211 */ /* 0x000fe400078c08ff */
[-C--:B------:R-:W-:Y:S02]  /*14760*/  LEA.HI.X.SX32 R127, R12, R217.reuse, 0x1, P5 ;  /* 0x000000d90c7f7211 */ /* 0x080fe400028f0eff */
[C---:B------:R-:W-:Y:S02]  /*14770*/  LEA R12, R209.reuse, R10, 0x1 ;  /* 0x0000000ad10c7211 */ /* 0x040fe400078e08ff */
[----:B------:R-:W-:Y:S02]  /*14780*/  LEA.HI.X.SX32 R129, R14, R217, 0x1, P6 ;  /* 0x000000d90e817211 */ /* 0x000fe400030f0eff */
[-C--:B------:R-:W-:Y:S01]  /*14790*/  LEA R130, P5, R134, R216.reuse, 0x1 ;  /* 0x000000d886827211 */ /* 0x080fe200078a08ff */
[----:B------:R-:W-:Y:S01]  /*147a0*/  IMAD R14, R209, 0x2, R12 ;  /* 0x00000002d10e7824 */ /* 0x000fe200078e020c */
[----:B------:R-:W-:-:S02]  /*147b0*/  LEA R132, P6, R16, R216, 0x1 ;  /* 0x000000d810847211 */ /* 0x000fc400078c08ff */
[-C--:B------:R-:W-:Y:S02]  /*147c0*/  LEA.HI.X.SX32 R131, R134, R217.reuse, 0x1, P5 ;  /* 0x000000d986837211 */ /* 0x080fe400028f0eff */
[-C--:B------:R-:W-:Y:S01]  /*147d0*/  LEA.HI.X.SX32 R133, R16, R217.reuse, 0x1, P6 ;  /* 0x000000d910857211 */ /* 0x080fe200030f0eff */
[C---:B------:R-:W-:Y:S01]  /*147e0*/  IMAD R16, R209.reuse, 0x2, R14 ;  /* 0x00000002d1107824 */ /* 0x040fe200078e020e */
[-C--:B------:R-:W-:Y:S02]  /*147f0*/  LEA R134, P5, R18, R216.reuse, 0x1 ;  /* 0x000000d812867211 */ /* 0x080fe400078a08ff */
[----:B------:R-:W-:Y:S02]  /*14800*/  LEA R136, P6, R20, R216, 0x1 ;  /* 0x000000d814887211 */ /* 0x000fe400078c08ff */
[----:B------:R-:W-:Y:S02]  /*14810*/  LEA.HI.X.SX32 R135, R18, R217, 0x1, P5 ;  /* 0x000000d912877211 */ /* 0x000fe400028f0eff */
[----:B------:R-:W-:-:S02]  /*14820*/  LEA R18, R209, R16, 0x1 ;  /* 0x00000010d1127211 */ /* 0x000fc400078e08ff */
[-C--:B------:R-:W-:Y:S02]  /*14830*/  LEA R138, P5, R22, R216.reuse, 0x1 ;  /* 0x000000d8168a7211 */ /* 0x080fe400078a08ff */
[-C--:B------:R-:W-:Y:S01]  /*14840*/  LEA.HI.X.SX32 R137, R20, R217.reuse, 0x1, P6 ;  /* 0x000000d914897211 */ /* 0x080fe200030f0eff */
[C---:B------:R-:W-:Y:S01]  /*14850*/  IMAD R20, R209.reuse, 0x2, R18 ;  /* 0x00000002d1147824 */ /* 0x040fe200078e0212 */
[-C--:B------:R-:W-:Y:S02]  /*14860*/  LEA R140, P6, R24, R216.reuse, 0x1 ;  /* 0x000000d8188c7211 */ /* 0x080fe400078c08ff */
[-C--:B------:R-:W-:Y:S01]  /*14870*/  LEA.HI.X.SX32 R139, R22, R217.reuse, 0x1, P5 ;  /* 0x000000d9168b7211 */ /* 0x080fe200028f0eff */
[----:B------:R-:W-:Y:S01]  /*14880*/  IMAD R22, R209, 0x2, R20 ;  /* 0x00000002d1167824 */ /* 0x000fe200078e0214 */
[----:B------:R-:W-:Y:S02]  /*14890*/  LEA R142, P5, R26, R216, 0x1 ;  /* 0x000000d81a8e7211 */ /* 0x000fe400078a08ff */
[----:B------:R-:W-:-:S02]  /*148a0*/  LEA.HI.X.SX32 R141, R24, R217, 0x1, P6 ;  /* 0x000000d9188d7211 */ /* 0x000fc400030f0eff */
        /* <DEDUP_REMOVED lines=32> */
[----:B------:R-:W-:Y:S02]  /*14ab0*/  PRMT R42, R42, 0x7632, R42 ;  /* 0x000076322a2a7816 */ /* 0x000fe4000000002a */
[----:B------:R-:W-:Y:S02]  /*14ac0*/  PRMT R34, R44, 0x7632, R34 ;  /* 0x000076322c227816 */ /* 0x000fe40000000022 */
[----:B------:R-:W-:Y:S02]  /*14ad0*/  LEA.HI.X.SX32 R167, R14, R217, 0x1, P5 ;  /* 0x000000d90ea77211 */ /* 0x000fe400028f0eff */
[----:B------:R-:W-:Y:S01]  /*14ae0*/  PRMT R46, R46, 0x7632, R46 ;  /* 0x000076322e2e7816 */ /* 0x000fe2000000002e */
[----:B------:R-:W-:Y:S01]  /*14af0*/  IMAD R14, R209, 0x2, R12 ;  /* 0x00000002d10e7824 */ /* 0x000fe200078e020c */
[----:B------:R-:W-:-:S02]  /*14b00*/  LEA R168, P6, R16, R216, 0x1 ;  /* 0x000000d810a87211 */ /* 0x000fc400078c08ff */
[----:B------:R-:W-:Y:S02]  /*14b10*/  LEA R170, P5, R18, R216, 0x1 ;  /* 0x000000d812aa7211 */ /* 0x000fe400078a08ff */
[----:B------:R-:W-:Y:S01]  /*14b20*/  PRMT R36, R48, 0x7632, R36 ;  /* 0x0000763230247816 */ /* 0x000fe20000000024 */
[----:B------:R0:W-:Y:S01]  /*14b30*/  STG.E.U16 [R66.64], R42 ;  /* 0x0000002a42007986 */ /* 0x0001e2000c101506 */
[----:B------:R-:W-:Y:S02]  /*14b40*/  PRMT R50, R50, 0x7632, R50 ;  /* 0x0000763232327816 */ /* 0x000fe40000000032 */
[----:B------:R-:W-:Y:S01]  /*14b50*/  PRMT R38, R52, 0x7632, R38 ;  /* 0x0000763234267816 */ /* 0x000fe20000000026 */
[----:B------:R-:W-:Y:S01]  /*14b60*/  STG.E.U16 [R68.64], R34 ;  /* 0x0000002244007986 */ /* 0x000fe2000c101506 */
[----:B------:R-:W-:Y:S02]  /*14b70*/  PRMT R54, R54, 0x7632, R54 ;  /* 0x0000763236367816 */ /* 0x000fe40000000036 */
[-C--:B------:R-:W-:Y:S01]  /*14b80*/  LEA.HI.X.SX32 R169, R16, R217.reuse, 0x1, P6 ;  /* 0x000000d910a97211 */ /* 0x080fe200030f0eff */
[----:B------:R-:W-:Y:S01]  /*14b90*/  STG.E.U16 [R70.64], R46 ;  /* 0x0000002e46007986 */ /* 0x000fe2000c101506 */
[----:B------:R-:W-:-:S02]  /*14ba0*/  LEA.HI.X.SX32 R171, R18, R217, 0x1, P5 ;  /* 0x000000d912ab7211 */ /* 0x000fc400028f0eff */
[----:B------:R-:W-:Y:S01]  /*14bb0*/  PRMT R40, R56, 0x7632, R40 ;  /* 0x0000763238287816 */ /* 0x000fe20000000028 */
[----:B------:R-:W-:Y:S01]  /*14bc0*/  STG.E.U16 [R72.64], R36 ;  /* 0x0000002448007986 */ /* 0x000fe2000c101506 */
[-C--:B------:R-:W-:Y:S02]  /*14bd0*/  LEA R172, P6, R20, R216.reuse, 0x1 ;  /* 0x000000d814ac7211 */ /* 0x080fe400078c08ff */
[----:B------:R-:W-:Y:S01]  /*14be0*/  LEA R174, P5, R22, R216, 0x1 ;  /* 0x000000d816ae7211 */ /* 0x000fe200078a08ff */
[----:B------:R-:W-:Y:S01]  /*14bf0*/  STG.E.U16 [R74.64], R50 ;  /* 0x000000324a007986 */ /* 0x000fe2000c101506 */
[----:B------:R-:W-:Y:S02]  /*14c00*/  PRMT R58, R58, 0x7632, R58 ;  /* 0x000076323a3a7816 */ /* 0x000fe4000000003a */
[----:B------:R-:W-:Y:S01]  /*14c10*/  LEA R16, R209, R14, 0x1 ;  /* 0x0000000ed1107211 */ /* 0x000fe200078e08ff */
[----:B------:R1:W-:Y:S01]  /*14c20*/  STG.E.U16 [R76.64], R38 ;  /* 0x000000264c007986 */ /* 0x0003e2000c101506 */
[----:B0-----:R-:W-:-:S02]  /*14c30*/  PRMT R42, R60, 0x7632, R42 ;  /* 0x000076323c2a7816 */ /* 0x001fc4000000002a */
[----:B------:R-:W-:Y:S01]  /*14c40*/  PRMT R62, R62, 0x7632, R62 ;  /* 0x000076323e3e7816 */ /* 0x000fe2000000003e */
[----:B------:R0:W-:Y:S01]  /*14c50*/  STG.E.U16 [R78.64], R54 ;  /* 0x000000364e007986 */ /* 0x0001e2000c101506 */
[----:B------:R-:W-:Y:S02]  /*14c60*/  PRMT R44, R64, 0x7632, R44 ;  /* 0x00007632402c7816 */ /* 0x000fe4000000002c */
[-C--:B------:R-:W-:Y:S01]  /*14c70*/  LEA.HI.X.SX32 R173, R20, R217.reuse, 0x1, P6 ;  /* 0x000000d914ad7211 */ /* 0x080fe200030f0eff */
[----:B------:R2:W-:Y:S01]  /*14c80*/  STG.E.U16 [R80.64], R40 ;  /* 0x0000002850007986 */ /* 0x0005e2000c101506 */
[----:B------:R-:W-:Y:S01]  /*14c90*/  LEA.HI.X.SX32 R175, R22, R217, 0x1, P5 ;  /* 0x000000d916af7211 */ /* 0x000fe200028f0eff */
[----:B------:R-:W-:Y:S01]  /*14ca0*/  IMAD R18, R209, 0x2, R16 ;  /* 0x00000002d1127824 */ /* 0x000fe200078e0210 */
[-C--:B------:R-:W-:Y:S01]  /*14cb0*/  LEA R176, P6, R24, R216.reuse, 0x1 ;  /* 0x000000d818b07211 */ /* 0x080fe200078c08ff */
[----:B------:R3:W-:Y:S01]  /*14cc0*/  STG.E.U16 [R82.64], R58 ;  /* 0x0000003a52007986 */ /* 0x0007e2000c101506 */
[----:B------:R-:W-:-:S03]  /*14cd0*/  LEA R178, P5, R26, R216, 0x1 ;  /* 0x000000d81ab27211 */ /* 0x000fc600078a08ff */
[----:B------:R4:W-:Y:S01]  /*14ce0*/  STG.E.U16 [R84.64], R42 ;  /* 0x0000002a54007986 */ /* 0x0009e2000c101506 */
[----:B------:R-:W-:-:S03]  /*14cf0*/  LEA.HI.X.SX32 R177, R24, R217, 0x1, P6 ;  /* 0x000000d918b17211 */ /* 0x000fc600030f0eff */
[----:B------:R0:W-:Y:S01]  /*14d00*/  STG.E.U16 [R86.64], R62 ;  /* 0x0000003e56007986 */ /* 0x0001e2000c101506 */
[-C--:B------:R-:W-:Y:S01]  /*14d10*/  LEA.HI.X.SX32 R179, R26, R217.reuse, 0x1, P5 ;  /* 0x000000d91ab37211 */ /* 0x080fe200028f0eff */
[----:B------:R-:W-:Y:S02]  /*14d20*/  IMAD R20, R209, 0x2, R18 ;  /* 0x00000002d1147824 */ /* 0x000fe400078e0212 */
[----:B------:R0:W-:Y:S01]  /*14d30*/  STG.E.U16 [R88.64], R44 ;  /* 0x0000002c58007986 */ /* 0x0001e2000c101506 */
[-C--:B------:R-:W-:Y:S02]  /*14d40*/  LEA R180, P6, R28, R216.reuse, 0x1 ;  /* 0x000000d81cb47211 */ /* 0x080fe400078c08ff */
[----:B------:R-:W-:Y:S01]  /*14d50*/  LEA R182, P5, R4, R216, 0x1 ;  /* 0x000000d804b67211 */ /* 0x000fe200078a08ff */
[----:B------:R0:W-:Y:S04]  /*14d60*/  STG.E.U16 [R90.64], R3 ;  /* 0x000000035a007986 */ /* 0x0001e8000c101506 */
[----:B------:R0:W-:Y:S01]  /*14d70*/  STG.E.U16 [R92.64], R5 ;  /* 0x000000055c007986 */ /* 0x0001e2000c101506 */
[----:B------:R-:W-:-:S03]  /*14d80*/  LEA.HI.X.SX32 R181, R28, R217, 0x1, P6 ;  /* 0x000000d91cb57211 */ /* 0x000fc600030f0eff */
[----:B------:R0:W-:Y:S01]  /*14d90*/  STG.E.U16 [R94.64], R7 ;  /* 0x000000075e007986 */ /* 0x0001e2000c101506 */
[----:B------:R-:W-:-:S03]  /*14da0*/  LEA.HI.X.SX32 R183, R4, R217, 0x1, P5 ;  /* 0x000000d904b77211 */ /* 0x000fc600028f0eff */
[----:B------:R0:W-:Y:S01]  /*14db0*/  STG.E.U16 [R96.64], R9 ;  /* 0x0000000960007986 */ /* 0x0001e2000c101506 */
[----:B------:R-:W-:-:S03]  /*14dc0*/  LEA R184, P6, R6, R216, 0x1 ;  /* 0x000000d806b87211 */ /* 0x000fc600078c08ff */
[----:B------:R0:W-:Y:S01]  /*14dd0*/  STG.E.U16 [R98.64], R11 ;  /* 0x0000000b62007986 */ /* 0x0001e2000c101506 */
[----:B------:R-:W-:-:S03]  /*14de0*/  LEA R4, R209, R20, 0x1 ;  /* 0x00000014d1047211 */ /* 0x000fc600078e08ff */
[----:B------:R0:W-:Y:S04]  /*14df0*/  STG.E.U16 [R100.64], R13 ;  /* 0x0000000d64007986 */ /* 0x0001e8000c101506 */
[----:B------:R0:W-:Y:S01]  /*14e00*/  STG.E.U16 [R102.64], R15 ;  /* 0x0000000f66007986 */ /* 0x0001e2000c101506 */
[----:B------:R-:W-:-:S03]  /*14e10*/  LEA R186, P5, R8, R216, 0x1 ;  /* 0x000000d808ba7211 */ /* 0x000fc600078a08ff */
[----:B------:R0:W-:Y:S01]  /*14e20*/  STG.E.U16 [R104.64], R17 ;  /* 0x0000001168007986 */ /* 0x0001e2000c101506 */
[----:B------:R-:W-:-:S03]  /*14e30*/  LEA.HI.X.SX32 R185, R6, R217, 0x1, P6 ;  /* 0x000000d906b97211 */ /* 0x000fc600030f0eff */
[----:B------:R0:W-:Y:S01]  /*14e40*/  STG.E.U16 [R106.64], R19 ;  /* 0x000000136a007986 */ /* 0x0001e2000c101506 */
[----:B------:R-:W-:-:S03]  /*14e50*/  IMAD R6, R209, 0x2, R4 ;  /* 0x00000002d1067824 */ /* 0x000fc600078e0204 */
[----:B------:R0:W-:Y:S04]  /*14e60*/  STG.E.U16 [R108.64], R21 ;  /* 0x000000156c007986 */ /* 0x0001e8000c101506 */
[----:B------:R-:W-:Y:S01]  /*14e70*/  STG.E.U16 [R110.64], R23 ;  /* 0x000000176e007986 */ /* 0x000fe2000c101506 */
[----:B------:R-:W-:-:S03]  /*14e80*/  LEA R188, P6, R10, R216, 0x1 ;  /* 0x000000d80abc7211 */ /* 0x000fc600078c08ff */
[----:B------:R-:W-:Y:S01]  /*14e90*/  STG.E.U16 [R112.64], R25 ;  /* 0x0000001970007986 */ /* 0x000fe2000c101506 */
[----:B------:R-:W-:-:S03]  /*14ea0*/  LEA.HI.X.SX32 R187, R8, R217, 0x1, P5 ;  /* 0x000000d908bb7211 */ /* 0x000fc600028f0eff */
[----:B------:R-:W-:Y:S01]  /*14eb0*/  STG.E.U16 [R114.64], R27 ;  /* 0x0000001b72007986 */ /* 0x000fe2000c101506 */
[----:B------:R-:W-:-:S03]  /*14ec0*/  IMAD R8, R209, 0x2, R6 ;  /* 0x00000002d1087824 */ /* 0x000fc600078e0206 */
[----:B------:R-:W-:Y:S04]  /*14ed0*/  STG.E.U16 [R116.64], R29 ;  /* 0x0000001d74007986 */ /* 0x000fe8000c101506 */
[----:B------:R-:W-:Y:S01]  /*14ee0*/  STG.E.U16 [R118.64], R31 ;  /* 0x0000001f76007986 */ /* 0x000fe2000c101506 */
[----:B------:R-:W-:-:S03]  /*14ef0*/  LEA R190, P5, R12, R216, 0x1 ;  /* 0x000000d80cbe7211 */ /* 0x000fc600078a08ff */
[----:B------:R-:W-:Y:S01]  /*14f00*/  STG.E.U16 [R120.64], R33 ;  /* 0x0000002178007986 */ /* 0x000fe2000c101506 */
[----:B------:R-:W-:-:S03]  /*14f10*/  LEA.HI.X.SX32 R189, R10, R217, 0x1, P6 ;  /* 0x000000d90abd7211 */ /* 0x000fc600030f0eff */
[----:B------:R-:W-:Y:S01]  /*14f20*/  STG.E.U16 [R122.64], R35 ;  /* 0x000000237a007986 */ /* 0x000fe2000c101506 */
[----:B------:R-:W-:-:S03]  /*14f30*/  LEA R192, P6, R14, R216, 0x1 ;  /* 0x000000d80ec07211 */ /* 0x000fc600078c08ff */
[----:B------:R-:W-:Y:S01]  /*14f40*/  STG.E.U16 [R124.64], R37 ;  /* 0x000000257c007986 */ /* 0x000fe2000c101506 */
[----:B------:R-:W-:-:S03]  /*14f50*/  LEA R10, R209, R8, 0x1 ;  /* 0x00000008d10a7211 */ /* 0x000fc600078e08ff */
[----:B------:R-:W-:Y:S01]  /*14f60*/  STG.E.U16 [R126.64], R39 ;  /* 0x000000277e007986 */ /* 0x000fe2000c101506 */
[----:B------:R-:W-:-:S03]  /*14f70*/  LEA.HI.X.SX32 R191, R12, R217, 0x1, P5 ;  /* 0x000000d90cbf7211 */ /* 0x000fc600028f0eff */
[----:B------:R-:W-:Y:S01]  /*14f80*/  STG.E.U16 [R128.64], R41 ;  /* 0x0000002980007986 */ /* 0x000fe2000c101506 */
[----:B------:R-:W-:-:S03]  /*14f90*/  LEA R194, P5, R16, R216, 0x1 ;  /* 0x000000d810c27211 */ /* 0x000fc600078a08ff */
[----:B------:R-:W-:Y:S01]  /*14fa0*/  STG.E.U16 [R130.64], R43 ;  /* 0x0000002b82007986 */ /* 0x000fe2000c101506 */
[----:B------:R-:W-:-:S03]  /*14fb0*/  LEA.HI.X.SX32 R193, R14, R217, 0x1, P6 ;  /* 0x000000d90ec17211 */ /* 0x000fc600030f0eff */
[----:B------:R-:W-:Y:S01]  /*14fc0*/  STG.E.U16 [R132.64], R45 ;  /* 0x0000002d84007986 */ /* 0x000fe2000c101506 */
[----:B------:R-:W-:-:S03]  /*14fd0*/  LEA R196, P6, R18, R216, 0x1 ;  /* 0x000000d812c47211 */ /* 0x000fc600078c08ff */
[----:B------:R-:W-:Y:S01]  /*14fe0*/  STG.E.U16 [R134.64], R47 ;  /* 0x0000002f86007986 */ /* 0x000fe2000c101506 */
[----:B------:R-:W-:-:S03]  /*14ff0*/  IMAD R12, R209, 0x2, R10 ;  /* 0x00000002d10c7824 */ /* 0x000fc600078e020a */
[----:B------:R-:W-:Y:S01]  /*15000*/  STG.E.U16 [R136.64], R49 ;  /* 0x0000003188007986 */ /* 0x000fe2000c101506 */
[----:B------:R-:W-:-:S03]  /*15010*/  LEA.HI.X.SX32 R195, R16, R217, 0x1, P5 ;  /* 0x000000d910c37211 */ /* 0x000fc600028f0eff */
[----:B------:R-:W-:Y:S01]  /*15020*/  STG.E.U16 [R138.64], R51 ;  /* 0x000000338a007986 */ /* 0x000fe2000c101506 */
[----:B-1----:R-:W-:-:S03]  /*15030*/  PRMT R77, R3, 0x7632, R77 ;  /* 0x00007632034d7816 */ /* 0x002fc6000000004d */
[----:B------:R-:W-:Y:S01]  /*15040*/  STG.E.U16 [R140.64], R53 ;  /* 0x000000358c007986 */ /* 0x000fe2000c101506 */
[----:B------:R-:W-:-:S03]  /*15050*/  LEA R198, P5, R20, R216, 0x1 ;  /* 0x000000d814c67211 */ /* 0x000fc600078a08ff */
[----:B------:R-:W-:Y:S01]  /*15060*/  STG.E.U16 [R142.64], R55 ;  /* 0x000000378e007986 */ /* 0x000fe2000c101506 */
[----:B------:R-:W-:Y:S01]  /*15070*/  LEA.HI.X.SX32 R197, R18, R217, 0x1, P6 ;  /* 0x000000d912c57211 */ /* 0x000fe200030f0eff */
[----:B------:R-:W-:Y:S01]  /*15080*/  IMAD R14, R209, 0x2, R12 ;  /* 0x00000002d10e7824 */ /* 0x000fe200078e020c */
[----:B0-----:R-:W-:Y:S01]  /*15090*/  PRMT R78, R5, 0x7632, R78 ;  /* 0x00007632054e7816 */ /* 0x001fe2000000004e */
[----:B------:R-:W-:Y:S01]  /*150a0*/  STG.E.U16 [R144.64], R57 ;  /* 0x0000003990007986 */ /* 0x000fe2000c101506 */
[----:B------:R-:W-:Y:S02]  /*150b0*/  LEA R200, P6, R4, R216, 0x1 ;  /* 0x000000d804c87211 */ /* 0x000fe400078c08ff */
[----:B------:R-:W-:Y:S01]  /*150c0*/  PRMT R79, R7, 0x7632, R79 ;  /* 0x00007632074f7816 */ /* 0x000fe2000000004f */
[----:B------:R-:W-:Y:S01]  /*150d0*/  STG.E.U16 [R146.64], R59 ;  /* 0x0000003b92007986 */ /* 0x000fe2000c101506 */
[----:B--2---:R-:W-:-:S03]  /*150e0*/  PRMT R80, R9, 0x7632, R80 ;  /* 0x0000763209507816 */ /* 0x004fc60000000050 */
[----:B------:R-:W-:Y:S01]  /*150f0*/  STG.E.U16 [R148.64], R61 ;  /* 0x0000003d94007986 */ /* 0x000fe2000c101506 */
[----:B------:R-:W-:-:S03]  /*15100*/  PRMT R81, R11, 0x7632, R81 ;  /* 0x000076320b517816 */ /* 0x000fc60000000051 */
[----:B------:R-:W-:Y:S01]  /*15110*/  STG.E.U16 [R150.64], R63 ;  /* 0x0000003f96007986 */ /* 0x000fe2000c101506 */
[-C--:B------:R-:W-:Y:S02]  /*15120*/  LEA.HI.X.SX32 R199, R20, R217.reuse, 0x1, P5 ;  /* 0x000000d914c77211 */ /* 0x080fe400028f0eff */
[----:B---3--:R-:W-:Y:S01]  /*15130*/  PRMT R82, R13, 0x7632, R82 ;  /* 0x000076320d527816 */ /* 0x008fe20000000052 */
[----:B------:R-:W-:Y:S01]  /*15140*/  STG.E.U16 [R152.64], R65 ;  /* 0x0000004198007986 */ /* 0x000fe2000c101506 */
[----:B------:R-:W-:Y:S02]  /*15150*/  LEA R202, P5, R6, R216, 0x1 ;  /* 0x000000d806ca7211 */ /* 0x000fe400078a08ff */
[----:B------:R-:W-:Y:S01]  /*15160*/  LEA.HI.X.SX32 R201, R4, R217, 0x1, P6 ;  /* 0x000000d904c97211 */ /* 0x000fe200030f0eff */
[----:B------:R-:W-:Y:S01]  /*15170*/  STG.E.U16 [R154.64], R77 ;  /* 0x0000004d9a007986 */ /* 0x000fe2000c101506 */
[----:B------:R-:W-:Y:S02]  /*15180*/  PRMT R83, R15, 0x7632, R83 ;  /* 0x000076320f537816 */ /* 0x000fe40000000053 */
[----:B------:R-:W-:Y:S01]  /*15190*/  LEA R4, R209, R14, 0x1 ;  /* 0x0000000ed1047211 */ /* 0x000fe200078e08ff */
[----:B------:R-:W-:Y:S01]  /*151a0*/  STG.E.U16 [R156.64], R78 ;  /* 0x0000004e9c007986 */ /* 0x000fe2000c101506 */
[----:B----4-:R-:W-:-:S02]  /*151b0*/  PRMT R84, R17, 0x7632, R84 ;  /* 0x0000763211547816 */ /* 0x010fc40000000054 */
[----:B------:R-:W-:Y:S01]  /*151c0*/  PRMT R85, R19, 0x7632, R85 ;  /* 0x0000763213557816 */ /* 0x000fe20000000055 */
[----:B------:R-:W-:Y:S01]  /*151d0*/  STG.E.U16 [R158.64], R79 ;  /* 0x0000004f9e007986 */ /* 0x000fe2000c101506 */
[-C--:B------:R-:W-:Y:S02]  /*151e0*/  LEA R204, P6, R8, R216.reuse, 0x1 ;  /* 0x000000d808cc7211 */ /* 0x080fe400078c08ff */
[----:B------:R-:W-:Y:S01]  /*151f0*/  PRMT R86, R21, 0x7632, R86 ;  /* 0x0000763215567816 */ /* 0x000fe20000000056 */
[----:B------:R-:W-:Y:S01]  /*15200*/  STG.E.U16 [R160.64], R80 ;  /* 0x00000050a0007986 */ /* 0x000fe2000c101506 */
[----:B------:R-:W-:Y:S02]  /*15210*/  LEA.HI.X.SX32 R203, R6, R217, 0x1, P5 ;  /* 0x000000d906cb7211 */ /* 0x000fe400028f0eff */
[----:B------:R-:W-:Y:S01]  /*15220*/  PRMT R87, R23, 0x7632, R87 ;  /* 0x0000763217577816 */ /* 0x000fe20000000057 */
[----:B------:R-:W-:Y:S01]  /*15230*/  STG.E.U16 [R162.64], R81 ;  /* 0x00000051a2007986 */ /* 0x000fe2000c101506 */
[----:B------:R-:W-:Y:S01]  /*15240*/  LEA R206, P5, R10, R216, 0x1 ;  /* 0x000000d80ace7211 */ /* 0x000fe200078a08ff */
[----:B------:R-:W-:Y:S01]  /*15250*/  IMAD R6, R209, 0x2, R4 ;  /* 0x00000002d1067824 */ /* 0x000fe200078e0204 */
[----:B------:R-:W-:Y:S01]  /*15260*/  PRMT R88, R25, 0x7632, R88 ;  /* 0x0000763219587816 */ /* 0x000fe20000000058 */
[----:B------:R-:W-:Y:S01]  /*15270*/  STG.E.U16 [R164.64], R82 ;  /* 0x00000052a4007986 */ /* 0x000fe2000c101506 */
[----:B------:R-:W-:-:S03]  /*15280*/  PRMT R89, R27, 0x7632, R89 ;  /* 0x000076321b597816 */ /* 0x000fc60000000059 */
[----:B------:R-:W-:Y:S01]  /*15290*/  STG.E.U16 [R166.64], R83 ;  /* 0x00000053a6007986 */ /* 0x000fe2000c101506 */
[-C--:B------:R-:W-:Y:S02]  /*152a0*/  LEA.HI.X.SX32 R205, R8, R217.reuse, 0x1, P6 ;  /* 0x000000d908cd7211 */ /* 0x080fe400030f0eff */
[----:B------:R-:W-:Y:S01]  /*152b0*/  PRMT R90, R29, 0x7632, R90 ;  /* 0x000076321d5a7816 */ /* 0x000fe2000000005a */
[----:B------:R-:W-:Y:S01]  /*152c0*/  STG.E.U16 [R168.64], R84 ;  /* 0x00000054a8007986 */ /* 0x000fe2000c101506 */
[-C--:B------:R-:W-:Y:S02]  /*152d0*/  LEA R208, P6, R12, R216.reuse, 0x1 ;  /* 0x000000d80cd07211 */ /* 0x080fe400078c08ff */
[----:B------:R-:W-:Y:S01]  /*152e0*/  PRMT R91, R31, 0x7632, R91 ;  /* 0x000076321f5b7816 */ /* 0x000fe2000000005b */
[----:B------:R-:W-:Y:S01]  /*152f0*/  STG.E.U16 [R170.64], R85 ;  /* 0x00000055aa007986 */ /* 0x000fe2000c101506 */
[----:B------:R-:W-:Y:S01]  /*15300*/  LEA.HI.X.SX32 R207, R10, R217, 0x1, P5 ;  /* 0x000000d90acf7211 */ /* 0x000fe200028f0eff */
[----:B------:R-:W-:Y:S01]  /*15310*/  IMAD R8, R209, 0x2, R6 ;  /* 0x00000002d1087824 */ /* 0x000fe200078e0206 */
[----:B------:R-:W-:Y:S01]  /*15320*/  PRMT R92, R33, 0x7632, R92 ;  /* 0x00007632215c7816 */ /* 0x000fe2000000005c */
[----:B------:R-:W-:Y:S01]  /*15330*/  STG.E.U16 [R172.64], R86 ;  /* 0x00000056ac007986 */ /* 0x000fe2000c101506 */
[----:B------:R-:W-:-:S02]  /*15340*/  LEA R210, P5, R14, R216, 0x1 ;  /* 0x000000d80ed27211 */ /* 0x000fc400078a08ff */
        /* <DEDUP_REMOVED lines=21> */
[----:B------:R-:W-:Y:S02]  /*154a0*/  FSETP.NEU.AND P6, PT, R215, RZ, PT ;  /* 0x000000ffd700720b */ /* 0x000fe40003fcd000 */
        /* <DEDUP_REMOVED lines=10> */
[----:B------:R-:W-:-:S03]  /*15550*/  PRMT R105, R59, 0x7632, R105 ;  /* 0x000076323b697816 */ /* 0x000fc60000000069 */
[----:B------:R-:W-:Y:S01]  /*15560*/  STG.E.U16 [R198.64], R99 ;  /* 0x00000063c6007986 */ /* 0x000fe2000c101506 */
[----:B------:R-:W-:-:S03]  /*15570*/  PRMT R106, R61, 0x7632, R106 ;  /* 0x000076323d6a7816 */ /* 0x000fc6000000006a */
[----:B------:R-:W-:Y:S01]  /*15580*/  STG.E.U16 [R200.64], R100 ;  /* 0x00000064c8007986 */ /* 0x000fe2000c101506 */
[----:B------:R-:W-:Y:S02]  /*15590*/  LEA.HI.X.SX32 R217, R6, R217, 0x1, P5 ;  /* 0x000000d906d97211 */ /* 0x000fe400028f0eff */
[----:B------:R-:W-:Y:S01]  /*155a0*/  PRMT R108, R63, 0x7632, R108 ;  /* 0x000076323f6c7816 */ /* 0x000fe2000000006c */
[----:B------:R-:W-:Y:S01]  /*155b0*/  STG.E.U16 [R202.64], R101 ;  /* 0x00000065ca007986 */ /* 0x000fe2000c101506 */
[----:B------:R-:W-:-:S03]  /*155c0*/  PRMT R107, R65, 0x7632, R107 ;  /* 0x00007632416b7816 */ /* 0x000fc6000000006b */
[----:B------:R-:W-:Y:S04]  /*155d0*/  STG.E.U16 [R204.64], R102 ;  /* 0x00000066cc007986 */ /* 0x000fe8000c101506 */
[----:B------:R-:W-:Y:S04]  /*155e0*/  STG.E.U16 [R206.64], R103 ;  /* 0x00000067ce007986 */ /* 0x000fe8000c101506 */
[----:B------:R-:W-:Y:S04]  /*155f0*/  STG.E.U16 [R208.64], R104 ;  /* 0x00000068d0007986 */ /* 0x000fe8000c101506 */
[----:B------:R-:W-:Y:S04]  /*15600*/  STG.E.U16 [R210.64], R105 ;  /* 0x00000069d2007986 */ /* 0x000fe8000c101506 */
[----:B------:R-:W-:Y:S04]  /*15610*/  STG.E.U16 [R212.64], R106 ;  /* 0x0000006ad4007986 */ /* 0x000fe8000c101506 */
[----:B------:R0:W-:Y:S04]  /*15620*/  STG.E.U16 [R216.64], R108 ;  /* 0x0000006cd8007986 */ /* 0x0001e8000c101506 */
[----:B------:R1:W-:Y:S01]  /*15630*/  STG.E.U16 [R214.64], R107 ;  /* 0x0000006bd6007986 */ /* 0x0003e2000c101506 */
[----:B------:R-:W-:-:S02]  /*15640*/  FSEL R3, R218, -INF , P4 ;  /* 0xff800000da037808 */ /* 0x000fc40002000000 */
[----:B------:R-:W-:Y:S02]  /*15650*/  FSEL R222, R222, -INF , P3 ;  /* 0xff800000dede7808 */ /* 0x000fe40001800000 */
[----:B------:R-:W-:Y:S02]  /*15660*/  FSEL R221, R221, -INF , P2 ;  /* 0xff800000dddd7808 */ /* 0x000fe40001000000 */
[----:B------:R-:W-:Y:S02]  /*15670*/  FSEL R220, R220, -INF , P1 ;  /* 0xff800000dcdc7808 */ /* 0x000fe40000800000 */
[----:B------:R-:W-:Y:S01]  /*15680*/  FSEL R219, R219, -INF , P6 ;  /* 0xff800000dbdb7808 */ /* 0x000fe20003000000 */
[----:B------:R-:W-:Y:S01]  /*15690*/  FFMA R4, R247, 0.69314718246459960938, R243 ;  /* 0x3f317218f7047823 */ /* 0x000fe200000000f3 */
[----:B------:R-:W-:Y:S01]  /*156a0*/  LOP3.LUT R251, R251, 0x1c, RZ, 0xc0, !PT ;  /* 0x0000001cfbfb7812 */ /* 0x000fe200078ec0ff */
[----:B------:R-:W-:Y:S02]  /*156b0*/  FFMA R5, R246, 0.69314718246459960938, R242 ;  /* 0x3f317218f6057823 */ /* 0x000fe400000000f2 */
[----:B------:R-:W-:-:S02]  /*156c0*/  FFMA R6, R245, 0.69314718246459960938, R241 ;  /* 0x3f317218f5067823 */ /* 0x000fc400000000f1 */
[----:B------:R-:W-:Y:S01]  /*156d0*/  FFMA R7, R244, 0.69314718246459960938, R240 ;  /* 0x3f317218f4077823 */ /* 0x000fe200000000f0 */
[----:B------:R-:W-:Y:S01]  /*156e0*/  BAR.SYNC.DEFER_BLOCKING 0x0 ;  /* 0x0000000000007b1d */ /* 0x000fe20000010000 */
[----:B------:R-:W-:Y:S02]  /*156f0*/  FFMA R8, R231, 0.69314718246459960938, R239 ;  /* 0x3f317218e7087823 */ /* 0x000fe400000000ef */
[----:B------:R-:W-:Y:S02]  /*15700*/  FFMA R9, R230, 0.69314718246459960938, R238 ;  /* 0x3f317218e6097823 */ /* 0x000fe400000000ee */
[----:B------:R-:W-:Y:S02]  /*15710*/  FFMA R10, R225, 0.69314718246459960938, R237 ;  /* 0x3f317218e10a7823 */ /* 0x000fe400000000ed */
[----:B------:R-:W-:Y:S02]  /*15720*/  FFMA R11, R224, 0.69314718246459960938, R236 ;  /* 0x3f317218e00b7823 */ /* 0x000fe400000000ec */
[----:B------:R-:W-:-:S02]  /*15730*/  FFMA R12, R223, 0.69314718246459960938, R235 ;  /* 0x3f317218df0c7823 */ /* 0x000fc400000000eb */
[----:B------:R-:W-:Y:S02]  /*15740*/  FFMA R13, R248, 0.69314718246459960938, R234 ;  /* 0x3f317218f80d7823 */ /* 0x000fe400000000ea */
[----:B------:R-:W-:Y:S02]  /*15750*/  FFMA R14, R2, 0.69314718246459960938, R233 ;  /* 0x3f317218020e7823 */ /* 0x000fe400000000e9 */
[----:B------:R-:W-:Y:S02]  /*15760*/  FFMA R15, R3, 0.69314718246459960938, R232 ;  /* 0x3f317218030f7823 */ /* 0x000fe400000000e8 */
[----:B0-----:R-:W-:Y:S02]  /*15770*/  FFMA R216, R222, 0.69314718246459960938, R229 ;  /* 0x3f317218ded87823 */ /* 0x001fe400000000e5 */
[----:B------:R-:W-:Y:S02]  /*15780*/  FFMA R217, R221, 0.69314718246459960938, R228 ;  /* 0x3f317218ddd97823 */ /* 0x000fe400000000e4 */
[----:B------:R-:W-:-:S02]  /*15790*/  FFMA R218, R220, 0.69314718246459960938, R227 ;  /* 0x3f317218dcda7823 */ /* 0x000fc400000000e3 */
[----:B------:R-:W-:Y:S01]  /*157a0*/  FFMA R219, R219, 0.69314718246459960938, R226 ;  /* 0x3f317218dbdb7823 */ /* 0x000fe200000000e2 */
[----:B------:R1:W-:Y:S04]  /*157b0*/  STS.128 [R251.X4], R4 ;  /* 0x00000004fb007388 */ /* 0x0003e80000004c00 */
[----:B------:R1:W-:Y:S04]  /*157c0*/  STS.128 [R251.X4+0x80], R8 ;  /* 0x00008008fb007388 */ /* 0x0003e80000004c00 */
[----:B------:R1:W-:Y:S04]  /*157d0*/  STS.128 [R251.X4+0x100], R12 ;  /* 0x0001000cfb007388 */ /* 0x0003e80000004c00 */
[----:B------:R1:W-:Y:S04]  /*157e0*/  STS.128 [R251.X4+0x180], R216 ;  /* 0x000180d8fb007388 */ /* 0x0003e80000004c00 */
[----:B------:R-:W-:Y:S06]  /*157f0*/  BAR.SYNC.DEFER_BLOCKING 0x0 ;  /* 0x0000000000007b1d */ /* 0x000fec0000010000 */
[----:B------:R-:W-:Y:S05]  /*15800*/  @P0 EXIT ;  /* 0x000000000000094d */ /* 0x000fea0003800000 */
[----:B-1----:R-:W0:Y:S01]  /*15810*/  LDS R7, [R0] ;  /* 0x0000000000077984 */ /* 0x002e220000000800 */
[----:B------:R-:W-:Y:S01]  /*15820*/  IMAD R2, R250, c[0x0][0x1cc], RZ ;  /* 0x00007300fa027a24 */ /* 0x000fe200078e02ff */
[C---:B------:R-:W-:Y:S01]  /*15830*/  SHF.L.U32 R6, R249.reuse, 0x2, RZ ;  /* 0x00000002f9067819 */ /* 0x040fe200000006ff */
[----:B------:R-:W-:-:S04]  /*15840*/  IMAD.HI R5, R249, 0x4, RZ ;  /* 0x00000004f9057827 */ /* 0x000fc800078e02ff */
[C---:B------:R-:W-:Y:S02]  /*15850*/  IMAD.SHL.U32 R3, R2.reuse, 0x4, RZ ;  /* 0x0000000402037824 */ /* 0x040fe400078e00ff */
[----:B------:R-:W-:-:S03]  /*15860*/  IMAD.HI R4, R2, 0x4, RZ ;  /* 0x0000000402047827 */ /* 0x000fc600078e02ff */
[----:B------:R-:W-:-:S04]  /*15870*/  IADD3 R2, P0, P1, R6, c[0x0][0x180], R3 ;  /* 0x0000600006027a10 */ /* 0x000fc8000791e003 */
[----:B------:R-:W-:-:S05]  /*15880*/  IADD3.X R3, R5, c[0x0][0x184], R4, P0, P1 ;  /* 0x0000610005037a10 */ /* 0x000fca00007e2404 */
[----:B0-----:R-:W-:Y:S01]  /*15890*/  STG.E [R2.64], R7 ;  /* 0x0000000702007986 */ /* 0x001fe2000c101906 */
[----:B------:R-:W-:Y:S05]  /*158a0*/  EXIT ;  /* 0x000000000000794d */ /* 0x000fea0003800000 */
.L_x_36:
[----:B------:R-:W-:-:S00]  /*158b0*/  BRA `(.L_x_36) ;  /* 0xfffffff000007947 */ /* 0x000fc0000383ffff */
[----:B------:R-:W-:-:S00]  /*158c0*/  NOP ;  /* 0x0000000000007918 */ /* 0x000fc00000000000 */
        /* <DEDUP_REMOVED lines=11> */
.L_x_37:


//--------------------- .nv.global.init           --------------------------
	.section	.nv.global.init,"aw",@progbits
.nv.global.init:
	.type		_$_str,@object
	.size		_$_str,(.L_0 - _$_str)
_$_str:
        /*0000*/ 	.byte	0x5f, 0x5f, 0x43, 0x55, 0x44, 0x41, 0x5f, 0x46, 0x54, 0x5a, 0x00
.L_0:


//--------------------- .nv.shared.attn_fwd       --------------------------
	.section	.nv.shared.attn_fwd,"aw",@nobits
	.sectionflags	@""
	.align	16
